def attn_fwd(
    Q,
    K,
    V,
    Out,
    Lse,
    sm_scale,
    stride_qz,
    stride_qh,
    stride_qm,
    stride_qk,
    stride_kz,
    stride_kh,
    stride_kn,
    stride_kk,
    stride_vz,
    stride_vh,
    stride_vn,
    stride_vk,
    stride_oz,
    stride_oh,
    stride_om,
    stride_ok,
    seqlen_q,
    seqlen_k,
    BLOCK_M: tl.constexpr,
    BLOCK_N: tl.constexpr,
    HEAD_DIM: tl.constexpr,
    CAUSAL: tl.constexpr,
):
    start_m = tl.program_id(0)
    off_hz = tl.program_id(1)
    q_off = off_hz * stride_qh
    k_off = off_hz * stride_kh
    v_off = off_hz * stride_vh
    offs_m = start_m * BLOCK_M + tl.arange(0, BLOCK_M)
    offs_d = tl.arange(0, HEAD_DIM)
    offs_n = tl.arange(0, BLOCK_N)
    q_ptrs = Q + q_off + offs_m[:, None] * stride_qm + offs_d[None, :] * stride_qk
    k_ptrs = K + k_off + offs_d[:, None] * stride_kk + offs_n[None, :] * stride_kn
    v_ptrs = V + v_off + offs_n[:, None] * stride_vn + offs_d[None, :] * stride_vk
    m_i = tl.full([BLOCK_M], float("-inf"), dtype=tl.float32)
    l_i = tl.zeros([BLOCK_M], dtype=tl.float32) + 1.0
    acc = tl.zeros([BLOCK_M, HEAD_DIM], dtype=tl.float32)
    q = tl.load(q_ptrs)
    acc, l_i, m_i = _attn_fwd_inner(
        acc,
        l_i,
        m_i,
        q,
        k_ptrs,
        v_ptrs,
        sm_scale,
        stride_kn,
        stride_vn,
        start_m,
        seqlen_k,
        BLOCK_M,
        BLOCK_N,
        HEAD_DIM,
        CAUSAL,
    )
    acc = acc / l_i[:, None]
    lse = m_i + tl.math.log2(l_i) / 1.4426950408889634
    o_ptrs = (
        Out
        + off_hz * stride_oh
        + offs_m[:, None] * stride_om
        + offs_d[None, :] * stride_ok
    )
    tl.store(o_ptrs, acc.to(Out.dtype.element_ty))
    tl.store(Lse + off_hz * seqlen_q + offs_m, lse)

# config = {"BLOCK_M": 128, "BLOCK_N": 128, "HEAD_DIM": 256, "arch": "sm_80", "causal": true, "dtype": "fp16", "num_stages": 2, "num_warps": 8}
# arch = sm_80


// ===== COMPILED SASS (sm_80) =====

	.target	sm_80

	.elftype	@"ET_EXEC"


//--------------------- .note.nv.tkinfo           --------------------------
	.section	.note.nv.tkinfo,"",@"SHT_NOTE"
	.sectionflags	@"SHF_NOTE_NV_TKINFO"
	.tkinfo
        /*0018*/ 	.word	0x00000002
        /*0030*/ 	.string	""
        /*0030*/ 	.string	"ptxas"
        /*0030*/ 	.string	"Cuda compilation tools, release 13.0, V13.0.88"
        /*0030*/ 	.string	"Build cuda_13.0.r13.0/compiler.36424714_0"
        /*0030*/ 	.string	"-v  -suppress-debug-info  -lineinfo  -arch sm_80 "



//--------------------- .note.nv.cuinfo           --------------------------
	.section	.note.nv.cuinfo,"",@"SHT_NOTE"
	.sectionflags	@"SHF_NOTE_NV_CUINFO"
        /*0018*/ 	.short	0x0002
        /*001a*/ 	.short	0x0050
        /*001c*/ 	.short	0x0082
	.zero		2


//--------------------- .nv.info                  --------------------------
	.section	.nv.info,"",@"SHT_CUDA_INFO"
	.align	4


	//----- nvinfo : EIATTR_REGCOUNT
	.align		4
        /*0000*/ 	.byte	0x04, 0x2f
        /*0002*/ 	.short	(.L_2 - .L_1)
	.align		4
.L_1:
        /*0004*/ 	.word	index@(attn_fwd)
        /*0008*/ 	.word	0x000000ff


	//----- nvinfo : EIATTR_FRAME_SIZE
	.align		4
.L_2:
        /*000c*/ 	.byte	0x04, 0x11
        /*000e*/ 	.short	(.L_4 - .L_3)
	.align		4
.L_3:
        /*0010*/ 	.word	index@(attn_fwd)
        /*0014*/ 	.word	0x00000a90


	//----- nvinfo : EIATTR_MIN_STACK_SIZE
	.align		4
.L_4:
        /*0018*/ 	.byte	0x04, 0x12
        /*001a*/ 	.short	(.L_6 - .L_5)
	.align		4
.L_5:
        /*001c*/ 	.word	index@(attn_fwd)
        /*0020*/ 	.word	0x00000a90
.L_6:


//--------------------- .nv.info.attn_fwd         --------------------------
	.section	.nv.info.attn_fwd,"",@"SHT_CUDA_INFO"
	.sectionflags	@""
	.align	4


	//----- nvinfo : EIATTR_CUDA_API_VERSION
	.align		4
        /*0000*/ 	.byte	0x04, 0x37
        /*0002*/ 	.short	(.L_8 - .L_7)
.L_7:
        /*0004*/ 	.word	0x00000082


	//----- nvinfo : EIATTR_SW2861232_WAR
	.align		4
.L_8:
        /*0008*/ 	.byte	0x01, 0x35
	.zero		2


	//----- nvinfo : EIATTR_PARAM_CBANK
	.align		4
        /*000c*/ 	.byte	0x04, 0x0a
        /*000e*/ 	.short	(.L_10 - .L_9)
	.align		4
.L_9:
        /*0010*/ 	.word	index@(.nv.constant0.attn_fwd)
        /*0014*/ 	.short	0x0160
        /*0016*/ 	.short	0x0088


	//----- nvinfo : EIATTR_CBANK_PARAM_SIZE
	.align		4
.L_10:
        /*0018*/ 	.byte	0x03, 0x19
        /*001a*/ 	.short	0x0088


	//----- nvinfo : EIATTR_KPARAM_INFO
	.align		4
        /*001c*/ 	.byte	0x04, 0x17
        /*001e*/ 	.short	(.L_12 - .L_11)
.L_11:
        /*0020*/ 	.word	0x00000000
        /*0024*/ 	.short	0x0019
        /*0026*/ 	.short	0x0080
        /*0028*/ 	.byte	0x00, 0xf4, 0x21, 0x00


	//----- nvinfo : EIATTR_KPARAM_INFO
	.align		4
.L_12:
        /*002c*/ 	.byte	0x04, 0x17
        /*002e*/ 	.short	(.L_14 - .L_13)
.L_13:
        /*0030*/ 	.word	0x00000000
        /*0034*/ 	.short	0x0018
        /*0036*/ 	.short	0x0078
        /*0038*/ 	.byte	0x00, 0xf4, 0x21, 0x00


	//----- nvinfo : EIATTR_KPARAM_INFO
	.align		4
.L_14:
        /*003c*/ 	.byte	0x04, 0x17
        /*003e*/ 	.short	(.L_16 - .L_15)
.L_15:
        /*0040*/ 	.word	0x00000000
        /*0044*/ 	.short	0x0017
        /*0046*/ 	.short	0x0070
        /*0048*/ 	.byte	0x00, 0xf0, 0x11, 0x00


	//----- nvinfo : EIATTR_KPARAM_INFO
	.align		4
.L_16:
        /*004c*/ 	.byte	0x04, 0x17
        /*004e*/ 	.short	(.L_18 - .L_17)
.L_17:
        /*0050*/ 	.word	0x00000000
        /*0054*/ 	.short	0x0016
        /*0056*/ 	.short	0x006c
        /*0058*/ 	.byte	0x00, 0xf0, 0x11, 0x00


	//----- nvinfo : EIATTR_KPARAM_INFO
	.align		4
.L_18:
        /*005c*/ 	.byte	0x04, 0x17
        /*005e*/ 	.short	(.L_20 - .L_19)
.L_19:
        /*0060*/ 	.word	0x00000000
        /*0064*/ 	.short	0x0015
        /*0066*/ 	.short	0x0068
        /*0068*/ 	.byte	0x00, 0xf0, 0x11, 0x00


	//----- nvinfo : EIATTR_KPARAM_INFO
	.align		4
.L_20:
        /*006c*/ 	.byte	0x04, 0x17
        /*006e*/ 	.short	(.L_22 - .L_21)
.L_21:
        /*0070*/ 	.word	0x00000000
        /*0074*/ 	.short	0x0014
        /*0076*/ 	.short	0x0064
        /*0078*/ 	.byte	0x00, 0xf0, 0x11, 0x00


	//----- nvinfo : EIATTR_KPARAM_INFO
	.align		4
.L_22:
        /*007c*/ 	.byte	0x04, 0x17
        /*007e*/ 	.short	(.L_24 - .L_23)
.L_23:
        /*0080*/ 	.word	0x00000000
        /*0084*/ 	.short	0x0013
        /*0086*/ 	.short	0x0060
        /*0088*/ 	.byte	0x00, 0xf0, 0x11, 0x00


	//----- nvinfo : EIATTR_KPARAM_INFO
	.align		4
.L_24:
        /*008c*/ 	.byte	0x04, 0x17
        /*008e*/ 	.short	(.L_26 - .L_25)
.L_25:
        /*0090*/ 	.word	0x00000000
        /*0094*/ 	.short	0x0012
        /*0096*/ 	.short	0x005c
        /*0098*/ 	.byte	0x00, 0xf0, 0x11, 0x00


	//----- nvinfo : EIATTR_KPARAM_INFO
	.align		4
.L_26:
        /*009c*/ 	.byte	0x04, 0x17
        /*009e*/ 	.short	(.L_28 - .L_27)
.L_27:
        /*00a0*/ 	.word	0x00000000
        /*00a4*/ 	.short	0x0011
        /*00a6*/ 	.short	0x0058
        /*00a8*/ 	.byte	0x00, 0xf0, 0x11, 0x00


	//----- nvinfo : EIATTR_KPARAM_INFO
	.align		4
.L_28:
        /*00ac*/ 	.byte	0x04, 0x17
        /*00ae*/ 	.short	(.L_30 - .L_29)
.L_29:
        /*00b0*/ 	.word	0x00000000
        /*00b4*/ 	.short	0x0010
        /*00b6*/ 	.short	0x0054
        /*00b8*/ 	.byte	0x00, 0xf0, 0x11, 0x00


	//----- nvinfo : EIATTR_KPARAM_INFO
	.align		4
.L_30:
        /*00bc*/ 	.byte	0x04, 0x17
        /*00be*/ 	.short	(.L_32 - .L_31)
.L_31:
        /*00c0*/ 	.word	0x00000000
        /*00c4*/ 	.short	0x000f
        /*00c6*/ 	.short	0x0050
        /*00c8*/ 	.byte	0x00, 0xf0, 0x11, 0x00


	//----- nvinfo : EIATTR_KPARAM_INFO
	.align		4
.L_32:
        /*00cc*/ 	.byte	0x04, 0x17
        /*00ce*/ 	.short	(.L_34 - .L_33)
.L_33:
        /*00d0*/ 	.word	0x00000000
        /*00d4*/ 	.short	0x000e
        /*00d6*/ 	.short	0x004c
        /*00d8*/ 	.byte	0x00, 0xf0, 0x11, 0x00


	//----- nvinfo : EIATTR_KPARAM_INFO
	.align		4
.L_34:
        /*00dc*/ 	.byte	0x04, 0x17
        /*00de*/ 	.short	(.L_36 - .L_35)
.L_35:
        /*00e0*/ 	.word	0x00000000
        /*00e4*/ 	.short	0x000d
        /*00e6*/ 	.short	0x0048
        /*00e8*/ 	.byte	0x00, 0xf0, 0x11, 0x00


	//----- nvinfo : EIATTR_KPARAM_INFO
	.align		4
.L_36:
        /*00ec*/ 	.byte	0x04, 0x17
        /*00ee*/ 	.short	(.L_38 - .L_37)
.L_37:
        /*00f0*/ 	.word	0x00000000
        /*00f4*/ 	.short	0x000c
        /*00f6*/ 	.short	0x0044
        /*00f8*/ 	.byte	0x00, 0xf0, 0x11, 0x00


	//----- nvinfo : EIATTR_KPARAM_INFO
	.align		4
.L_38:
        /*00fc*/ 	.byte	0x04, 0x17
        /*00fe*/ 	.short	(.L_40 - .L_39)
.L_39:
        /*0100*/ 	.word	0x00000000
        /*0104*/ 	.short	0x000b
        /*0106*/ 	.short	0x0040
        /*0108*/ 	.byte	0x00, 0xf0, 0x11, 0x00


	//----- nvinfo : EIATTR_KPARAM_INFO
	.align		4
.L_40:
        /*010c*/ 	.byte	0x04, 0x17
        /*010e*/ 	.short	(.L_42 - .L_41)
.L_41:
        /*0110*/ 	.word	0x00000000
        /*0114*/ 	.short	0x000a
        /*0116*/ 	.short	0x003c
        /*0118*/ 	.byte	0x00, 0xf0, 0x11, 0x00


	//----- nvinfo : EIATTR_KPARAM_INFO
	.align		4
.L_42:
        /*011c*/ 	.byte	0x04, 0x17
        /*011e*/ 	.short	(.L_44 - .L_43)
.L_43:
        /*0120*/ 	.word	0x00000000
        /*0124*/ 	.short	0x0009
        /*0126*/ 	.short	0x0038
        /*0128*/ 	.byte	0x00, 0xf0, 0x11, 0x00


	//----- nvinfo : EIATTR_KPARAM_INFO
	.align		4
.L_44:
        /*012c*/ 	.byte	0x04, 0x17
        /*012e*/ 	.short	(.L_46 - .L_45)
.L_45:
        /*0130*/ 	.word	0x00000000
        /*0134*/ 	.short	0x0008
        /*0136*/ 	.short	0x0034
        /*0138*/ 	.byte	0x00, 0xf0, 0x11, 0x00


	//----- nvinfo : EIATTR_KPARAM_INFO
	.align		4
.L_46:
        /*013c*/ 	.byte	0x04, 0x17
        /*013e*/ 	.short	(.L_48 - .L_47)
.L_47:
        /*0140*/ 	.word	0x00000000
        /*0144*/ 	.short	0x0007
        /*0146*/ 	.short	0x0030
        /*0148*/ 	.byte	0x00, 0xf0, 0x11, 0x00


	//----- nvinfo : EIATTR_KPARAM_INFO
	.align		4
.L_48:
        /*014c*/ 	.byte	0x04, 0x17
        /*014e*/ 	.short	(.L_50 - .L_49)
.L_49:
        /*0150*/ 	.word	0x00000000
        /*0154*/ 	.short	0x0006
        /*0156*/ 	.short	0x002c
        /*0158*/ 	.byte	0x00, 0xf0, 0x11, 0x00


	//----- nvinfo : EIATTR_KPARAM_INFO
	.align		4
.L_50:
        /*015c*/ 	.byte	0x04, 0x17
        /*015e*/ 	.short	(.L_52 - .L_51)
.L_51:
        /*0160*/ 	.word	0x00000000
        /*0164*/ 	.short	0x0005
        /*0166*/ 	.short	0x0028
        /*0168*/ 	.byte	0x00, 0xf0, 0x11, 0x00


	//----- nvinfo : EIATTR_KPARAM_INFO
	.align		4
.L_52:
        /*016c*/ 	.byte	0x04, 0x17
        /*016e*/ 	.short	(.L_54 - .L_53)
.L_53:
        /*0170*/ 	.word	0x00000000
        /*0174*/ 	.short	0x0004
        /*0176*/ 	.short	0x0020
        /*0178*/ 	.byte	0x00, 0xf4, 0x21, 0x00


	//----- nvinfo : EIATTR_KPARAM_INFO
	.align		4
.L_54:
        /*017c*/ 	.byte	0x04, 0x17
        /*017e*/ 	.short	(.L_56 - .L_55)
.L_55:
        /*0180*/ 	.word	0x00000000
        /*0184*/ 	.short	0x0003
        /*0186*/ 	.short	0x0018
        /*0188*/ 	.byte	0x00, 0xf4, 0x21, 0x00


	//----- nvinfo : EIATTR_KPARAM_INFO
	.align		4
.L_56:
        /*018c*/ 	.byte	0x04, 0x17
        /*018e*/ 	.short	(.L_58 - .L_57)
.L_57:
        /*0190*/ 	.word	0x00000000
        /*0194*/ 	.short	0x0002
        /*0196*/ 	.short	0x0010
        /*0198*/ 	.byte	0x00, 0xf4, 0x21, 0x00


	//----- nvinfo : EIATTR_KPARAM_INFO
	.align		4
.L_58:
        /*019c*/ 	.byte	0x04, 0x17
        /*019e*/ 	.short	(.L_60 - .L_59)
.L_59:
        /*01a0*/ 	.word	0x00000000
        /*01a4*/ 	.short	0x0001
        /*01a6*/ 	.short	0x0008
        /*01a8*/ 	.byte	0x00, 0xf4, 0x21, 0x00


	//----- nvinfo : EIATTR_KPARAM_INFO
	.align		4
.L_60:
        /*01ac*/ 	.byte	0x04, 0x17
        /*01ae*/ 	.short	(.L_62 - .L_61)
.L_61:
        /*01b0*/ 	.word	0x00000000
        /*01b4*/ 	.short	0x0000
        /*01b6*/ 	.short	0x0000
        /*01b8*/ 	.byte	0x00, 0xf4, 0x21, 0x00


	//----- nvinfo : EIATTR_MAXREG_COUNT
	.align		4
.L_62:
        /*01bc*/ 	.byte	0x03, 0x1b
        /*01be*/ 	.short	0x00ff


	//----- nvinfo : EIATTR_NUM_BARRIERS
	.align		4
        /*01c0*/ 	.byte	0x02, 0x4c
        /*01c2*/ 	.byte	0x01
	.zero		1


	//----- nvinfo : EIATTR_ANNOTATIONS
	.align		4
        /*01c4*/ 	.byte	0x04, 0x55
        /*01c6*/ 	.short	(.L_64 - .L_63)


	//   ....[0]....
.L_63:
        /*01c8*/ 	.word	0x00000001
        /*01cc*/ 	.byte	0xd0, 0x29, 0x00, 0x00, 0x01, 0x00, 0x00, 0x00, 0x00, 0x2a, 0x00, 0x00, 0x01, 0x00, 0x00, 0x00
        /* <DEDUP_REMOVED lines=472> */
        /*1f5c*/ 	.byte	0xc0, 0x8b, 0x01, 0x00, 0x01, 0x00, 0x00, 0x00, 0xa0, 0x8e, 0x01, 0x00


	//----- nvinfo : EIATTR_MERCURY_ISA_VERSION
	.align		4
.L_64:
        /*1f68*/ 	.byte	0x03, 0x5f
        /*1f6a*/ 	.short	0x0000


	//----- nvinfo : EIATTR_COOP_GROUP_MASK_REGIDS
	.align		4
        /*1f6c*/ 	.byte	0x04, 0x29
        /*1f6e*/ 	.short	(.L_66 - .L_65)


	//   ....[0]....
.L_65:
        /*1f70*/ 	.word	0xffffffff


	//   ....[1]....
        /*1f74*/ 	.word	0xffffffff


	//   ....[2]....
        /*1f78*/ 	.word	0xffffffff


	//   ....[3]....
        /*1f7c*/ 	.word	0xffffffff


	//   ....[4]....
        /*1f80*/ 	.word	0xffffffff


	//   ....[5]....
        /*1f84*/ 	.word	0xffffffff


	//   ....[6]....
        /*1f88*/ 	.word	0xffffffff


	//   ....[7]....
        /*1f8c*/ 	.word	0xffffffff


	//   ....[8]....
        /*1f90*/ 	.word	0xffffffff


	//   ....[9]....
        /*1f94*/ 	.word	0xffffffff


	//   ....[10]....
        /*1f98*/ 	.word	0xffffffff


	//   ....[11]....
        /*1f9c*/ 	.word	0xffffffff


	//   ....[12]....
        /*1fa0*/ 	.word	0xffffffff


	//   ....[13]....
        /*1fa4*/ 	.word	0xffffffff


	//   ....[14]....
        /*1fa8*/ 	.word	0xffffffff


	//   ....[15]....
        /*1fac*/ 	.word	0xffffffff


	//   ....[16]....
        /*1fb0*/ 	.word	0xffffffff


	//   ....[17]....
        /*1fb4*/ 	.word	0xffffffff


	//   ....[18]....
        /*1fb8*/ 	.word	0xffffffff


	//   ....[19]....
        /*1fbc*/ 	.word	0xffffffff


	//   ....[20]....
        /*1fc0*/ 	.word	0xffffffff


	//   ....[21]....
        /*1fc4*/ 	.word	0xffffffff


	//   ....[22]....
        /*1fc8*/ 	.word	0xffffffff


	//   ....[23]....
        /*1fcc*/ 	.word	0xffffffff


	//   ....[24]....
        /*1fd0*/ 	.word	0xffffffff


	//   ....[25]....
        /*1fd4*/ 	.word	0xffffffff


	//   ....[26]....
        /*1fd8*/ 	.word	0xffffffff


	//   ....[27]....
        /*1fdc*/ 	.word	0xffffffff


	//   ....[28]....
        /*1fe0*/ 	.word	0xffffffff


	//   ....[29]....
        /*1fe4*/ 	.word	0xffffffff


	//   ....[30]....
        /*1fe8*/ 	.word	0xffffffff


	//   ....[31]....
        /*1fec*/ 	.word	0xffffffff


	//   ....[32]....
        /*1ff0*/ 	.word	0xffffffff


	//   ....[33]....
        /*1ff4*/ 	.word	0xffffffff


	//   ....[34]....
        /*1ff8*/ 	.word	0xffffffff


	//   ....[35]....
        /*1ffc*/ 	.word	0xffffffff


	//   ....[36]....
        /*2000*/ 	.word	0xffffffff


	//   ....[37]....
        /*2004*/ 	.word	0xffffffff


	//   ....[38]....
        /*2008*/ 	.word	0xffffffff


	//   ....[39]....
        /*200c*/ 	.word	0xffffffff


	//   ....[40]....
        /*2010*/ 	.word	0xffffffff


	//   ....[41]....
        /*2014*/ 	.word	0xffffffff


	//   ....[42]....
        /*2018*/ 	.word	0xffffffff


	//   ....[43]....
        /*201c*/ 	.word	0xffffffff


	//   ....[44]....
        /*2020*/ 	.word	0xffffffff


	//   ....[45]....
        /*2024*/ 	.word	0xffffffff


	//   ....[46]....
        /*2028*/ 	.word	0xffffffff


	//   ....[47]....
        /*202c*/ 	.word	0xffffffff


	//   ....[48]....
        /*2030*/ 	.word	0xffffffff


	//   ....[49]....
        /*2034*/ 	.word	0xffffffff


	//   ....[50]....
        /*2038*/ 	.word	0xffffffff


	//   ....[51]....
        /*203c*/ 	.word	0xffffffff


	//   ....[52]....
        /*2040*/ 	.word	0xffffffff


	//   ....[53]....
        /*2044*/ 	.word	0xffffffff


	//   ....[54]....
        /*2048*/ 	.word	0xffffffff


	//   ....[55]....
        /*204c*/ 	.word	0xffffffff


	//   ....[56]....
        /*2050*/ 	.word	0xffffffff


	//   ....[57]....
        /*2054*/ 	.word	0xffffffff


	//   ....[58]....
        /*2058*/ 	.word	0xffffffff


	//   ....[59]....
        /*205c*/ 	.word	0xffffffff


	//   ....[60]....
        /*2060*/ 	.word	0xffffffff


	//   ....[61]....
        /*2064*/ 	.word	0xffffffff


	//   ....[62]....
        /*2068*/ 	.word	0xffffffff


	//   ....[63]....
        /*206c*/ 	.word	0xffffffff


	//   ....[64]....
        /*2070*/ 	.word	0xffffffff


	//   ....[65]....
        /*2074*/ 	.word	0xffffffff


	//   ....[66]....
        /*2078*/ 	.word	0xffffffff


	//   ....[67]....
        /*207c*/ 	.word	0xffffffff


	//   ....[68]....
        /*2080*/ 	.word	0xffffffff


	//   ....[69]....
        /*2084*/ 	.word	0xffffffff


	//   ....[70]....
        /*2088*/ 	.word	0xffffffff


	//   ....[71]....
        /*208c*/ 	.word	0xffffffff


	//   ....[72]....
        /*2090*/ 	.word	0xffffffff


	//   ....[73]....
        /*2094*/ 	.word	0xffffffff


	//   ....[74]....
        /*2098*/ 	.word	0xffffffff


	//   ....[75]....
        /*209c*/ 	.word	0xffffffff


	//   ....[76]....
        /*20a0*/ 	.word	0xffffffff


	//   ....[77]....
        /*20a4*/ 	.word	0xffffffff


	//   ....[78]....
        /*20a8*/ 	.word	0xffffffff


	//   ....[79]....
        /*20ac*/ 	.word	0xffffffff


	//   ....[80]....
        /*20b0*/ 	.word	0xffffffff


	//   ....[81]....
        /*20b4*/ 	.word	0xffffffff


	//   ....[82]....
        /*20b8*/ 	.word	0xffffffff


	//   ....[83]....
        /*20bc*/ 	.word	0xffffffff


	//   ....[84]....
        /*20c0*/ 	.word	0xffffffff


	//   ....[85]....
        /*20c4*/ 	.word	0xffffffff


	//   ....[86]....
        /*20c8*/ 	.word	0xffffffff


	//   ....[87]....
        /*20cc*/ 	.word	0xffffffff


	//----- nvinfo : EIATTR_COOP_GROUP_INSTR_OFFSETS
	.align		4
.L_66:
        /*20d0*/ 	.byte	0x04, 0x28
        /*20d2*/ 	.short	(.L_68 - .L_67)


	//   ....[0]....
.L_67:
        /*20d4*/ 	.word	0x0000d670


	//   ....[1]....
        /*20d8*/ 	.word	0x0000d6a0


	//   ....[2]....
        /*20dc*/ 	.word	0x0000db70


	//   ....[3]....
        /*20e0*/ 	.word	0x0000db80


	//   ....[4]....
        /*20e4*/ 	.word	0x0000db90


	//   ....[5]....
        /*20e8*/ 	.word	0x0000dba0


	//   ....[6]....
        /*20ec*/ 	.word	0x0000dbb0


	//   ....[7]....
        /*20f0*/ 	.word	0x0000dbc0


	//   ....[8]....
        /*20f4*/ 	.word	0x0000dbd0


	//   ....[9]....
        /*20f8*/ 	.word	0x0000dbe0


	//   ....[10]....
        /*20fc*/ 	.word	0x0000dbf0


	//   ....[11]....
        /*2100*/ 	.word	0x0000dc00


	//   ....[12]....
        /*2104*/ 	.word	0x0000dc10


	//   ....[13]....
        /*2108*/ 	.word	0x0000dc20


	//   ....[14]....
        /*210c*/ 	.word	0x0000dc30


	//   ....[15]....
        /*2110*/ 	.word	0x0000dc40


	//   ....[16]....
        /*2114*/ 	.word	0x0000dc50


	//   ....[17]....
        /*2118*/ 	.word	0x0000dc60


	//   ....[18]....
        /*211c*/ 	.word	0x0000dd50


	//   ....[19]....
        /*2120*/ 	.word	0x0000dd90


	//   ....[20]....
        /*2124*/ 	.word	0x0000dda0


	//   ....[21]....
        /*2128*/ 	.word	0x0000ddb0


	//   ....[22]....
        /*212c*/ 	.word	0x0000ddc0


	//   ....[23]....
        /*2130*/ 	.word	0x0000ddd0


	//   ....[24]....
        /*2134*/ 	.word	0x0000dde0


	//   ....[25]....
        /*2138*/ 	.word	0x0000ddf0


	//   ....[26]....
        /*213c*/ 	.word	0x0000de00


	//   ....[27]....
        /*2140*/ 	.word	0x0000de10


	//   ....[28]....
        /*2144*/ 	.word	0x0000de20


	//   ....[29]....
        /*2148*/ 	.word	0x0000de30


	//   ....[30]....
        /*214c*/ 	.word	0x0000de40


	//   ....[31]....
        /*2150*/ 	.word	0x0000de50


	//   ....[32]....
        /*2154*/ 	.word	0x0000ea60


	//   ....[33]....
        /*2158*/ 	.word	0x0000ea70


	//   ....[34]....
        /*215c*/ 	.word	0x0000ea80


	//   ....[35]....
        /*2160*/ 	.word	0x0000eab0


	//   ....[36]....
        /*2164*/ 	.word	0x0000ead0


	//   ....[37]....
        /*2168*/ 	.word	0x0000eae0


	//   ....[38]....
        /*216c*/ 	.word	0x0000eb20


	//   ....[39]....
        /*2170*/ 	.word	0x0000eb30


	//   ....[40]....
        /*2174*/ 	.word	0x0000eb40


	//   ....[41]....
        /*2178*/ 	.word	0x0000ebd0


	//   ....[42]....
        /*217c*/ 	.word	0x0000ebf0


	//   ....[43]....
        /*2180*/ 	.word	0x0000ec10


	//   ....[44]....
        /*2184*/ 	.word	0x0000f6f0


	//   ....[45]....
        /*2188*/ 	.word	0x0000f820


	//   ....[46]....
        /*218c*/ 	.word	0x0000fab0


	//   ....[47]....
        /*2190*/ 	.word	0x0000fb10


	//   ....[48]....
        /*2194*/ 	.word	0x0000fb40


	//   ....[49]....
        /*2198*/ 	.word	0x0000fb70


	//   ....[50]....
        /*219c*/ 	.word	0x0000fbc0


	//   ....[51]....
        /*21a0*/ 	.word	0x0000fce0


	//   ....[52]....
        /*21a4*/ 	.word	0x0000fd20


	//   ....[53]....
        /*21a8*/ 	.word	0x0000fd40


	//   ....[54]....
        /*21ac*/ 	.word	0x0000fd50


	//   ....[55]....
        /*21b0*/ 	.word	0x0000fd60


	//   ....[56]....
        /*21b4*/ 	.word	0x0000ff50


	//   ....[57]....
        /*21b8*/ 	.word	0x0000ff90


	//   ....[58]....
        /*21bc*/ 	.word	0x0000ffd0


	//   ....[59]....
        /*21c0*/ 	.word	0x00010000


	//   ....[60]....
        /*21c4*/ 	.word	0x00010050


	//   ....[61]....
        /*21c8*/ 	.word	0x00010260


	//   ....[62]....
        /*21cc*/ 	.word	0x00010290


	//   ....[63]....
        /*21d0*/ 	.word	0x000102c0


	//   ....[64]....
        /*21d4*/ 	.word	0x000102d0


	//   ....[65]....
        /*21d8*/ 	.word	0x000102e0


	//   ....[66]....
        /*21dc*/ 	.word	0x000102f0


	//   ....[67]....
        /*21e0*/ 	.word	0x00010300


	//   ....[68]....
        /*21e4*/ 	.word	0x00010310


	//   ....[69]....
        /*21e8*/ 	.word	0x000103d0


	//   ....[70]....
        /*21ec*/ 	.word	0x000103f0


	//   ....[71]....
        /*21f0*/ 	.word	0x00010410


	//   ....[72]....
        /*21f4*/ 	.word	0x00010420


	//   ....[73]....
        /*21f8*/ 	.word	0x00010430


	//   ....[74]....
        /*21fc*/ 	.word	0x00010440


	//   ....[75]....
        /*2200*/ 	.word	0x00010450


	//   ....[76]....
        /*2204*/ 	.word	0x00011240


	//   ....[77]....
        /*2208*/ 	.word	0x00011250


	//   ....[78]....
        /*220c*/ 	.word	0x00011260


	//   ....[79]....
        /*2210*/ 	.word	0x00011290


	//   ....[80]....
        /*2214*/ 	.word	0x000112b0


	//   ....[81]....
        /*2218*/ 	.word	0x000112c0


	//   ....[82]....
        /*221c*/ 	.word	0x00011300


	//   ....[83]....
        /*2220*/ 	.word	0x00011310


	//   ....[84]....
        /*2224*/ 	.word	0x00011320


	//   ....[85]....
        /*2228*/ 	.word	0x000113a0


	//   ....[86]....
        /*222c*/ 	.word	0x000113c0


	//   ....[87]....
        /*2230*/ 	.word	0x000113e0


	//----- nvinfo : EIATTR_EXIT_INSTR_OFFSETS
	.align		4
.L_68:
        /*2234*/ 	.byte	0x04, 0x1c
        /*2236*/ 	.short	(.L_70 - .L_69)


	//   ....[0]....
.L_69:
        /*2238*/ 	.word	0x0001d5d0


	//   ....[1]....
        /*223c*/ 	.word	0x0001d670


	//----- nvinfo : EIATTR_REQNTID
	.align		4
.L_70:
        /*2240*/ 	.byte	0x04, 0x10
        /*2242*/ 	.short	(.L_72 - .L_71)
.L_71:
        /*2244*/ 	.word	0x00000100
        /*2248*/ 	.word	0x00000001
        /*224c*/ 	.word	0x00000001


	//----- nvinfo : EIATTR_CRS_STACK_SIZE
	.align		4
.L_72:
        /*2250*/ 	.byte	0x04, 0x1e
        /*2252*/ 	.short	(.L_74 - .L_73)
.L_73:
        /*2254*/ 	.word	0x00000000
.L_74:


//--------------------- .nv.callgraph             --------------------------
	.section	.nv.callgraph,"",@"SHT_CUDA_CALLGRAPH"
	.align	4
	.sectionentsize	8
	.align		4
        /*0000*/ 	.word	0x00000000
	.align		4
        /*0004*/ 	.word	0xffffffff
	.align		4
        /*0008*/ 	.word	0x00000000
	.align		4
        /*000c*/ 	.word	0xfffffffe
	.align		4
        /*0010*/ 	.word	0x00000000
	.align		4
        /*0014*/ 	.word	0xfffffffd
	.align		4
        /*0018*/ 	.word	0x00000000
	.align		4
        /*001c*/ 	.word	0xfffffffc


//--------------------- .nv.rel.action            --------------------------
	.section	.nv.rel.action,"",@"SHT_CUDA_RELOCINFO"
	.align	8
	.sectionentsize	8
        /*0000*/ 	.byte	0x73, 0x00, 0x00, 0x00, 0x00, 0x00, 0x00, 0x00, 0x00, 0x00, 0x00, 0x11, 0x25, 0x00, 0x05, 0x36


//--------------------- .nv.constant4             --------------------------
	.section	.nv.constant4,"a",@progbits
	.align	8
	.align		8
.nv.constant4:
        /*0000*/ 	.dword	_$_str


//--------------------- .nv.constant0.attn_fwd    --------------------------
	.section	.nv.constant0.attn_fwd,"a",@progbits
	.sectionflags	@""
	.align	4
.nv.constant0.attn_fwd:
	.zero		488


//--------------------- .text.attn_fwd            --------------------------
	.section	.text.attn_fwd,"ax",@progbits
	.sectioninfo	@"SHI_REGISTERS=255"
	.align	128
        .global         attn_fwd
        .type           attn_fwd,@function
        .size           attn_fwd,(.L_x_37 - attn_fwd)
        .other          attn_fwd,@"STO_CUDA_ENTRY STV_DEFAULT"
attn_fwd:
.text.attn_fwd:
[----:B------:R-:W-:Y:S02]  /*0000*/  IMAD.MOV.U32 R1, RZ, RZ, c[0x0][0x28] ;  /* 0x00000a00ff017624 */ /* 0x000fe400078e00ff */
[----:B------:R-:W0:Y:S01]  /*0010*/  S2R R120, SR_CTAID.X ;  /* 0x0000000000787919 */ /* 0x000e220000002500 */
[----:B------:R-:W-:Y:S01]  /*0020*/  IMAD.MOV.U32 R14, RZ, RZ, c[0x0][0x198] ;  /* 0x00006600ff0e7624 */ /* 0x000fe200078e00ff */
[----:B------:R-:W-:Y:S01]  /*0030*/  ULDC.64 UR6, c[0x0][0x118] ;  /* 0x0000460000067ab9 */ /* 0x000fe20000000a00 */
[----:B------:R-:W-:Y:S01]  /*0040*/  IADD3 R1, R1, -0xa90, RZ ;  /* 0xfffff57001017810 */ /* 0x000fe20007ffe0ff */
[----:B------:R-:W1:Y:S04]  /*0050*/  S2R R138, SR_TID.X ;  /* 0x00000000008a7919 */ /* 0x000e680000002100 */
[----:B------:R-:W2:Y:S01]  /*0060*/  S2R R140, SR_CTAID.Y ;  /* 0x00000000008c7919 */ /* 0x000ea20000002600 */
[----:B0-----:R-:W-:Y:S01]  /*0070*/  IMAD.SHL.U32 R120, R120, 0x80, RZ ;  /* 0x0000008078787824 */ /* 0x001fe200078e00ff */
[----:B-1----:R-:W-:-:S04]  /*0080*/  SHF.R.U32.HI R2, RZ, 0x7, R138 ;  /* 0x00000007ff027819 */ /* 0x002fc8000001168a */
[----:B------:R-:W-:Y:S01]  /*0090*/  LOP3.LUT R3, R120, 0x7f, R138, 0xf8, !PT ;  /* 0x0000007f78037812 */ /* 0x000fe200078ef88a */
[----:B--2---:R-:W-:Y:S01]  /*00a0*/  IMAD R0, R140, c[0x0][0x190], RZ ;  /* 0x000064008c007a24 */ /* 0x004fe200078e02ff */
[----:B------:R-:W-:-:S03]  /*00b0*/  SGXT.U32 R142, R2, 0x1 ;  /* 0x00000001028e781a */ /* 0x000fc60000000000 */
[----:B------:R-:W-:Y:S02]  /*00c0*/  IMAD R3, R3, c[0x0][0x194], RZ ;  /* 0x0000650003037a24 */ /* 0x000fe400078e02ff */
[----:B------:R-:W-:Y:S02]  /*00d0*/  IMAD.SHL.U32 R2, R0, 0x2, RZ ;  /* 0x0000000200027824 */ /* 0x000fe400078e00ff */
[----:B------:R-:W-:Y:S01]  /*00e0*/  IMAD R7, R142, c[0x0][0x198], RZ ;  /* 0x000066008e077a24 */ /* 0x000fe200078e02ff */
[----:B------:R-:W-:Y:S01]  /*00f0*/  SHF.L.U32 R5, R3, 0x1, RZ ;  /* 0x0000000103057819 */ /* 0x000fe200000006ff */
[----:B------:R-:W-:-:S03]  /*0100*/  IMAD.HI R0, R0, 0x2, RZ ;  /* 0x0000000200007827 */ /* 0x000fc600078e02ff */
[----:B------:R-:W-:Y:S01]  /*0110*/  IADD3 R2, P0, P1, R5, c[0x0][0x160], R2 ;  /* 0x0000580005027a10 */ /* 0x000fe2000791e002 */
[----:B------:R-:W-:Y:S02]  /*0120*/  IMAD R5, R14, 0x2, R7 ;  /* 0x000000020e057824 */ /* 0x000fe400078e0207 */
[----:B------:R-:W-:-:S04]  /*0130*/  IMAD.HI R3, R3, 0x2, RZ ;  /* 0x0000000203037827 */ /* 0x000fc800078e02ff */
[C---:B------:R-:W-:Y:S01]  /*0140*/  IMAD R11, R14.reuse, 0x2, R5 ;  /* 0x000000020e0b7824 */ /* 0x040fe200078e0205 */
[----:B------:R-:W-:Y:S02]  /*0150*/  IADD3.X R0, R3, c[0x0][0x164], R0, P0, P1 ;  /* 0x0000590003007a10 */ /* 0x000fe400007e2400 */
[-C--:B------:R-:W-:Y:S01]  /*0160*/  LEA R6, P0, R7, R2.reuse, 0x1 ;  /* 0x0000000207067211 */ /* 0x080fe200078008ff */
[C---:B------:R-:W-:Y:S01]  /*0170*/  IMAD R13, R14.reuse, 0x2, R11 ;  /* 0x000000020e0d7824 */ /* 0x040fe200078e020b */
[----:B------:R-:W-:Y:S02]  /*0180*/  LEA R8, P1, R5, R2, 0x1 ;  /* 0x0000000205087211 */ /* 0x000fe400078208ff */
[----:B------:R-:W-:Y:S01]  /*0190*/  LEA.HI.X.SX32 R7, R7, R0, 0x1, P0 ;  /* 0x0000000007077211 */ /* 0x000fe200000f0eff */
[----:B------:R-:W-:Y:S01]  /*01a0*/  IMAD R15, R14, 0x2, R13 ;  /* 0x000000020e0f7824 */ /* 0x000fe200078e020d */
[----:B------:R-:W-:Y:S02]  /*01b0*/  LEA R10, P0, R11, R2, 0x1 ;  /* 0x000000020b0a7211 */ /* 0x000fe400078008ff */
[-C--:B------:R-:W-:Y:S01]  /*01c0*/  LEA.HI.X.SX32 R9, R5, R0.reuse, 0x1, P1 ;  /* 0x0000000005097211 */ /* 0x080fe200008f0eff */
[----:B------:R0:W2:Y:S01]  /*01d0*/  LDG.E.U16 R3, [R6.64] ;  /* 0x0000000606037981 */ /* 0x0000a2000c1e1500 */
[----:B------:R-:W-:-:S02]  /*01e0*/  LEA.HI.X.SX32 R11, R11, R0, 0x1, P0 ;  /* 0x000000000b0b7211 */ /* 0x000fc400000f0eff */
[-C--:B------:R-:W-:Y:S01]  /*01f0*/  LEA R12, P0, R13, R2.reuse, 0x1 ;  /* 0x000000020d0c7211 */ /* 0x080fe200078008ff */
[----:B------:R1:W3:Y:S01]  /*0200*/  LDG.E.U16 R5, [R8.64] ;  /* 0x0000000608057981 */ /* 0x0002e2000c1e1500 */
[----:B------:R-:W-:Y:S02]  /*0210*/  LEA R16, P1, R15, R2, 0x1 ;  /* 0x000000020f107211 */ /* 0x000fe400078208ff */
[C---:B------:R-:W-:Y:S01]  /*0220*/  LEA R19, R14.reuse, R15, 0x1 ;  /* 0x0000000f0e137211 */ /* 0x040fe200078e08ff */
[----:B------:R4:W5:Y:S01]  /*0230*/  LDG.E.U16 R4, [R10.64] ;  /* 0x000000060a047981 */ /* 0x000962000c1e1500 */
[-C--:B------:R-:W-:Y:S02]  /*0240*/  LEA.HI.X.SX32 R13, R13, R0.reuse, 0x1, P0 ;  /* 0x000000000d0d7211 */ /* 0x080fe400000f0eff */
[----:B------:R-:W-:Y:S01]  /*0250*/  LEA.HI.X.SX32 R17, R15, R0, 0x1, P1 ;  /* 0x000000000f117211 */ /* 0x000fe200008f0eff */
[C---:B------:R-:W-:Y:S01]  /*0260*/  IMAD R15, R14.reuse, 0x2, R19 ;  /* 0x000000020e0f7824 */ /* 0x040fe200078e0213 */
[C---:B------:R-:W-:Y:S01]  /*0270*/  LEA R18, P0, R19.reuse, R2, 0x1 ;  /* 0x0000000213127211 */ /* 0x040fe200078008ff */
[----:B0-----:R0:W2:Y:S03]  /*0280*/  LDG.E.U16 R6, [R12.64] ;  /* 0x000000060c067981 */ /* 0x0010a6000c1e1500 */
[----:B------:R-:W-:Y:S01]  /*0290*/  LEA.HI.X.SX32 R19, R19, R0, 0x1, P0 ;  /* 0x0000000013137211 */ /* 0x000fe200000f0eff */
[C---:B------:R-:W-:Y:S01]  /*02a0*/  IMAD R23, R14.reuse, 0x2, R15 ;  /* 0x000000020e177824 */ /* 0x040fe200078e020f */
[C---:B------:R-:W-:Y:S01]  /*02b0*/  LEA R20, P0, R15.reuse, R2, 0x1 ;  /* 0x000000020f147211 */ /* 0x040fe200078008ff */
[----:B------:R0:W2:Y:S03]  /*02c0*/  LDG.E.U16 R7, [R16.64] ;  /* 0x0000000610077981 */ /* 0x0000a6000c1e1500 */
[----:B------:R-:W-:Y:S01]  /*02d0*/  LEA.HI.X.SX32 R21, R15, R0, 0x1, P0 ;  /* 0x000000000f157211 */ /* 0x000fe200000f0eff */
[C---:B------:R-:W-:Y:S01]  /*02e0*/  IMAD R15, R14.reuse, 0x2, R23 ;  /* 0x000000020e0f7824 */ /* 0x040fe200078e0217 */
[----:B-1----:R1:W2:Y:S03]  /*02f0*/  LDG.E.U16 R9, [R18.64] ;  /* 0x0000000612097981 */ /* 0x0022a6000c1e1500 */
[----:B----4-:R-:W-:Y:S01]  /*0300*/  IMAD R11, R14, 0x2, R15 ;  /* 0x000000020e0b7824 */ /* 0x010fe200078e020f */
[-C--:B------:R-:W-:Y:S01]  /*0310*/  LEA R24, P1, R15, R2.reuse, 0x1 ;  /* 0x000000020f187211 */ /* 0x080fe200078208ff */
[----:B------:R4:W2:Y:S01]  /*0320*/  LDG.E.U16 R8, [R20.64] ;  /* 0x0000000614087981 */ /* 0x0008a2000c1e1500 */
[----:B------:R-:W-:-:S02]  /*0330*/  LEA R22, P0, R23, R2, 0x1 ;  /* 0x0000000217167211 */ /* 0x000fc400078008ff */
[C---:B0-----:R-:W-:Y:S02]  /*0340*/  LEA R13, R14.reuse, R11, 0x1 ;  /* 0x0000000b0e0d7211 */ /* 0x041fe400078e08ff */
[-C--:B------:R-:W-:Y:S02]  /*0350*/  LEA.HI.X.SX32 R25, R15, R0.reuse, 0x1, P1 ;  /* 0x000000000f197211 */ /* 0x080fe400008f0eff */
[----:B------:R-:W-:Y:S01]  /*0360*/  LEA.HI.X.SX32 R23, R23, R0, 0x1, P0 ;  /* 0x0000000017177211 */ /* 0x000fe200000f0eff */
[----:B------:R-:W-:Y:S01]  /*0370*/  IMAD R15, R14, 0x2, R13 ;  /* 0x000000020e0f7824 */ /* 0x000fe200078e020d */
[----:B------:R-:W-:-:S03]  /*0380*/  LEA R26, P0, R11, R2, 0x1 ;  /* 0x000000020b1a7211 */ /* 0x000fc600078008ff */
[C---:B------:R-:W-:Y:S01]  /*0390*/  IMAD R17, R14.reuse, 0x2, R15 ;  /* 0x000000020e117824 */ /* 0x040fe200078e020f */
[----:B------:R-:W-:Y:S01]  /*03a0*/  LEA.HI.X.SX32 R27, R11, R0, 0x1, P0 ;  /* 0x000000000b1b7211 */ /* 0x000fe200000f0eff */
[----:B------:R0:W2:Y:S01]  /*03b0*/  LDG.E.U16 R10, [R22.64] ;  /* 0x00000006160a7981 */ /* 0x0000a2000c1e1500 */
[C---:B-1----:R-:W-:Y:S01]  /*03c0*/  LEA R18, P0, R13.reuse, R2, 0x1 ;  /* 0x000000020d127211 */ /* 0x042fe200078008ff */
[C---:B------:R-:W-:Y:S02]  /*03d0*/  IMAD R31, R14.reuse, 0x2, R17 ;  /* 0x000000020e1f7824 */ /* 0x040fe400078e0211 */
[----:B------:R1:W2:Y:S01]  /*03e0*/  LDG.E.U16 R11, [R24.64] ;  /* 0x00000006180b7981 */ /* 0x0002a2000c1e1500 */
[----:B------:R-:W-:Y:S02]  /*03f0*/  LEA.HI.X.SX32 R19, R13, R0, 0x1, P0 ;  /* 0x000000000d137211 */ /* 0x000fe400000f0eff */
[----:B----4-:R-:W-:Y:S01]  /*0400*/  LEA R20, P0, R15, R2, 0x1 ;  /* 0x000000020f147211 */ /* 0x010fe200078008ff */
[----:B------:R4:W2:Y:S01]  /*0410*/  LDG.E.U16 R13, [R26.64] ;  /* 0x000000061a0d7981 */ /* 0x0008a2000c1e1500 */
[----:B-1----:R-:W-:-:S02]  /*0420*/  IMAD R25, R14, 0x2, R31 ;  /* 0x000000020e197824 */ /* 0x002fc400078e021f */
[----:B------:R-:W-:Y:S01]  /*0430*/  LEA.HI.X.SX32 R21, R15, R0, 0x1, P0 ;  /* 0x000000000f157211 */ /* 0x000fe200000f0eff */
[----:B------:R1:W2:Y:S01]  /*0440*/  LDG.E.U16 R12, [R18.64] ;  /* 0x00000006120c7981 */ /* 0x0002a2000c1e1500 */
[-C--:B0-----:R-:W-:Y:S02]  /*0450*/  LEA R22, P0, R31, R2.reuse, 0x1 ;  /* 0x000000021f167211 */ /* 0x081fe400078008ff */
[C---:B----4-:R-:W-:Y:S01]  /*0460*/  LEA R27, R14.reuse, R25, 0x1 ;  /* 0x000000190e1b7211 */ /* 0x050fe200078e08ff */
[----:B------:R0:W4:Y:S01]  /*0470*/  LDG.E.U16 R15, [R20.64] ;  /* 0x00000006140f7981 */ /* 0x000122000c1e1500 */
[----:B------:R-:W-:Y:S02]  /*0480*/  LEA R28, P1, R17, R2, 0x1 ;  /* 0x00000002111c7211 */ /* 0x000fe400078208ff */
[-C--:B------:R-:W-:Y:S01]  /*0490*/  LEA.HI.X.SX32 R23, R31, R0.reuse, 0x1, P0 ;  /* 0x000000001f177211 */ /* 0x080fe200000f0eff */
[----:B------:R-:W-:Y:S01]  /*04a0*/  IMAD R31, R14, 0x2, R27 ;  /* 0x000000020e1f7824 */ /* 0x000fe200078e021b */
[----:B------:R-:W-:-:S02]  /*04b0*/  LEA.HI.X.SX32 R29, R17, R0, 0x1, P1 ;  /* 0x00000000111d7211 */ /* 0x000fc400008f0eff */
[C---:B------:R-:W-:Y:S01]  /*04c0*/  LEA R24, P0, R25.reuse, R2, 0x1 ;  /* 0x0000000219187211 */ /* 0x040fe200078008ff */
[C---:B------:R-:W-:Y:S01]  /*04d0*/  IMAD R33, R14.reuse, 0x2, R31 ;  /* 0x000000020e217824 */ /* 0x040fe200078e021f */
[----:B------:R0:W2:Y:S02]  /*04e0*/  LDG.E.U16 R16, [R22.64] ;  /* 0x0000000616107981 */ /* 0x0000a4000c1e1500 */
[----:B------:R-:W-:Y:S02]  /*04f0*/  LEA.HI.X.SX32 R25, R25, R0, 0x1, P0 ;  /* 0x0000000019197211 */ /* 0x000fe400000f0eff */
[----:B------:R0:W2:Y:S01]  /*0500*/  LDG.E.U16 R17, [R28.64] ;  /* 0x000000061c117981 */ /* 0x0000a2000c1e1500 */
[-C--:B------:R-:W-:Y:S02]  /*0510*/  LEA R26, P0, R27, R2.reuse, 0x1 ;  /* 0x000000021b1a7211 */ /* 0x080fe400078008ff */
[----:B------:R-:W-:Y:S01]  /*0520*/  LEA R30, P1, R31, R2, 0x1 ;  /* 0x000000021f1e7211 */ /* 0x000fe200078208ff */
[----:B-1----:R1:W2:Y:S01]  /*0530*/  LDG.E.U16 R18, [R24.64] ;  /* 0x0000000618127981 */ /* 0x0022a2000c1e1500 */
[----:B------:R-:W-:Y:S01]  /*0540*/  LEA.HI.X.SX32 R27, R27, R0, 0x1, P0 ;  /* 0x000000001b1b7211 */ /* 0x000fe200000f0eff */
[----:B0-----:R-:W-:Y:S01]  /*0550*/  IMAD R29, R14, 0x2, R33 ;  /* 0x000000020e1d7824 */ /* 0x001fe200078e0221 */
[----:B------:R-:W-:-:S03]  /*0560*/  LEA R32, P0, R33, R2, 0x1 ;  /* 0x0000000221207211 */ /* 0x000fc600078008ff */
[----:B------:R0:W2:Y:S01]  /*0570*/  LDG.E.U16 R19, [R26.64] ;  /* 0x000000061a137981 */ /* 0x0000a2000c1e1500 */
[C---:B------:R-:W-:Y:S01]  /*0580*/  IMAD R23, R14.reuse, 0x2, R29 ;  /* 0x000000020e177824 */ /* 0x040fe200078e021d */
[----:B------:R-:W-:Y:S02]  /*0590*/  LEA.HI.X.SX32 R33, R33, R0, 0x1, P0 ;  /* 0x0000000021217211 */ /* 0x000fe400000f0eff */
[C---:B------:R-:W-:Y:S02]  /*05a0*/  LEA R28, P0, R29.reuse, R2, 0x1 ;  /* 0x000000021d1c7211 */ /* 0x040fe400078008ff */
[C---:B------:R-:W-:Y:S01]  /*05b0*/  LEA R37, R14.reuse, R23, 0x1 ;  /* 0x000000170e257211 */ /* 0x040fe200078e08ff */
[----:B------:R0:W2:Y:S01]  /*05c0*/  LDG.E.U16 R20, [R32.64] ;  /* 0x0000000620147981 */ /* 0x0000a2000c1e1500 */
[----:B------:R-:W-:Y:S02]  /*05d0*/  LEA.HI.X.SX32 R29, R29, R0, 0x1, P0 ;  /* 0x000000001d1d7211 */ /* 0x000fe400000f0eff */
[----:B------:R-:W-:Y:S01]  /*05e0*/  LEA R34, P0, R23, R2, 0x1 ;  /* 0x0000000217227211 */ /* 0x000fe200078008ff */
[C---:B-1----:R-:W-:Y:S01]  /*05f0*/  IMAD R25, R14.reuse, 0x2, R37 ;  /* 0x000000020e197824 */ /* 0x042fe200078e0225 */
[-C--:B------:R-:W-:Y:S01]  /*0600*/  LEA.HI.X.SX32 R31, R31, R0.reuse, 0x1, P1 ;  /* 0x000000001f1f7211 */ /* 0x080fe200008f0eff */
[----:B------:R1:W2:Y:S01]  /*0610*/  LDG.E.U16 R22, [R28.64] ;  /* 0x000000061c167981 */ /* 0x0002a2000c1e1500 */
[----:B------:R-:W-:Y:S01]  /*0620*/  LEA.HI.X.SX32 R35, R23, R0, 0x1, P0 ;  /* 0x0000000017237211 */ /* 0x000fe200000f0eff */
[C---:B0-----:R-:W-:Y:S01]  /*0630*/  IMAD R27, R14.reuse, 0x2, R25 ;  /* 0x000000020e1b7824 */ /* 0x041fe200078e0219 */
[C---:B------:R-:W-:Y:S01]  /*0640*/  LEA R38, P0, R25.reuse, R2, 0x1 ;  /* 0x0000000219267211 */ /* 0x040fe200078008ff */
[----:B------:R0:W2:Y:S03]  /*0650*/  LDG.E.U16 R21, [R30.64] ;  /* 0x000000061e157981 */ /* 0x0000a6000c1e1500 */
[----:B------:R-:W-:Y:S01]  /*0660*/  LEA.HI.X.SX32 R39, R25, R0, 0x1, P0 ;  /* 0x0000000019277211 */ /* 0x000fe200000f0eff */
[----:B------:R-:W-:Y:S01]  /*0670*/  IMAD R33, R14, 0x2, R27 ;  /* 0x000000020e217824 */ /* 0x000fe200078e021b */
[-C--:B------:R-:W-:Y:S01]  /*0680*/  LEA R36, P1, R37, R2.reuse, 0x1 ;  /* 0x0000000225247211 */ /* 0x080fe200078208ff */
[----:B------:R1:W2:Y:S01]  /*0690*/  LDG.E.U16 R23, [R34.64] ;  /* 0x0000000622177981 */ /* 0x0002a2000c1e1500 */
[----:B0-----:R-:W-:-:S03]  /*06a0*/  LEA R30, P0, R27, R2, 0x1 ;  /* 0x000000021b1e7211 */ /* 0x001fc600078008ff */
[----:B------:R0:W2:Y:S01]  /*06b0*/  LDG.E.U16 R24, [R38.64] ;  /* 0x0000000626187981 */ /* 0x0000a2000c1e1500 */
[-C--:B------:R-:W-:Y:S01]  /*06c0*/  LEA.HI.X.SX32 R31, R27, R0.reuse, 0x1, P0 ;  /* 0x000000001b1f7211 */ /* 0x080fe200000f0eff */
[C---:B------:R-:W-:Y:S01]  /*06d0*/  IMAD R27, R14.reuse, 0x2, R33 ;  /* 0x000000020e1b7824 */ /* 0x040fe200078e0221 */
[----:B------:R-:W-:Y:S02]  /*06e0*/  LEA.HI.X.SX32 R37, R37, R0, 0x1, P1 ;  /* 0x0000000025257211 */ /* 0x000fe400008f0eff */
[----:B------:R-:W-:Y:S01]  /*06f0*/  LEA R32, P0, R33, R2, 0x1 ;  /* 0x0000000221207211 */ /* 0x000fe200078008ff */
[----:B------:R0:W2:Y:S01]  /*0700*/  LDG.E.U16 R26, [R30.64] ;  /* 0x000000061e1a7981 */ /* 0x0000a2000c1e1500 */
[----:B-1----:R-:W-:-:S03]  /*0710*/  LEA R29, R14, R27, 0x1 ;  /* 0x0000001b0e1d7211 */ /* 0x002fc600078e08ff */
[----:B------:R1:W2:Y:S01]  /*0720*/  LDG.E.U16 R25, [R36.64] ;  /* 0x0000000624197981 */ /* 0x0002a2000c1e1500 */
[----:B------:R-:W-:Y:S02]  /*0730*/  LEA.HI.X.SX32 R33, R33, R0, 0x1, P0 ;  /* 0x0000000021217211 */ /* 0x000fe400000f0eff */
[-C--:B------:R-:W-:Y:S01]  /*0740*/  LEA R34, P0, R29, R2.reuse, 0x1 ;  /* 0x000000021d227211 */ /* 0x080fe200078008ff */
[----:B-1----:R-:W-:Y:S01]  /*0750*/  IMAD R37, R14, 0x2, R29 ;  /* 0x000000020e257824 */ /* 0x002fe200078e021d */
[----:B------:R-:W-:-:S03]  /*0760*/  LEA R40, P1, R27, R2, 0x1 ;  /* 0x000000021b287211 */ /* 0x000fc600078208ff */
[----:B0-----:R-:W-:Y:S01]  /*0770*/  IMAD R39, R14, 0x2, R37 ;  /* 0x000000020e277824 */ /* 0x001fe200078e0225 */
[----:B------:R-:W-:-:S03]  /*0780*/  LEA.HI.X.SX32 R35, R29, R0, 0x1, P0 ;  /* 0x000000001d237211 */ /* 0x000fc600000f0eff */
[C---:B------:R-:W-:Y:S01]  /*0790*/  IMAD R43, R14.reuse, 0x2, R39 ;  /* 0x000000020e2b7824 */ /* 0x040fe200078e0227 */
[----:B------:R-:W-:Y:S01]  /*07a0*/  LEA R36, P0, R37, R2, 0x1 ;  /* 0x0000000225247211 */ /* 0x000fe200078008ff */
[----:B------:R0:W2:Y:S01]  /*07b0*/  LDG.E.U16 R28, [R34.64] ;  /* 0x00000006221c7981 */ /* 0x0000a2000c1e1500 */
[-C--:B------:R-:W-:Y:S01]  /*07c0*/  LEA.HI.X.SX32 R41, R27, R0.reuse, 0x1, P1 ;  /* 0x000000001b297211 */ /* 0x080fe200008f0eff */
[----:B------:R-:W-:Y:S01]  /*07d0*/  IMAD R45, R14, 0x2, R43 ;  /* 0x000000020e2d7824 */ /* 0x000fe200078e022b */
[----:B------:R-:W-:Y:S01]  /*07e0*/  LEA.HI.X.SX32 R37, R37, R0, 0x1, P0 ;  /* 0x0000000025257211 */ /* 0x000fe200000f0eff */
[----:B------:R1:W2:Y:S01]  /*07f0*/  LDG.E.U16 R27, [R32.64] ;  /* 0x00000006201b7981 */ /* 0x0002a2000c1e1500 */
[----:B------:R-:W-:-:S03]  /*0800*/  LEA R38, P0, R39, R2, 0x1 ;  /* 0x0000000227267211 */ /* 0x000fc600078008ff */
[----:B------:R0:W2:Y:S01]  /*0810*/  LDG.E.U16 R29, [R40.64] ;  /* 0x00000006281d7981 */ /* 0x0000a2000c1e1500 */
[----:B------:R-:W-:Y:S02]  /*0820*/  LEA.HI.X.SX32 R39, R39, R0, 0x1, P0 ;  /* 0x0000000027277211 */ /* 0x000fe400000f0eff */
[-C--:B------:R-:W-:Y:S01]  /*0830*/  LEA R44, P0, R45, R2.reuse, 0x1 ;  /* 0x000000022d2c7211 */ /* 0x080fe200078008ff */
[----:B------:R1:W2:Y:S01]  /*0840*/  LDG.E.U16 R30, [R36.64] ;  /* 0x00000006241e7981 */ /* 0x0002a2000c1e1500 */
[----:B------:R-:W-:-:S03]  /*0850*/  LEA R42, P1, R43, R2, 0x1 ;  /* 0x000000022b2a7211 */ /* 0x000fc600078208ff */
[----:B------:R1:W2:Y:S01]  /*0860*/  LDG.E.U16 R31, [R38.64] ;  /* 0x00000006261f7981 */ /* 0x0002a2000c1e1500 */
[----:B0-----:R-:W-:Y:S02]  /*0870*/  LEA R41, R14, R45, 0x1 ;  /* 0x0000002d0e297211 */ /* 0x001fe400078e08ff */
[----:B------:R-:W-:-:S03]  /*0880*/  LEA.HI.X.SX32 R45, R45, R0, 0x1, P0 ;  /* 0x000000002d2d7211 */ /* 0x000fc600000f0eff */
[C---:B------:R-:W-:Y:S01]  /*0890*/  IMAD R35, R14.reuse, 0x2, R41 ;  /* 0x000000020e237824 */ /* 0x040fe200078e0229 */
[C---:B------:R-:W-:Y:S01]  /*08a0*/  LEA R40, P0, R41.reuse, R2, 0x1 ;  /* 0x0000000229287211 */ /* 0x040fe200078008ff */
[----:B------:R0:W2:Y:S02]  /*08b0*/  LDG.E.U16 R34, [R44.64] ;  /* 0x000000062c227981 */ /* 0x0000a4000c1e1500 */
[C---:B------:R-:W-:Y:S01]  /*08c0*/  IMAD R49, R14.reuse, 0x2, R35 ;  /* 0x000000020e317824 */ /* 0x040fe200078e0223 */
[----:B------:R-:W-:Y:S02]  /*08d0*/  LEA.HI.X.SX32 R41, R41, R0, 0x1, P0 ;  /* 0x0000000029297211 */ /* 0x000fe400000f0eff */
[----:B------:R-:W-:Y:S01]  /*08e0*/  LEA R46, P0, R35, R2, 0x1 ;  /* 0x00000002232e7211 */ /* 0x000fe200078008ff */
[C---:B-1----:R-:W-:Y:S01]  /*08f0*/  IMAD R37, R14.reuse, 0x2, R49 ;  /* 0x000000020e257824 */ /* 0x042fe200078e0231 */
[-C--:B------:R-:W-:Y:S01]  /*0900*/  LEA.HI.X.SX32 R43, R43, R0.reuse, 0x1, P1 ;  /* 0x000000002b2b7211 */ /* 0x080fe200008f0eff */
[----:B------:R1:W2:Y:S01]  /*0910*/  LDG.E.U16 R32, [R40.64] ;  /* 0x0000000628207981 */ /* 0x0002a2000c1e1500 */
[----:B------:R-:W-:Y:S01]  /*0920*/  LEA.HI.X.SX32 R47, R35, R0, 0x1, P0 ;  /* 0x00000000232f7211 */ /* 0x000fe200000f0eff */
[C---:B------:R-:W-:Y:S01]  /*0930*/  IMAD R39, R14.reuse, 0x2, R37 ;  /* 0x000000020e277824 */ /* 0x040fe200078e0225 */
[C---:B------:R-:W-:Y:S01]  /*0940*/  LEA R50, P0, R37.reuse, R2, 0x1 ;  /* 0x0000000225327211 */ /* 0x040fe200078008ff */
[----:B------:R1:W2:Y:S03]  /*0950*/  LDG.E.U16 R33, [R42.64] ;  /* 0x000000062a217981 */ /* 0x0002a6000c1e1500 */
[----:B------:R-:W-:Y:S01]  /*0960*/  LEA.HI.X.SX32 R51, R37, R0, 0x1, P0 ;  /* 0x0000000025337211 */ /* 0x000fe200000f0eff */
[----:B------:R1:W2:Y:S01]  /*0970*/  LDG.E.U16 R35, [R46.64] ;  /* 0x000000062e237981 */ /* 0x0002a2000c1e1500 */
[----:B0-----:R-:W-:-:S02]  /*0980*/  LEA R45, R14, R39, 0x1 ;  /* 0x000000270e2d7211 */ /* 0x001fc400078e08ff */
[-C--:B------:R-:W-:Y:S01]  /*0990*/  LEA R48, P1, R49, R2.reuse, 0x1 ;  /* 0x0000000231307211 */ /* 0x080fe200078208ff */
[----:B------:R0:W2:Y:S01]  /*09a0*/  LDG.E.U16 R36, [R50.64] ;  /* 0x0000000632247981 */ /* 0x0000a2000c1e1500 */
[----:B-1----:R-:W-:-:S04]  /*09b0*/  LEA R42, P0, R39, R2, 0x1 ;  /* 0x00000002272a7211 */ /* 0x002fc800078008ff */
[----:B------:R-:W-:Y:S01]  /*09c0*/  LEA.HI.X.SX32 R43, R39, R0, 0x1, P0 ;  /* 0x00000000272b7211 */ /* 0x000fe200000f0eff */
[----:B------:R-:W-:-:S04]  /*09d0*/  IMAD R39, R14, 0x2, R45 ;  /* 0x000000020e277824 */ /* 0x000fc800078e022d */
[C---:B------:R-:W-:Y:S01]  /*09e0*/  IMAD R41, R14.reuse, 0x2, R39 ;  /* 0x000000020e297824 */ /* 0x040fe200078e0227 */
[----:B------:R-:W-:Y:S01]  /*09f0*/  LEA R44, P0, R45, R2, 0x1 ;  /* 0x000000022d2c7211 */ /* 0x000fe200078008ff */
[----:B------:R1:W2:Y:S02]  /*0a00*/  LDG.E.U16 R38, [R42.64] ;  /* 0x000000062a267981 */ /* 0x0002a4000c1e1500 */
[----:B------:R-:W-:-:S04]  /*0a10*/  IMAD R55, R14, 0x2, R41 ;  /* 0x000000020e377824 */ /* 0x000fc800078e0229 */
[C---:B------:R-:W-:Y:S01]  /*0a20*/  IMAD R57, R14.reuse, 0x2, R55 ;  /* 0x000000020e397824 */ /* 0x040fe200078e0237 */
[-C--:B------:R-:W-:Y:S02]  /*0a30*/  LEA.HI.X.SX32 R49, R49, R0.reuse, 0x1, P1 ;  /* 0x0000000031317211 */ /* 0x080fe400008f0eff */
[----:B------:R-:W-:Y:S02]  /*0a40*/  LEA.HI.X.SX32 R45, R45, R0, 0x1, P0 ;  /* 0x000000002d2d7211 */ /* 0x000fe400000f0eff */
[----:B------:R-:W-:Y:S01]  /*0a50*/  LEA R59, R14, R57, 0x1 ;  /* 0x000000390e3b7211 */ /* 0x000fe200078e08ff */
[----:B------:R0:W2:Y:S01]  /*0a60*/  LDG.E.U16 R37, [R48.64] ;  /* 0x0000000630257981 */ /* 0x0000a2000c1e1500 */
[----:B------:R-:W-:-:S03]  /*0a70*/  LEA R46, P0, R41, R2, 0x1 ;  /* 0x00000002292e7211 */ /* 0x000fc600078008ff */
[C---:B------:R-:W-:Y:S01]  /*0a80*/  IMAD R61, R14.reuse, 0x2, R59 ;  /* 0x000000020e3d7824 */ /* 0x040fe200078e023b */
[----:B------:R-:W-:Y:S02]  /*0a90*/  LEA.HI.X.SX32 R47, R41, R0, 0x1, P0 ;  /* 0x00000000292f7211 */ /* 0x000fe400000f0eff */
[-C--:B------:R-:W-:Y:S01]  /*0aa0*/  LEA R52, P1, R39, R2.reuse, 0x1 ;  /* 0x0000000227347211 */ /* 0x080fe200078208ff */
[C---:B------:R-:W-:Y:S01]  /*0ab0*/  IMAD R63, R14.reuse, 0x2, R61 ;  /* 0x000000020e3f7824 */ /* 0x040fe200078e023d */
[----:B0-----:R-:W-:Y:S01]  /*0ac0*/  LEA R48, P0, R55, R2, 0x1 ;  /* 0x0000000237307211 */ /* 0x001fe200078008ff */
[----:B-1----:R0:W2:Y:S01]  /*0ad0*/  LDG.E.U16 R42, [R46.64] ;  /* 0x000000062e2a7981 */ /* 0x0020a2000c1e1500 */
[-C--:B------:R-:W-:Y:S02]  /*0ae0*/  LEA.HI.X.SX32 R53, R39, R0.reuse, 0x1, P1 ;  /* 0x0000000027357211 */ /* 0x080fe400008f0eff */
[----:B------:R-:W-:Y:S01]  /*0af0*/  LEA.HI.X.SX32 R49, R55, R0, 0x1, P0 ;  /* 0x0000000037317211 */ /* 0x000fe200000f0eff */
[C---:B------:R-:W-:Y:S01]  /*0b00*/  IMAD R65, R14.reuse, 0x2, R63 ;  /* 0x000000020e417824 */ /* 0x040fe200078e023f */
[C---:B------:R-:W-:Y:S01]  /*0b10*/  LEA R50, P0, R57.reuse, R2, 0x1 ;  /* 0x0000000239327211 */ /* 0x040fe200078008ff */
[----:B------:R1:W2:Y:S02]  /*0b20*/  LDG.E.U16 R41, [R52.64] ;  /* 0x0000000634297981 */ /* 0x0002a4000c1e1500 */
[C---:B------:R-:W-:Y:S01]  /*0b30*/  IMAD R67, R14.reuse, 0x2, R65 ;  /* 0x000000020e437824 */ /* 0x040fe200078e0241 */
[----:B------:R-:W-:Y:S01]  /*0b40*/  LEA.HI.X.SX32 R51, R57, R0, 0x1, P0 ;  /* 0x0000000039337211 */ /* 0x000fe200000f0eff */
[----:B------:R0:W2:Y:S03]  /*0b50*/  LDG.E.U16 R39, [R44.64] ;  /* 0x000000062c277981 */ /* 0x0000a6000c1e1500 */
[----:B------:R-:W-:Y:S01]  /*0b60*/  LEA R69, R14, R67, 0x1 ;  /* 0x000000430e457211 */ /* 0x000fe200078e08ff */
[----:B------:R0:W2:Y:S01]  /*0b70*/  LDG.E.U16 R43, [R50.64] ;  /* 0x00000006322b7981 */ /* 0x0000a2000c1e1500 */
[----:B-1----:R-:W-:-:S02]  /*0b80*/  LEA R52, P0, R61, R2, 0x1 ;  /* 0x000000023d347211 */ /* 0x002fc400078008ff */
[----:B------:R-:W-:Y:S01]  /*0b90*/  LEA R54, P1, R59, R2, 0x1 ;  /* 0x000000023b367211 */ /* 0x000fe200078208ff */
[----:B------:R1:W2:Y:S01]  /*0ba0*/  LDG.E.U16 R40, [R48.64] ;  /* 0x0000000630287981 */ /* 0x0002a2000c1e1500 */
[----:B------:R-:W-:Y:S02]  /*0bb0*/  LEA.HI.X.SX32 R53, R61, R0, 0x1, P0 ;  /* 0x000000003d357211 */ /* 0x000fe400000f0eff */
[----:B------:R-:W-:Y:S02]  /*0bc0*/  LEA R56, P0, R63, R2, 0x1 ;  /* 0x000000023f387211 */ /* 0x000fe400078008ff */
[-C--:B------:R-:W-:Y:S01]  /*0bd0*/  LEA.HI.X.SX32 R55, R59, R0.reuse, 0x1, P1 ;  /* 0x000000003b377211 */ /* 0x080fe200008f0eff */
[----:B0-----:R0:W2:Y:S01]  /*0be0*/  LDG.E.U16 R46, [R52.64] ;  /* 0x00000006342e7981 */ /* 0x0010a2000c1e1500 */
[----:B------:R-:W-:Y:S01]  /*0bf0*/  LEA.HI.X.SX32 R57, R63, R0, 0x1, P0 ;  /* 0x000000003f397211 */ /* 0x000fe200000f0eff */
[C---:B------:R-:W-:Y:S01]  /*0c00*/  IMAD R63, R14.reuse, 0x2, R69 ;  /* 0x000000020e3f7824 */ /* 0x040fe200078e0245 */
[-C--:B------:R-:W-:Y:S01]  /*0c10*/  LEA R58, P0, R65, R2.reuse, 0x1 ;  /* 0x00000002413a7211 */ /* 0x080fe200078008ff */
[----:B------:R0:W2:Y:S02]  /*0c20*/  LDG.E.U16 R45, [R54.64] ;  /* 0x00000006362d7981 */ /* 0x0000a4000c1e1500 */
[C---:B------:R-:W-:Y:S01]  /*0c30*/  IMAD R71, R14.reuse, 0x2, R63 ;  /* 0x000000020e477824 */ /* 0x040fe200078e023f */
[----:B------:R-:W-:Y:S01]  /*0c40*/  LEA R60, P1, R67, R2, 0x1 ;  /* 0x00000002433c7211 */ /* 0x000fe200078208ff */
[----:B------:R1:W2:Y:S02]  /*0c50*/  LDG.E.U16 R44, [R56.64] ;  /* 0x00000006382c7981 */ /* 0x0002a4000c1e1500 */
[----:B------:R-:W-:Y:S01]  /*0c60*/  IMAD R51, R14, 0x2, R71 ;  /* 0x000000020e337824 */ /* 0x000fe200078e0247 */
[----:B------:R-:W-:-:S02]  /*0c70*/  LEA.HI.X.SX32 R59, R65, R0, 0x1, P0 ;  /* 0x00000000413b7211 */ /* 0x000fc400000f0eff */
[----:B------:R-:W-:Y:S01]  /*0c80*/  LEA.HI.X.SX32 R61, R67, R0, 0x1, P1 ;  /* 0x00000000433d7211 */ /* 0x000fe200008f0eff */
[C---:B------:R-:W-:Y:S01]  /*0c90*/  IMAD R67, R14.reuse, 0x2, R51 ;  /* 0x000000020e437824 */ /* 0x040fe200078e0233 */
[C---:B0-----:R-:W-:Y:S01]  /*0ca0*/  LEA R54, P0, R69.reuse, R2, 0x1 ;  /* 0x0000000245367211 */ /* 0x041fe200078008ff */
[----:B------:R0:W2:Y:S03]  /*0cb0*/  LDG.E.U16 R47, [R58.64] ;  /* 0x000000063a2f7981 */ /* 0x0000a6000c1e1500 */
[----:B------:R-:W-:Y:S01]  /*0cc0*/  LEA.HI.X.SX32 R55, R69, R0, 0x1, P0 ;  /* 0x0000000045377211 */ /* 0x000fe200000f0eff */
[----:B-1----:R1:W2:Y:S01]  /*0cd0*/  LDG.E.U16 R49, [R60.64] ;  /* 0x000000063c317981 */ /* 0x0022a2000c1e1500 */
[C---:B------:R-:W-:Y:S02]  /*0ce0*/  LEA R69, R14.reuse, R67, 0x1 ;  /* 0x000000430e457211 */ /* 0x040fe400078e08ff */
[C---:B------:R-:W-:Y:S01]  /*0cf0*/  LEA R62, P0, R63.reuse, R2, 0x1 ;  /* 0x000000023f3e7211 */ /* 0x040fe200078008ff */
[----:B------:R0:W2:Y:S02]  /*0d00*/  LDG.E.U16 R50, [R54.64] ;  /* 0x0000000636327981 */ /* 0x0000a4000c1e1500 */
[----:B------:R-:W-:Y:S01]  /*0d10*/  IMAD R73, R14, 0x2, R69 ;  /* 0x000000020e497824 */ /* 0x000fe200078e0245 */
[----:B------:R-:W-:-:S03]  /*0d20*/  LEA.HI.X.SX32 R63, R63, R0, 0x1, P0 ;  /* 0x000000003f3f7211 */ /* 0x000fc600000f0eff */
[C---:B------:R-:W-:Y:S01]  /*0d30*/  IMAD R75, R14.reuse, 0x2, R73 ;  /* 0x000000020e4b7824 */ /* 0x040fe200078e0249 */
[C---:B------:R-:W-:Y:S01]  /*0d40*/  LEA R56, P0, R71.reuse, R2, 0x1 ;  /* 0x0000000247387211 */ /* 0x040fe200078008ff */
[----:B------:R0:W2:Y:S02]  /*0d50*/  LDG.E.U16 R48, [R62.64] ;  /* 0x000000063e307981 */ /* 0x0000a4000c1e1500 */
[----:B------:R-:W-:Y:S01]  /*0d60*/  IMAD R77, R14, 0x2, R75 ;  /* 0x000000020e4d7824 */ /* 0x000fe200078e024b */
[----:B------:R-:W-:-:S03]  /*0d70*/  LEA.HI.X.SX32 R57, R71, R0, 0x1, P0 ;  /* 0x0000000047397211 */ /* 0x000fc600000f0eff */
[----:B------:R-:W-:-:S05]  /*0d80*/  IMAD R71, R14, 0x2, R77 ;  /* 0x000000020e477824 */ /* 0x000fca00078e024d */
[----:B------:R-:W-:-:S05]  /*0d90*/  LEA R79, R14, R71, 0x1 ;  /* 0x000000470e4f7211 */ /* 0x000fca00078e08ff */
[----:B------:R-:W-:Y:S01]  /*0da0*/  IMAD R81, R14, 0x2, R79 ;  /* 0x000000020e517824 */ /* 0x000fe200078e024f */
[----:B0-----:R-:W-:-:S03]  /*0db0*/  LEA R58, P0, R67, R2, 0x1 ;  /* 0x00000002433a7211 */ /* 0x001fc600078008ff */
[C---:B------:R-:W-:Y:S01]  /*0dc0*/  IMAD R83, R14.reuse, 0x2, R81 ;  /* 0x000000020e537824 */ /* 0x040fe200078e0251 */
[----:B------:R-:W-:Y:S02]  /*0dd0*/  LEA.HI.X.SX32 R59, R67, R0, 0x1, P0 ;  /* 0x00000000433b7211 */ /* 0x000fe400000f0eff */
[-C--:B------:R-:W-:Y:S01]  /*0de0*/  LEA R64, P1, R51, R2.reuse, 0x1 ;  /* 0x0000000233407211 */ /* 0x080fe200078208ff */
[C---:B------:R-:W-:Y:S01]  /*0df0*/  IMAD R85, R14.reuse, 0x2, R83 ;  /* 0x000000020e557824 */ /* 0x040fe200078e0253 */
[----:B-1----:R-:W-:Y:S01]  /*0e00*/  LEA R60, P0, R69, R2, 0x1 ;  /* 0x00000002453c7211 */ /* 0x002fe200078008ff */
[----:B------:R0:W2:Y:S01]  /*0e10*/  LDG.E.U16 R54, [R58.64] ;  /* 0x000000063a367981 */ /* 0x0000a2000c1e1500 */
[-C--:B------:R-:W-:Y:S01]  /*0e20*/  LEA.HI.X.SX32 R65, R51, R0.reuse, 0x1, P1 ;  /* 0x0000000033417211 */ /* 0x080fe200008f0eff */
[----:B------:R-:W-:Y:S01]  /*0e30*/  IMAD R87, R14, 0x2, R85 ;  /* 0x000000020e577824 */ /* 0x000fe200078e0255 */
[----:B------:R-:W-:Y:S01]  /*0e40*/  LEA.HI.X.SX32 R61, R69, R0, 0x1, P0 ;  /* 0x00000000453d7211 */ /* 0x000fe200000f0eff */
[----:B------:R1:W2:Y:S01]  /*0e50*/  LDG.E.U16 R51, [R56.64] ;  /* 0x0000000638337981 */ /* 0x0002a2000c1e1500 */
[----:B------:R-:W-:-:S02]  /*0e60*/  LEA R62, P0, R73, R2, 0x1 ;  /* 0x00000002493e7211 */ /* 0x000fc400078008ff */
[----:B------:R-:W-:Y:S01]  /*0e70*/  LEA R89, R14, R87, 0x1 ;  /* 0x000000570e597211 */ /* 0x000fe200078e08ff */
[----:B------:R0:W2:Y:S01]  /*0e80*/  LDG.E.U16 R53, [R64.64] ;  /* 0x0000000640357981 */ /* 0x0000a2000c1e1500 */
[----:B------:R-:W-:-:S03]  /*0e90*/  LEA.HI.X.SX32 R63, R73, R0, 0x1, P0 ;  /* 0x00000000493f7211 */ /* 0x000fc600000f0eff */
[C---:B------:R-:W-:Y:S01]  /*0ea0*/  IMAD R91, R14.reuse, 0x2, R89 ;  /* 0x000000020e5b7824 */ /* 0x040fe200078e0259 */
[-C--:B------:R-:W-:Y:S01]  /*0eb0*/  LEA R66, P1, R75, R2.reuse, 0x1 ;  /* 0x000000024b427211 */ /* 0x080fe200078208ff */
[----:B------:R1:W2:Y:S01]  /*0ec0*/  LDG.E.U16 R52, [R60.64] ;  /* 0x000000063c347981 */ /* 0x0002a2000c1e1500 */
[C---:B0-----:R-:W-:Y:S01]  /*0ed0*/  LEA R64, P0, R77.reuse, R2, 0x1 ;  /* 0x000000024d407211 */ /* 0x041fe200078008ff */
[C---:B------:R-:W-:Y:S02]  /*0ee0*/  IMAD R93, R14.reuse, 0x2, R91 ;  /* 0x000000020e5d7824 */ /* 0x040fe400078e025b */
[----:B------:R0:W2:Y:S01]  /*0ef0*/  LDG.E.U16 R55, [R62.64] ;  /* 0x000000063e377981 */ /* 0x0000a2000c1e1500 */
[----:B------:R-:W-:Y:S02]  /*0f00*/  LEA.HI.X.SX32 R65, R77, R0, 0x1, P0 ;  /* 0x000000004d417211 */ /* 0x000fe400000f0eff */
[----:B------:R-:W-:Y:S01]  /*0f10*/  LEA R68, P0, R71, R2, 0x1 ;  /* 0x0000000247447211 */ /* 0x000fe200078008ff */
[----:B------:R-:W-:Y:S01]  /*0f20*/  IMAD R95, R14, 0x2, R93 ;  /* 0x000000020e5f7824 */ /* 0x000fe200078e025d */
[-C--:B------:R-:W-:Y:S01]  /*0f30*/  LEA.HI.X.SX32 R67, R75, R0.reuse, 0x1, P1 ;  /* 0x000000004b437211 */ /* 0x080fe200008f0eff */
[----:B-1----:R1:W2:Y:S01]  /*0f40*/  LDG.E.U16 R56, [R64.64] ;  /* 0x0000000640387981 */ /* 0x0022a2000c1e1500 */
[----:B------:R-:W-:-:S02]  /*0f50*/  LEA.HI.X.SX32 R69, R71, R0, 0x1, P0 ;  /* 0x0000000047457211 */ /* 0x000fc400000f0eff */
[-C--:B------:R-:W-:Y:S01]  /*0f60*/  LEA R70, P0, R79, R2.reuse, 0x1 ;  /* 0x000000024f467211 */ /* 0x080fe200078008ff */
[----:B------:R0:W2:Y:S01]  /*0f70*/  LDG.E.U16 R57, [R66.64] ;  /* 0x0000000642397981 */ /* 0x0000a2000c1e1500 */
[----:B------:R-:W-:Y:S02]  /*0f80*/  LEA R72, P1, R81, R2, 0x1 ;  /* 0x0000000251487211 */ /* 0x000fe400078208ff */
[-C--:B------:R-:W-:Y:S01]  /*0f90*/  LEA.HI.X.SX32 R71, R79, R0.reuse, 0x1, P0 ;  /* 0x000000004f477211 */ /* 0x080fe200000f0eff */
[C---:B------:R-:W-:Y:S01]  /*0fa0*/  IMAD R79, R14.reuse, 0x2, R95 ;  /* 0x000000020e4f7824 */ /* 0x040fe200078e025f */
[----:B------:R-:W-:Y:S01]  /*0fb0*/  LEA.HI.X.SX32 R73, R81, R0, 0x1, P1 ;  /* 0x0000000051497211 */ /* 0x000fe200008f0eff */
[----:B------:R1:W2:Y:S03]  /*0fc0*/  LDG.E.U16 R58, [R68.64] ;  /* 0x00000006443a7981 */ /* 0x0002a6000c1e1500 */
[----:B------:R-:W-:Y:S01]  /*0fd0*/  LEA R81, R14, R79, 0x1 ;  /* 0x0000004f0e517211 */ /* 0x000fe200078e08ff */
[----:B------:R1:W2:Y:S01]  /*0fe0*/  LDG.E.U16 R59, [R70.64] ;  /* 0x00000006463b7981 */ /* 0x0002a2000c1e1500 */
[----:B0-----:R-:W-:-:S02]  /*0ff0*/  LEA R66, P0, R83, R2, 0x1 ;  /* 0x0000000253427211 */ /* 0x001fc400078008ff */
[----:B------:R-:W-:Y:S01]  /*1000*/  LEA R76, P1, R89, R2, 0x1 ;  /* 0x00000002594c7211 */ /* 0x000fe200078208ff */
[----:B------:R0:W2:Y:S01]  /*1010*/  LDG.E.U16 R61, [R72.64] ;  /* 0x00000006483d7981 */ /* 0x0000a2000c1e1500 */
[----:B------:R-:W-:Y:S01]  /*1020*/  LEA.HI.X.SX32 R67, R83, R0, 0x1, P0 ;  /* 0x0000000053437211 */ /* 0x000fe200000f0eff */
[----:B------:R-:W-:Y:S01]  /*1030*/  IMAD R83, R14, 0x2, R81 ;  /* 0x000000020e537824 */ /* 0x000fe200078e0251 */
[----:B------:R-:W-:-:S03]  /*1040*/  LEA R74, P0, R85, R2, 0x1 ;  /* 0x00000002554a7211 */ /* 0x000fc600078008ff */
[C---:B------:R-:W-:Y:S01]  /*1050*/  IMAD R97, R14.reuse, 0x2, R83 ;  /* 0x000000020e617824 */ /* 0x040fe200078e0253 */
[----:B------:R-:W-:Y:S01]  /*1060*/  LEA.HI.X.SX32 R75, R85, R0, 0x1, P0 ;  /* 0x00000000554b7211 */ /* 0x000fe200000f0eff */
[----:B------:R0:W2:Y:S02]  /*1070*/  LDG.E.U16 R60, [R66.64] ;  /* 0x00000006423c7981 */ /* 0x0000a4000c1e1500 */
[C---:B------:R-:W-:Y:S01]  /*1080*/  IMAD R85, R14.reuse, 0x2, R97 ;  /* 0x000000020e557824 */ /* 0x040fe200078e0261 */
[C---:B-1----:R-:W-:Y:S01]  /*1090*/  LEA R68, P0, R87.reuse, R2, 0x1 ;  /* 0x0000000257447211 */ /* 0x042fe200078008ff */
[----:B------:R1:W2:Y:S02]  /*10a0*/  LDG.E.U16 R62, [R74.64] ;  /* 0x000000064a3e7981 */ /* 0x0002a4000c1e1500 */
[----:B------:R-:W-:Y:S01]  /*10b0*/  IMAD R99, R14, 0x2, R85 ;  /* 0x000000020e637824 */ /* 0x000fe200078e0255 */
[----:B------:R-:W-:-:S04]  /*10c0*/  LEA.HI.X.SX32 R69, R87, R0, 0x1, P0 ;  /* 0x0000000057457211 */ /* 0x000fc800000f0eff */
[C---:B------:R-:W-:Y:S01]  /*10d0*/  LEA R87, R14.reuse, R99, 0x1 ;  /* 0x000000630e577211 */ /* 0x040fe200078e08ff */
[----:B------:R1:W2:Y:S01]  /*10e0*/  LDG.E.U16 R63, [R68.64] ;  /* 0x00000006443f7981 */ /* 0x0002a2000c1e1500 */
[----:B------:R-:W-:Y:S02]  /*10f0*/  LEA R70, P0, R91, R2, 0x1 ;  /* 0x000000025b467211 */ /* 0x000fe400078008ff */
[-C--:B------:R-:W-:Y:S01]  /*1100*/  LEA.HI.X.SX32 R77, R89, R0.reuse, 0x1, P1 ;  /* 0x00000000594d7211 */ /* 0x080fe200008f0eff */
[C---:B------:R-:W-:Y:S01]  /*1110*/  IMAD R89, R14.reuse, 0x2, R87 ;  /* 0x000000020e597824 */ /* 0x040fe200078e0257 */
[----:B------:R-:W-:Y:S02]  /*1120*/  LEA.HI.X.SX32 R71, R91, R0, 0x1, P0 ;  /* 0x000000005b477211 */ /* 0x000fe400000f0eff */
[C---:B0-----:R-:W-:Y:S01]  /*1130*/  LEA R72, P0, R93.reuse, R2, 0x1 ;  /* 0x000000025d487211 */ /* 0x041fe200078008ff */
[C---:B------:R-:W-:Y:S01]  /*1140*/  IMAD R91, R14.reuse, 0x2, R89 ;  /* 0x000000020e5b7824 */ /* 0x040fe200078e0259 */
[----:B------:R0:W2:Y:S02]  /*1150*/  LDG.E.U16 R65, [R76.64] ;  /* 0x000000064c417981 */ /* 0x0000a4000c1e1500 */
[----:B------:R-:W-:Y:S01]  /*1160*/  LEA.HI.X.SX32 R73, R93, R0, 0x1, P0 ;  /* 0x000000005d497211 */ /* 0x000fe200000f0eff */
[C---:B------:R-:W-:Y:S01]  /*1170*/  IMAD R93, R14.reuse, 0x2, R91 ;  /* 0x000000020e5d7824 */ /* 0x040fe200078e025b */
[C---:B-1----:R-:W-:Y:S01]  /*1180*/  LEA R74, P0, R95.reuse, R2, 0x1 ;  /* 0x000000025f4a7211 */ /* 0x042fe200078008ff */
[----:B------:R1:W2:Y:S02]  /*1190*/  LDG.E.U16 R64, [R70.64] ;  /* 0x0000000646407981 */ /* 0x0002a4000c1e1500 */
[C---:B------:R-:W-:Y:S01]  /*11a0*/  IMAD R101, R14.reuse, 0x2, R93 ;  /* 0x000000020e657824 */ /* 0x040fe200078e025d */
[----:B------:R-:W-:Y:S01]  /*11b0*/  LEA.HI.X.SX32 R75, R95, R0, 0x1, P0 ;  /* 0x000000005f4b7211 */ /* 0x000fe200000f0eff */
[----:B------:R1:W2:Y:S03]  /*11c0*/  LDG.E.U16 R66, [R72.64] ;  /* 0x0000000648427981 */ /* 0x0002a6000c1e1500 */
[----:B------:R-:W-:Y:S01]  /*11d0*/  LEA R95, R14, R101, 0x1 ;  /* 0x000000650e5f7211 */ /* 0x000fe200078e08ff */
[----:B------:R1:W2:Y:S01]  /*11e0*/  LDG.E.U16 R67, [R74.64] ;  /* 0x000000064a437981 */ /* 0x0002a2000c1e1500 */
[----:B0-----:R-:W-:-:S03]  /*11f0*/  LEA R76, P0, R81, R2, 0x1 ;  /* 0x00000002514c7211 */ /* 0x001fc600078008ff */
[----:B------:R-:W-:Y:S01]  /*1200*/  IMAD R103, R14, 0x2, R95 ;  /* 0x000000020e677824 */ /* 0x000fe200078e025f */
[----:B------:R-:W-:-:S03]  /*1210*/  LEA.HI.X.SX32 R77, R81, R0, 0x1, P0 ;  /* 0x00000000514d7211 */ /* 0x000fc600000f0eff */
[C---:B------:R-:W-:Y:S01]  /*1220*/  IMAD R105, R14.reuse, 0x2, R103 ;  /* 0x000000020e697824 */ /* 0x040fe200078e0267 */
[C---:B------:R-:W-:Y:S01]  /*1230*/  LEA R80, P0, R83.reuse, R2, 0x1 ;  /* 0x0000000253507211 */ /* 0x040fe200078008ff */
[----:B------:R0:W2:Y:S02]  /*1240*/  LDG.E.U16 R68, [R76.64] ;  /* 0x000000064c447981 */ /* 0x0000a4000c1e1500 */
[C---:B------:R-:W-:Y:S01]  /*1250*/  IMAD R107, R14.reuse, 0x2, R105 ;  /* 0x000000020e6b7824 */ /* 0x040fe200078e0269 */
[----:B------:R-:W-:Y:S02]  /*1260*/  LEA.HI.X.SX32 R81, R83, R0, 0x1, P0 ;  /* 0x0000000053517211 */ /* 0x000fe400000f0eff */
[-C--:B------:R-:W-:Y:S01]  /*1270*/  LEA R82, P0, R97, R2.reuse, 0x1 ;  /* 0x0000000261527211 */ /* 0x080fe200078008ff */
[----:B------:R-:W-:Y:S01]  /*1280*/  IMAD R109, R14, 0x2, R107 ;  /* 0x000000020e6d7824 */ /* 0x000fe200078e026b */
[----:B------:R-:W-:Y:S01]  /*1290*/  LEA R78, P1, R79, R2, 0x1 ;  /* 0x000000024f4e7211 */ /* 0x000fe200078208ff */
[----:B-1----:R1:W2:Y:S01]  /*12a0*/  LDG.E.U16 R70, [R80.64] ;  /* 0x0000000650467981 */ /* 0x0022a2000c1e1500 */
[----:B------:R-:W-:-:S02]  /*12b0*/  LEA.HI.X.SX32 R83, R97, R0, 0x1, P0 ;  /* 0x0000000061537211 */ /* 0x000fc400000f0eff */
[C---:B------:R-:W-:Y:S02]  /*12c0*/  LEA R97, R14.reuse, R109, 0x1 ;  /* 0x0000006d0e617211 */ /* 0x040fe400078e08ff */
[----:B------:R-:W-:Y:S01]  /*12d0*/  LEA.HI.X.SX32 R79, R79, R0, 0x1, P1 ;  /* 0x000000004f4f7211 */ /* 0x000fe200008f0eff */
[----:B------:R0:W2:Y:S02]  /*12e0*/  LDG.E.U16 R71, [R82.64] ;  /* 0x0000000652477981 */ /* 0x0000a4000c1e1500 */
[C---:B------:R-:W-:Y:S02]  /*12f0*/  IMAD R111, R14.reuse, 0x2, R97 ;  /* 0x000000020e6f7824 */ /* 0x040fe400078e0261 */
[----:B------:R0:W2:Y:S02]  /*1300*/  LDG.E.U16 R69, [R78.64] ;  /* 0x000000064e457981 */ /* 0x0000a4000c1e1500 */
[----:B------:R-:W-:-:S04]  /*1310*/  IMAD R113, R14, 0x2, R111 ;  /* 0x000000020e717824 */ /* 0x000fc800078e026f */
[----:B------:R-:W-:Y:S01]  /*1320*/  IMAD R115, R14, 0x2, R113 ;  /* 0x000000020e737824 */ /* 0x000fe200078e0271 */
[----:B0-----:R-:W-:-:S03]  /*1330*/  LEA R78, P0, R99, R2, 0x1 ;  /* 0x00000002634e7211 */ /* 0x001fc600078008ff */
[C---:B------:R-:W-:Y:S01]  /*1340*/  IMAD R117, R14.reuse, 0x2, R115 ;  /* 0x000000020e757824 */ /* 0x040fe200078e0273 */
[----:B------:R-:W-:Y:S02]  /*1350*/  LEA.HI.X.SX32 R79, R99, R0, 0x1, P0 ;  /* 0x00000000634f7211 */ /* 0x000fe400000f0eff */
[C---:B------:R-:W-:Y:S02]  /*1360*/  LEA R76, P0, R87.reuse, R2, 0x1 ;  /* 0x00000002574c7211 */ /* 0x040fe400078008ff */
[C---:B------:R-:W-:Y:S01]  /*1370*/  LEA R119, R14.reuse, R117, 0x1 ;  /* 0x000000750e777211 */ /* 0x040fe200078e08ff */
[----:B------:R0:W2:Y:S01]  /*1380*/  LDG.E.U16 R72, [R78.64] ;  /* 0x000000064e487981 */ /* 0x0000a2000c1e1500 */
[----:B------:R-:W-:Y:S02]  /*1390*/  LEA.HI.X.SX32 R77, R87, R0, 0x1, P0 ;  /* 0x00000000574d7211 */ /* 0x000fe400000f0eff */
[----:B------:R-:W-:Y:S01]  /*13a0*/  LEA R86, P0, R89, R2, 0x1 ;  /* 0x0000000259567211 */ /* 0x000fe200078008ff */
[----:B------:R-:W-:-:S02]  /*13b0*/  IMAD R121, R14, 0x2, R119 ;  /* 0x000000020e797824 */ /* 0x000fc400078e0277 */
[----:B------:R1:W2:Y:S01]  /*13c0*/  LDG.E.U16 R74, [R76.64] ;  /* 0x000000064c4a7981 */ /* 0x0002a2000c1e1500 */
[----:B------:R-:W-:Y:S02]  /*13d0*/  LEA.HI.X.SX32 R87, R89, R0, 0x1, P0 ;  /* 0x0000000059577211 */ /* 0x000fe400000f0eff */
[C---:B------:R-:W-:Y:S01]  /*13e0*/  LEA R82, P0, R93.reuse, R2, 0x1 ;  /* 0x000000025d527211 */ /* 0x040fe200078008ff */
[C---:B------:R-:W-:Y:S02]  /*13f0*/  IMAD R123, R14.reuse, 0x2, R121 ;  /* 0x000000020e7b7824 */ /* 0x040fe400078e0279 */
[----:B------:R3:W2:Y:S01]  /*1400*/  LDG.E.U16 R75, [R86.64] ;  /* 0x00000006564b7981 */ /* 0x0006a2000c1e1500 */
[----:B------:R-:W-:Y:S01]  /*1410*/  LEA.HI.X.SX32 R83, R93, R0, 0x1, P0 ;  /* 0x000000005d537211 */ /* 0x000fe200000f0eff */
[----:B------:R-:W-:Y:S01]  /*1420*/  IMAD R93, R14, 0x2, R123 ;  /* 0x000000020e5d7824 */ /* 0x000fe200078e027b */
[----:B0-----:R-:W-:-:S03]  /*1430*/  LEA R78, P0, R101, R2, 0x1 ;  /* 0x00000002654e7211 */ /* 0x001fc600078008ff */
[----:B-1----:R0:W2:Y:S01]  /*1440*/  LDG.E.U16 R80, [R82.64] ;  /* 0x0000000652507981 */ /* 0x0020a2000c1e1500 */
[----:B------:R-:W-:Y:S01]  /*1450*/  LEA.HI.X.SX32 R79, R101, R0, 0x1, P0 ;  /* 0x00000000654f7211 */ /* 0x000fe200000f0eff */
[C---:B------:R-:W-:Y:S01]  /*1460*/  IMAD R101, R14.reuse, 0x2, R93 ;  /* 0x000000020e657824 */ /* 0x040fe200078e025d */
[-C--:B------:R-:W-:Y:S02]  /*1470*/  LEA R76, P0, R95, R2.reuse, 0x1 ;  /* 0x000000025f4c7211 */ /* 0x080fe400078008ff */
[----:B------:R-:W-:Y:S01]  /*1480*/  LEA R84, P1, R85, R2, 0x1 ;  /* 0x0000000255547211 */ /* 0x000fe200078208ff */
[----:B------:R1:W2:Y:S01]  /*1490*/  LDG.E.U16 R88, [R78.64] ;  /* 0x000000064e587981 */ /* 0x0002a2000c1e1500 */
[----:B------:R-:W-:-:S05]  /*14a0*/  LEA R125, R14, R101, 0x1 ;  /* 0x000000650e7d7211 */ /* 0x000fca00078e08ff */
[----:B------:R-:W-:Y:S01]  /*14b0*/  IMAD R127, R14, 0x2, R125 ;  /* 0x000000020e7f7824 */ /* 0x000fe200078e027d */
[----:B------:R-:W-:-:S03]  /*14c0*/  LEA.HI.X.SX32 R77, R95, R0, 0x1, P0 ;  /* 0x000000005f4d7211 */ /* 0x000fc600000f0eff */
[C---:B------:R-:W-:Y:S01]  /*14d0*/  IMAD R129, R14.reuse, 0x2, R127 ;  /* 0x000000020e817824 */ /* 0x040fe200078e027f */
[C---:B---3--:R-:W-:Y:S01]  /*14e0*/  LEA R86, P0, R105.reuse, R2, 0x1 ;  /* 0x0000000269567211 */ /* 0x048fe200078008ff */
[----:B------:R3:W2:Y:S02]  /*14f0*/  LDG.E.U16 R89, [R76.64] ;  /* 0x000000064c597981 */ /* 0x0006a4000c1e1500 */
[C---:B------:R-:W-:Y:S01]  /*1500*/  IMAD R131, R14.reuse, 0x2, R129 ;  /* 0x000000020e837824 */ /* 0x040fe200078e0281 */
[----:B------:R-:W-:Y:S02]  /*1510*/  LEA.HI.X.SX32 R87, R105, R0, 0x1, P0 ;  /* 0x0000000069577211 */ /* 0x000fe400000f0eff */
[----:B0-----:R-:W-:Y:S01]  /*1520*/  LEA R82, P0, R107, R2, 0x1 ;  /* 0x000000026b527211 */ /* 0x001fe200078008ff */
[----:B------:R-:W-:Y:S01]  /*1530*/  IMAD R133, R14, 0x2, R131 ;  /* 0x000000020e857824 */ /* 0x000fe200078e0283 */
[-C--:B------:R-:W-:Y:S01]  /*1540*/  LEA.HI.X.SX32 R85, R85, R0.reuse, 0x1, P1 ;  /* 0x0000000055557211 */ /* 0x080fe200008f0eff */
[----:B------:R0:W2:Y:S01]  /*1550*/  LDG.E.U16 R94, [R86.64] ;  /* 0x00000006565e7981 */ /* 0x0000a2000c1e1500 */
[----:B------:R-:W-:-:S02]  /*1560*/  LEA.HI.X.SX32 R83, R107, R0, 0x1, P0 ;  /* 0x000000006b537211 */ /* 0x000fc400000f0eff */
[----:B------:R-:W-:Y:S01]  /*1570*/  LEA R107, R14, R133, 0x1 ;  /* 0x000000850e6b7211 */ /* 0x000fe200078e08ff */
[----:B------:R0:W4:Y:S01]  /*1580*/  LDG.E.U16 R73, [R84.64] ;  /* 0x0000000654497981 */ /* 0x000122000c1e1500 */
[----:B------:R-:W-:-:S03]  /*1590*/  LEA R90, P1, R91, R2, 0x1 ;  /* 0x000000025b5a7211 */ /* 0x000fc600078208ff */
[C---:B------:R-:W-:Y:S01]  /*15a0*/  IMAD R135, R14.reuse, 0x2, R107 ;  /* 0x000000020e877824 */ /* 0x040fe200078e026b */
[----:B------:R-:W-:Y:S01]  /*15b0*/  LEA.HI.X.SX32 R91, R91, R0, 0x1, P1 ;  /* 0x000000005b5b7211 */ /* 0x000fe200008f0eff */
[----:B------:R3:W4:Y:S02]  /*15c0*/  LDG.E.U16 R96, [R82.64] ;  /* 0x0000000652607981 */ /* 0x000724000c1e1500 */
[C---:B------:R-:W-:Y:S01]  /*15d0*/  IMAD R137, R14.reuse, 0x2, R135 ;  /* 0x000000020e897824 */ /* 0x040fe200078e0287 */
[-C--:B-1----:R-:W-:Y:S01]  /*15e0*/  LEA R78, P0, R109, R2.reuse, 0x1 ;  /* 0x000000026d4e7211 */ /* 0x082fe200078008ff */
[----:B------:R1:W4:Y:S01]  /*15f0*/  LDG.E.U16 R81, [R90.64] ;  /* 0x000000065a517981 */ /* 0x000322000c1e1500 */
[----:B0-----:R-:W-:Y:S01]  /*1600*/  LEA R84, P1, R103, R2, 0x1 ;  /* 0x0000000267547211 */ /* 0x001fe200078208ff */
[C---:B------:R-:W-:Y:S01]  /*1610*/  IMAD R139, R14.reuse, 0x2, R137 ;  /* 0x000000020e8b7824 */ /* 0x040fe200078e0289 */
[-C--:B------:R-:W-:Y:S02]  /*1620*/  LEA.HI.X.SX32 R79, R109, R0.reuse, 0x1, P0 ;  /* 0x000000006d4f7211 */ /* 0x080fe400000f0eff */
[----:B------:R-:W-:Y:S01]  /*1630*/  LEA.HI.X.SX32 R85, R103, R0, 0x1, P1 ;  /* 0x0000000067557211 */ /* 0x000fe200008f0eff */
[----:B------:R-:W-:Y:S01]  /*1640*/  IMAD R109, R14, 0x2, R139 ;  /* 0x000000020e6d7824 */ /* 0x000fe200078e028b */
[----:B---3--:R-:W-:-:S03]  /*1650*/  LEA R76, P0, R111, R2, 0x1 ;  /* 0x000000026f4c7211 */ /* 0x008fc600078008ff */
[----:B------:R0:W3:Y:S01]  /*1660*/  LDG.E.U16 R95, [R84.64] ;  /* 0x00000006545f7981 */ /* 0x0000e2000c1e1500 */
[----:B------:R-:W-:Y:S02]  /*1670*/  LEA.HI.X.SX32 R77, R111, R0, 0x1, P0 ;  /* 0x000000006f4d7211 */ /* 0x000fe400000f0eff */
[C---:B------:R-:W-:Y:S02]  /*1680*/  LEA R141, R14.reuse, R109, 0x1 ;  /* 0x0000006d0e8d7211 */ /* 0x040fe400078e08ff */
[-C--:B-1----:R-:W-:Y:S01]  /*1690*/  LEA R90, P1, R97, R2.reuse, 0x1 ;  /* 0x00000002615a7211 */ /* 0x082fe200078208ff */
[----:B------:R1:W3:Y:S01]  /*16a0*/  LDG.E.U16 R98, [R76.64] ;  /* 0x000000064c627981 */ /* 0x0002e2000c1e1500 */
[----:B0-----:R-:W-:Y:S01]  /*16b0*/  LEA R84, P0, R113, R2, 0x1 ;  /* 0x0000000271547211 */ /* 0x001fe200078008ff */
[----:B------:R-:W-:-:S03]  /*16c0*/  IMAD R143, R14, 0x2, R141 ;  /* 0x000000020e8f7824 */ /* 0x000fc600078e028d */
[----:B------:R-:W-:Y:S02]  /*16d0*/  LEA.HI.X.SX32 R85, R113, R0, 0x1, P0 ;  /* 0x0000000071557211 */ /* 0x000fe400000f0eff */
[----:B------:R-:W-:Y:S02]  /*16e0*/  LEA R82, P0, R115, R2, 0x1 ;  /* 0x0000000273527211 */ /* 0x000fe400078008ff */
[----:B------:R-:W-:Y:S01]  /*16f0*/  LEA.HI.X.SX32 R91, R97, R0, 0x1, P1 ;  /* 0x00000000615b7211 */ /* 0x000fe200008f0eff */
[----:B------:R0:W3:Y:S01]  /*1700*/  LDG.E.U16 R102, [R84.64] ;  /* 0x0000000654667981 */ /* 0x0000e2000c1e1500 */
[----:B------:R-:W-:Y:S02]  /*1710*/  LEA R86, P1, R117, R2, 0x1 ;  /* 0x0000000275567211 */ /* 0x000fe400078208ff */
[-C--:B------:R-:W-:Y:S01]  /*1720*/  LEA.HI.X.SX32 R83, R115, R0.reuse, 0x1, P0 ;  /* 0x0000000073537211 */ /* 0x080fe200000f0eff */
[C---:B------:R-:W-:Y:S01]  /*1730*/  IMAD R115, R14.reuse, 0x2, R143 ;  /* 0x000000020e737824 */ /* 0x040fe200078e028f */
[----:B------:R-:W-:Y:S01]  /*1740*/  LEA.HI.X.SX32 R87, R117, R0, 0x1, P1 ;  /* 0x0000000075577211 */ /* 0x000fe200008f0eff */
[----:B------:R0:W3:Y:S02]  /*1750*/  LDG.E.U16 R97, [R78.64] ;  /* 0x000000064e617981 */ /* 0x0000e4000c1e1500 */
[----:B------:R-:W-:-:S02]  /*1760*/  IMAD R117, R14, 0x2, R115 ;  /* 0x000000020e757824 */ /* 0x000fc400078e0273 */
[----:B------:R1:W3:Y:S04]  /*1770*/  LDG.E.U16 R99, [R90.64] ;  /* 0x000000065a637981 */ /* 0x0002e8000c1e1500 */
[----:B------:R5:W3:Y:S01]  /*1780*/  LDG.E.U16 R103, [R82.64] ;  /* 0x0000000652677981 */ /* 0x000ae2000c1e1500 */
[----:B0-----:R-:W-:-:S03]  /*1790*/  LEA R78, P0, R119, R2, 0x1 ;  /* 0x00000002774e7211 */ /* 0x001fc600078008ff */
[----:B------:R0:W3:Y:S01]  /*17a0*/  LDG.E.U16 R105, [R86.64] ;  /* 0x0000000656697981 */ /* 0x0000e2000c1e1500 */
[C---:B-1----:R-:W-:Y:S01]  /*17b0*/  IMAD R91, R14.reuse, 0x2, R117 ;  /* 0x000000020e5b7824 */ /* 0x042fe200078e0275 */
[----:B------:R-:W-:Y:S02]  /*17c0*/  LEA.HI.X.SX32 R79, R119, R0, 0x1, P0 ;  /* 0x00000000774f7211 */ /* 0x000fe400000f0eff */
[C---:B------:R-:W-:Y:S02]  /*17d0*/  LEA R76, P0, R121.reuse, R2, 0x1 ;  /* 0x00000002794c7211 */ /* 0x040fe400078008ff */
[C---:B------:R-:W-:Y:S01]  /*17e0*/  LEA R119, R14.reuse, R91, 0x1 ;  /* 0x0000005b0e777211 */ /* 0x040fe200078e08ff */
[----:B------:R1:W3:Y:S01]  /*17f0*/  LDG.E.U16 R104, [R78.64] ;  /* 0x000000064e687981 */ /* 0x0002e2000c1e1500 */
[----:B------:R-:W-:Y:S02]  /*1800*/  LEA.HI.X.SX32 R77, R121, R0, 0x1, P0 ;  /* 0x00000000794d7211 */ /* 0x000fe400000f0eff */
[-C--:B------:R-:W-:Y:S01]  /*1810*/  LEA R84, P0, R123, R2.reuse, 0x1 ;  /* 0x000000027b547211 */ /* 0x080fe200078008ff */
[C---:B------:R-:W-:Y:S01]  /*1820*/  IMAD R121, R14.reuse, 0x2, R119 ;  /* 0x000000020e797824 */ /* 0x040fe200078e0277 */
[----:B-----5:R-:W-:Y:S01]  /*1830*/  LEA R82, P1, R93, R2, 0x1 ;  /* 0x000000025d527211 */ /* 0x020fe200078208ff */
[----:B------:R5:W3:Y:S01]  /*1840*/  LDG.E.U16 R106, [R76.64] ;  /* 0x000000064c6a7981 */ /* 0x000ae2000c1e1500 */
[-C--:B------:R-:W-:Y:S01]  /*1850*/  LEA.HI.X.SX32 R85, R123, R0.reuse, 0x1, P0 ;  /* 0x000000007b557211 */ /* 0x080fe200000f0eff */
[----:B------:R-:W-:Y:S01]  /*1860*/  IMAD R123, R14, 0x2, R121 ;  /* 0x000000020e7b7824 */ /* 0x000fe200078e0279 */
[----:B------:R-:W-:-:S02]  /*1870*/  LEA.HI.X.SX32 R83, R93, R0, 0x1, P1 ;  /* 0x000000005d537211 */ /* 0x000fc400008f0eff */
[C---:B0-----:R-:W-:Y:S01]  /*1880*/  LEA R86, P0, R101.reuse, R2, 0x1 ;  /* 0x0000000265567211 */ /* 0x041fe200078008ff */
[C---:B------:R-:W-:Y:S01]  /*1890*/  IMAD R93, R14.reuse, 0x2, R123 ;  /* 0x000000020e5d7824 */ /* 0x040fe200078e027b */
[----:B------:R0:W3:Y:S02]  /*18a0*/  LDG.E.U16 R108, [R84.64] ;  /* 0x00000006546c7981 */ /* 0x0000e4000c1e1500 */
[----:B------:R-:W-:Y:S01]  /*18b0*/  LEA.HI.X.SX32 R87, R101, R0, 0x1, P0 ;  /* 0x0000000065577211 */ /* 0x000fe200000f0eff */
[C---:B------:R-:W-:Y:S01]  /*18c0*/  IMAD R101, R14.reuse, 0x2, R93 ;  /* 0x000000020e657824 */ /* 0x040fe200078e025d */
[-C--:B------:R-:W-:Y:S01]  /*18d0*/  LEA R112, P0, R125, R2.reuse, 0x1 ;  /* 0x000000027d707211 */ /* 0x080fe200078008ff */
[----:B------:R0:W3:Y:S03]  /*18e0*/  LDG.E.U16 R111, [R82.64] ;  /* 0x00000006526f7981 */ /* 0x0000e6000c1e1500 */
[----:B------:R-:W-:Y:S01]  /*18f0*/  LEA R145, R14, R101, 0x1 ;  /* 0x000000650e917211 */ /* 0x000fe200078e08ff */
[----:B------:R0:W3:Y:S01]  /*1900*/  LDG.E.U16 R110, [R86.64] ;  /* 0x00000006566e7981 */ /* 0x0000e2000c1e1500 */
[----:B-----5:R-:W-:-:S02]  /*1910*/  LEA R76, P1, R127, R2, 0x1 ;  /* 0x000000027f4c7211 */ /* 0x020fc400078208ff */
[-C--:B------:R-:W-:Y:S01]  /*1920*/  LEA.HI.X.SX32 R113, R125, R0.reuse, 0x1, P0 ;  /* 0x000000007d717211 */ /* 0x080fe200000f0eff */
[C---:B------:R-:W-:Y:S01]  /*1930*/  IMAD R125, R14.reuse, 0x2, R145 ;  /* 0x000000020e7d7824 */ /* 0x040fe200078e0291 */
[----:B------:R-:W-:Y:S02]  /*1940*/  LEA.HI.X.SX32 R77, R127, R0, 0x1, P1 ;  /* 0x000000007f4d7211 */ /* 0x000fe400008f0eff */
[C---:B-1----:R-:W-:Y:S01]  /*1950*/  LEA R78, P0, R129.reuse, R2, 0x1 ;  /* 0x00000002814e7211 */ /* 0x042fe200078008ff */
[C---:B------:R-:W-:Y:S01]  /*1960*/  IMAD R127, R14.reuse, 0x2, R125 ;  /* 0x000000020e7f7824 */ /* 0x040fe200078e027d */
[----:B------:R1:W5:Y:S02]  /*1970*/  LDG.E.U16 R112, [R112.64] ;  /* 0x0000000670707981 */ /* 0x000364000c1e1500 */
[----:B------:R-:W-:Y:S01]  /*1980*/  LEA.HI.X.SX32 R79, R129, R0, 0x1, P0 ;  /* 0x00000000814f7211 */ /* 0x000fe200000f0eff */
[C---:B------:R-:W-:Y:S01]  /*1990*/  IMAD R129, R14.reuse, 0x2, R127 ;  /* 0x000000020e817824 */ /* 0x040fe200078e027f */
[C---:B0-----:R-:W-:Y:S01]  /*19a0*/  LEA R84, P0, R131.reuse, R2, 0x1 ;  /* 0x0000000283547211 */ /* 0x041fe200078008ff */
[----:B------:R0:W5:Y:S02]  /*19b0*/  LDG.E.U16 R114, [R76.64] ;  /* 0x000000064c727981 */ /* 0x000164000c1e1500 */
[C---:B------:R-:W-:Y:S01]  /*19c0*/  IMAD R147, R14.reuse, 0x2, R129 ;  /* 0x000000020e937824 */ /* 0x040fe200078e0281 */
[----:B------:R-:W-:Y:S01]  /*19d0*/  LEA.HI.X.SX32 R85, R131, R0, 0x1, P0 ;  /* 0x0000000083557211 */ /* 0x000fe200000f0eff */
[----:B------:R0:W5:Y:S03]  /*19e0*/  LDG.E.U16 R155, [R78.64] ;  /* 0x000000064e9b7981 */ /* 0x000166000c1e1500 */
[----:B------:R-:W-:Y:S01]  /*19f0*/  LEA R131, R14, R147, 0x1 ;  /* 0x000000930e837211 */ /* 0x000fe200078e08ff */
[----:B------:R0:W5:Y:S01]  /*1a00*/  LDG.E.U16 R116, [R84.64] ;  /* 0x0000000654747981 */ /* 0x000162000c1e1500 */
[----:B------:R-:W-:-:S03]  /*1a10*/  LEA R82, P1, R133, R2, 0x1 ;  /* 0x0000000285527211 */ /* 0x000fc600078208ff */
[C---:B-1----:R-:W-:Y:S01]  /*1a20*/  IMAD R113, R14.reuse, 0x2, R131 ;  /* 0x000000020e717824 */ /* 0x042fe200078e0283 */
[----:B------:R-:W-:Y:S02]  /*1a30*/  LEA R86, P0, R135, R2, 0x1 ;  /* 0x0000000287567211 */ /* 0x000fe400078008ff */
[-C--:B------:R-:W-:Y:S01]  /*1a40*/  LEA.HI.X.SX32 R83, R133, R0.reuse, 0x1, P1 ;  /* 0x0000000085537211 */ /* 0x080fe200008f0eff */
[C---:B------:R-:W-:Y:S01]  /*1a50*/  IMAD R133, R14.reuse, 0x2, R113 ;  /* 0x000000020e857824 */ /* 0x040fe200078e0271 */
[----:B------:R-:W-:Y:S02]  /*1a60*/  LEA.HI.X.SX32 R87, R135, R0, 0x1, P0 ;  /* 0x0000000087577211 */ /* 0x000fe400000f0eff */
[-C--:B0-----:R-:W-:Y:S01]  /*1a70*/  LEA R76, P0, R141, R2.reuse, 0x1 ;  /* 0x000000028d4c7211 */ /* 0x081fe200078008ff */
[C---:B------:R-:W-:Y:S01]  /*1a80*/  IMAD R135, R14.reuse, 0x2, R133 ;  /* 0x000000020e877824 */ /* 0x040fe200078e0285 */
[----:B------:R-:W-:Y:S01]  /*1a90*/  LEA R78, P1, R91, R2, 0x1 ;  /* 0x000000025b4e7211 */ /* 0x000fe200078208ff */
[----:B------:R0:W5:Y:S01]  /*1aa0*/  LDG.E.U16 R118, [R82.64] ;  /* 0x0000000652767981 */ /* 0x000162000c1e1500 */
[----:B------:R-:W-:Y:S01]  /*1ab0*/  LEA.HI.X.SX32 R77, R141, R0, 0x1, P0 ;  /* 0x000000008d4d7211 */ /* 0x000fe200000f0eff */
[C---:B------:R-:W-:Y:S01]  /*1ac0*/  IMAD R141, R14.reuse, 0x2, R135 ;  /* 0x000000020e8d7824 */ /* 0x040fe200078e0287 */
[C---:B------:R-:W-:Y:S01]  /*1ad0*/  LEA R84, P0, R93.reuse, R2, 0x1 ;  /* 0x000000025d547211 */ /* 0x040fe200078008ff */
[----:B------:R1:W5:Y:S03]  /*1ae0*/  LDG.E.U16 R157, [R86.64] ;  /* 0x00000006569d7981 */ /* 0x000366000c1e1500 */
[----:B------:R-:W-:Y:S01]  /*1af0*/  LEA R149, R14, R141, 0x1 ;  /* 0x0000008d0e957211 */ /* 0x000fe200078e08ff */
[----:B------:R0:W5:Y:S01]  /*1b00*/  LDG.E.U16 R159, [R76.64] ;  /* 0x000000064c9f7981 */ /* 0x000162000c1e1500 */
[----:B------:R-:W-:-:S03]  /*1b10*/  LEA.HI.X.SX32 R85, R93, R0, 0x1, P0 ;  /* 0x000000005d557211 */ /* 0x000fc600000f0eff */
[C---:B------:R-:W-:Y:S01]  /*1b20*/  IMAD R151, R14.reuse, 0x2, R149 ;  /* 0x000000020e977824 */ /* 0x040fe200078e0295 */
[----:B------:R-:W-:Y:S01]  /*1b30*/  LEA R90, P0, R127, R2, 0x1 ;  /* 0x000000027f5a7211 */ /* 0x000fe200078008ff */
[----:B------:R1:W5:Y:S02]  /*1b40*/  LDG.E.U16 R163, [R84.64] ;  /* 0x0000000654a37981 */ /* 0x000364000c1e1500 */
[C---:B------:R-:W-:Y:S01]  /*1b50*/  IMAD R153, R14.reuse, 0x2, R151 ;  /* 0x000000020e997824 */ /* 0x040fe200078e0297 */
[----:B------:R-:W-:Y:S02]  /*1b60*/  LEA.HI.X.SX32 R79, R91, R0, 0x1, P1 ;  /* 0x000000005b4f7211 */ /* 0x000fe400008f0eff */
[----:B0-----:R-:W-:Y:S02]  /*1b70*/  LEA R82, P1, R113, R2, 0x1 ;  /* 0x0000000271527211 */ /* 0x001fe400078208ff */
[-C--:B------:R-:W-:Y:S01]  /*1b80*/  LEA.HI.X.SX32 R91, R127, R0.reuse, 0x1, P0 ;  /* 0x000000007f5b7211 */ /* 0x080fe200000f0eff */
[C---:B------:R-:W-:Y:S01]  /*1b90*/  IMAD R127, R14.reuse, 0x2, R153 ;  /* 0x000000020e7f7824 */ /* 0x040fe200078e0299 */
[----:B------:R-:W-:Y:S01]  /*1ba0*/  LEA.HI.X.SX32 R83, R113, R0, 0x1, P1 ;  /* 0x0000000071537211 */ /* 0x000fe200008f0eff */
[----:B------:R0:W5:Y:S02]  /*1bb0*/  LDG.E.U16 R161, [R78.64] ;  /* 0x000000064ea17981 */ /* 0x000164000c1e1500 */
[----:B------:R-:W-:Y:S01]  /*1bc0*/  IMAD R113, R14, 0x2, R127 ;  /* 0x000000020e717824 */ /* 0x000fe200078e027f */
[C---:B------:R-:W-:Y:S01]  /*1bd0*/  LEA R76, P0, R149.reuse, R2, 0x1 ;  /* 0x00000002954c7211 */ /* 0x040fe200078008ff */
[----:B------:R1:W5:Y:S03]  /*1be0*/  LDG.E.U16 R165, [R90.64] ;  /* 0x000000065aa57981 */ /* 0x000366000c1e1500 */
[----:B------:R-:W-:-:S02]  /*1bf0*/  LEA.HI.X.SX32 R77, R149, R0, 0x1, P0 ;  /* 0x00000000954d7211 */ /* 0x000fc400000f0eff */
[-C--:B0-----:R-:W-:Y:S01]  /*1c00*/  LEA R78, P1, R113, R2.reuse, 0x1 ;  /* 0x00000002714e7211 */ /* 0x081fe200078208ff */
[----:B------:R0:W5:Y:S01]  /*1c10*/  LDG.E.U16 R149, [R82.64] ;  /* 0x0000000652957981 */ /* 0x000162000c1e1500 */
[----:B-1----:R-:W-:Y:S02]  /*1c20*/  LEA R86, P0, R137, R2, 0x1 ;  /* 0x0000000289567211 */ /* 0x002fe400078008ff */
[-C--:B------:R-:W-:Y:S01]  /*1c30*/  LEA.HI.X.SX32 R79, R113, R0.reuse, 0x1, P1 ;  /* 0x00000000714f7211 */ /* 0x080fe200008f0eff */
[----:B------:R1:W5:Y:S01]  /*1c40*/  LDG.E.U16 R167, [R76.64] ;  /* 0x000000064ca77981 */ /* 0x000362000c1e1500 */
[----:B------:R-:W-:-:S03]  /*1c50*/  LEA.HI.X.SX32 R87, R137, R0, 0x1, P0 ;  /* 0x0000000089577211 */ /* 0x000fc600000f0eff */
[----:B------:R0:W5:Y:S01]  /*1c60*/  LDG.E.U16 R137, [R78.64] ;  /* 0x000000064e897981 */ /* 0x000162000c1e1500 */
[-C--:B------:R-:W-:Y:S02]  /*1c70*/  LEA R92, P0, R143, R2.reuse, 0x1 ;  /* 0x000000028f5c7211 */ /* 0x080fe400078008ff */
[----:B------:R-:W-:Y:S02]  /*1c80*/  LEA R84, P1, R119, R2, 0x1 ;  /* 0x0000000277547211 */ /* 0x000fe400078208ff */
[----:B------:R-:W-:Y:S02]  /*1c90*/  LEA.HI.X.SX32 R93, R143, R0, 0x1, P0 ;  /* 0x000000008f5d7211 */ /* 0x000fe400000f0eff */
[----:B------:R-:W-:Y:S02]  /*1ca0*/  LEA R90, P0, R101, R2, 0x1 ;  /* 0x00000002655a7211 */ /* 0x000fe400078008ff */
[-C--:B------:R-:W-:Y:S01]  /*1cb0*/  LEA.HI.X.SX32 R85, R119, R0.reuse, 0x1, P1 ;  /* 0x0000000077557211 */ /* 0x080fe200008f0eff */
[----:B------:R0:W5:Y:S01]  /*1cc0*/  LDG.E.U16 R122, [R92.64] ;  /* 0x000000065c7a7981 */ /* 0x000162000c1e1500 */
[----:B------:R-:W-:-:S02]  /*1cd0*/  LEA.HI.X.SX32 R91, R101, R0, 0x1, P0 ;  /* 0x00000000655b7211 */ /* 0x000fc400000f0eff */
[-C--:B-1----:R-:W-:Y:S01]  /*1ce0*/  LEA R76, P0, R129, R2.reuse, 0x1 ;  /* 0x00000002814c7211 */ /* 0x082fe200078008ff */
[----:B------:R1:W5:Y:S01]  /*1cf0*/  LDG.E.U16 R119, [R86.64] ;  /* 0x0000000656777981 */ /* 0x000362000c1e1500 */
[----:B0-----:R-:W-:Y:S02]  /*1d00*/  LEA R82, P1, R133, R2, 0x1 ;  /* 0x0000000285527211 */ /* 0x001fe400078208ff */
[----:B------:R-:W-:Y:S01]  /*1d10*/  LEA R113, R14, R113, 0x1 ;  /* 0x000000710e717211 */ /* 0x000fe200078e08ff */
[----:B------:R0:W5:Y:S01]  /*1d20*/  LDG.E.U16 R124, [R84.64] ;  /* 0x00000006547c7981 */ /* 0x000162000c1e1500 */
[-C--:B------:R-:W-:Y:S02]  /*1d30*/  LEA.HI.X.SX32 R77, R129, R0.reuse, 0x1, P0 ;  /* 0x00000000814d7211 */ /* 0x080fe400000f0eff */
[----:B------:R-:W-:Y:S01]  /*1d40*/  LEA.HI.X.SX32 R83, R133, R0, 0x1, P1 ;  /* 0x0000000085537211 */ /* 0x000fe200008f0eff */
[----:B------:R0:W5:Y:S01]  /*1d50*/  LDG.E.U16 R128, [R90.64] ;  /* 0x000000065a807981 */ /* 0x000162000c1e1500 */
[----:B------:R-:W-:-:S02]  /*1d60*/  LEA R78, P0, R151, R2, 0x1 ;  /* 0x00000002974e7211 */ /* 0x000fc400078008ff */
[----:B-1----:R-:W-:Y:S01]  /*1d70*/  LEA R86, P1, R113, R2, 0x1 ;  /* 0x0000000271567211 */ /* 0x002fe200078208ff */
[----:B------:R1:W5:Y:S01]  /*1d80*/  LDG.E.U16 R130, [R76.64] ;  /* 0x000000064c827981 */ /* 0x000362000c1e1500 */
[-C--:B------:R-:W-:Y:S02]  /*1d90*/  LEA.HI.X.SX32 R79, R151, R0.reuse, 0x1, P0 ;  /* 0x00000000974f7211 */ /* 0x080fe400000f0eff */
[----:B------:R-:W-:Y:S01]  /*1da0*/  LEA.HI.X.SX32 R87, R113, R0, 0x1, P1 ;  /* 0x0000000071577211 */ /* 0x000fe200008f0eff */
[----:B------:R0:W5:Y:S04]  /*1db0*/  LDG.E.U16 R133, [R82.64] ;  /* 0x0000000652857981 */ /* 0x000168000c1e1500 */
[----:B------:R1:W5:Y:S01]  /*1dc0*/  LDG.E.U16 R134, [R78.64] ;  /* 0x000000064e867981 */ /* 0x000362000c1e1500 */
[----:B------:R-:W-:-:S03]  /*1dd0*/  LEA R92, P0, R139, R2, 0x1 ;  /* 0x000000028b5c7211 */ /* 0x000fc600078008ff */
[----:B------:R1:W5:Y:S01]  /*1de0*/  LDG.E.U16 R136, [R86.64] ;  /* 0x0000000656887981 */ /* 0x000362000c1e1500 */
[----:B------:R-:W-:Y:S02]  /*1df0*/  LEA.HI.X.SX32 R93, R139, R0, 0x1, P0 ;  /* 0x000000008b5d7211 */ /* 0x000fe400000f0eff */
[-C--:B0-----:R-:W-:Y:S02]  /*1e00*/  LEA R90, P0, R121, R2.reuse, 0x1 ;  /* 0x00000002795a7211 */ /* 0x081fe400078008ff */
[----:B------:R-:W-:Y:S02]  /*1e10*/  LEA R84, P1, R115, R2, 0x1 ;  /* 0x0000000273547211 */ /* 0x000fe400078208ff */
[----:B------:R-:W-:Y:S02]  /*1e20*/  LEA.HI.X.SX32 R91, R121, R0, 0x1, P0 ;  /* 0x00000000795b7211 */ /* 0x000fe400000f0eff */
[----:B-1----:R-:W-:Y:S02]  /*1e30*/  LEA R76, P0, R147, R2, 0x1 ;  /* 0x00000002934c7211 */ /* 0x002fe400078008ff */
[----:B------:R-:W-:Y:S01]  /*1e40*/  LEA.HI.X.SX32 R85, R115, R0, 0x1, P1 ;  /* 0x0000000073557211 */ /* 0x000fe200008f0eff */
[----:B------:R-:W-:Y:S01]  /*1e50*/  IMAD R113, R14, 0x2, R113 ;  /* 0x000000020e717824 */ /* 0x000fe200078e0271 */
[----:B------:R-:W-:Y:S01]  /*1e60*/  LEA R100, P1, R145, R2, 0x1 ;  /* 0x0000000291647211 */ /* 0x000fe200078208ff */
[----:B------:R0:W5:Y:S01]  /*1e70*/  LDG.E.U16 R115, [R92.64] ;  /* 0x000000065c737981 */ /* 0x000162000c1e1500 */
[----:B------:R-:W-:-:S02]  /*1e80*/  LEA.HI.X.SX32 R77, R147, R0, 0x1, P0 ;  /* 0x00000000934d7211 */ /* 0x000fc400000f0eff */
[----:B------:R-:W-:Y:S01]  /*1e90*/  LEA R82, P0, R135, R2, 0x1 ;  /* 0x0000000287527211 */ /* 0x000fe200078008ff */
[----:B------:R1:W5:Y:S01]  /*1ea0*/  LDG.E.U16 R121, [R84.64] ;  /* 0x0000000654797981 */ /* 0x000362000c1e1500 */
[----:B------:R-:W-:Y:S02]  /*1eb0*/  LEA.HI.X.SX32 R101, R145, R0, 0x1, P1 ;  /* 0x0000000091657211 */ /* 0x000fe400008f0eff */
[----:B------:R-:W-:Y:S01]  /*1ec0*/  LEA R78, P1, R153, R2, 0x1 ;  /* 0x00000002994e7211 */ /* 0x000fe200078208ff */
[----:B------:R0:W5:Y:S01]  /*1ed0*/  LDG.E.U16 R126, [R90.64] ;  /* 0x000000065a7e7981 */ /* 0x000162000c1e1500 */
[----:B------:R-:W-:Y:S02]  /*1ee0*/  LEA.HI.X.SX32 R83, R135, R0, 0x1, P0 ;  /* 0x0000000087537211 */ /* 0x000fe400000f0eff */
[----:B------:R-:W-:Y:S01]  /*1ef0*/  LEA R86, P0, R113, R2, 0x1 ;  /* 0x0000000271567211 */ /* 0x000fe200078008ff */
[----:B------:R0:W5:Y:S01]  /*1f00*/  LDG.E.U16 R129, [R100.64] ;  /* 0x0000000664817981 */ /* 0x000162000c1e1500 */
[-C--:B------:R-:W-:Y:S01]  /*1f10*/  LEA.HI.X.SX32 R79, R153, R0.reuse, 0x1, P1 ;  /* 0x00000000994f7211 */ /* 0x080fe200008f0eff */
[----:B-1----:R-:W-:Y:S01]  /*1f20*/  IMAD R85, R14, 0x2, R113 ;  /* 0x000000020e557824 */ /* 0x002fe200078e0271 */
[----:B------:R-:W-:Y:S01]  /*1f30*/  LEA.HI.X.SX32 R87, R113, R0, 0x1, P0 ;  /* 0x0000000071577211 */ /* 0x000fe200000f0eff */
[----:B------:R1:W5:Y:S03]  /*1f40*/  LDG.E.U16 R132, [R76.64] ;  /* 0x000000064c847981 */ /* 0x000366000c1e1500 */
[-C--:B0-----:R-:W-:Y:S01]  /*1f50*/  LEA R90, P1, R85, R2.reuse, 0x1 ;  /* 0x00000002555a7211 */ /* 0x081fe200078208ff */
[----:B------:R0:W5:Y:S01]  /*1f60*/  LDG.E.U16 R14, [R82.64] ;  /* 0x00000006520e7981 */ /* 0x000162000c1e1500 */
[----:B------:R-:W-:-:S03]  /*1f70*/  LEA R84, P0, R107, R2, 0x1 ;  /* 0x000000026b547211 */ /* 0x000fc600078008ff */
[----:B------:R0:W5:Y:S01]  /*1f80*/  LDG.E.U16 R113, [R78.64] ;  /* 0x000000064e717981 */ /* 0x000162000c1e1500 */
[----:B------:R-:W-:-:S03]  /*1f90*/  LEA.HI.X.SX32 R91, R85, R0, 0x1, P1 ;  /* 0x00000000555b7211 */ /* 0x000fc600008f0eff */
[----:B------:R0:W5:Y:S01]  /*1fa0*/  LDG.E.U16 R135, [R86.64] ;  /* 0x0000000656877981 */ /* 0x000162000c1e1500 */
[----:B------:R-:W-:Y:S02]  /*1fb0*/  LEA.HI.X.SX32 R85, R107, R0, 0x1, P0 ;  /* 0x000000006b557211 */ /* 0x000fe400000f0eff */
[-C--:B------:R-:W-:Y:S01]  /*1fc0*/  LEA R100, P0, R109, R2.reuse, 0x1 ;  /* 0x000000026d647211 */ /* 0x080fe200078008ff */
[----:B------:R0:W5:Y:S01]  /*1fd0*/  LDG.E.U16 R107, [R90.64] ;  /* 0x000000065a6b7981 */ /* 0x000162000c1e1500 */
[----:B------:R-:W-:Y:S02]  /*1fe0*/  LEA R92, P1, R117, R2, 0x1 ;  /* 0x00000002755c7211 */ /* 0x000fe400078208ff */
[----:B------:R-:W-:Y:S01]  /*1ff0*/  LEA.HI.X.SX32 R101, R109, R0, 0x1, P0 ;  /* 0x000000006d657211 */ /* 0x000fe200000f0eff */
[----:B------:R-:W5:Y:S01]  /*2000*/  LDG.E.U16 R84, [R84.64] ;  /* 0x0000000654547981 */ /* 0x000f62000c1e1500 */
[----:B-1----:R-:W-:Y:S02]  /*2010*/  LEA R76, P0, R123, R2, 0x1 ;  /* 0x000000027b4c7211 */ /* 0x002fe400078008ff */
[-C--:B------:R-:W-:Y:S01]  /*2020*/  LEA.HI.X.SX32 R93, R117, R0.reuse, 0x1, P1 ;  /* 0x00000000755d7211 */ /* 0x080fe200008f0eff */
[----:B------:R-:W5:Y:S01]  /*2030*/  LDG.E.U16 R100, [R100.64] ;  /* 0x0000000664647981 */ /* 0x000f62000c1e1500 */
[----:B------:R-:W-:-:S02]  /*2040*/  LEA.HI.X.SX32 R77, R123, R0, 0x1, P0 ;  /* 0x000000007b4d7211 */ /* 0x000fc400000f0eff */
[-C--:B0-----:R-:W-:Y:S01]  /*2050*/  LEA R78, P0, R125, R2.reuse, 0x1 ;  /* 0x000000027d4e7211 */ /* 0x081fe200078008ff */
[----:B------:R-:W5:Y:S01]  /*2060*/  LDG.E.U16 R92, [R92.64] ;  /* 0x000000065c5c7981 */ /* 0x000f62000c1e1500 */
[----:B------:R-:W-:Y:S02]  /*2070*/  LEA R82, P1, R131, R2, 0x1 ;  /* 0x0000000283527211 */ /* 0x000fe400078208ff */
[----:B------:R-:W-:Y:S01]  /*2080*/  LEA.HI.X.SX32 R79, R125, R0, 0x1, P0 ;  /* 0x000000007d4f7211 */ /* 0x000fe200000f0eff */
[----:B------:R0:W5:Y:S01]  /*2090*/  LDG.E.U16 R76, [R76.64] ;  /* 0x000000064c4c7981 */ /* 0x000162000c1e1500 */
[----:B------:R-:W-:Y:S02]  /*20a0*/  LEA R86, P0, R141, R2, 0x1 ;  /* 0x000000028d567211 */ /* 0x000fe400078008ff */
[----:B------:R-:W-:Y:S01]  /*20b0*/  LEA.HI.X.SX32 R83, R131, R0, 0x1, P1 ;  /* 0x0000000083537211 */ /* 0x000fe200008f0eff */
[----:B------:R-:W5:Y:S01]  /*20c0*/  LDG.E.U16 R78, [R78.64] ;  /* 0x000000064e4e7981 */ /* 0x000f62000c1e1500 */
[----:B------:R-:W-:-:S02]  /*20d0*/  LEA R90, P1, R127, R2, 0x1 ;  /* 0x000000027f5a7211 */ /* 0x000fc400078208ff */
[-C--:B------:R-:W-:Y:S01]  /*20e0*/  LEA.HI.X.SX32 R87, R141, R0.reuse, 0x1, P0 ;  /* 0x000000008d577211 */ /* 0x080fe200000f0eff */
[----:B------:R-:W5:Y:S01]  /*20f0*/  LDG.E.U16 R82, [R82.64] ;  /* 0x0000000652527981 */ /* 0x000f62000c1e1500 */
[----:B------:R-:W-:-:S03]  /*2100*/  LEA.HI.X.SX32 R91, R127, R0, 0x1, P1 ;  /* 0x000000007f5b7211 */ /* 0x000fc600008f0eff */
[----:B------:R-:W5:Y:S04]  /*2110*/  LDG.E.U16 R86, [R86.64] ;  /* 0x0000000656567981 */ /* 0x000f68000c1e1500 */
[----:B------:R-:W5:Y:S01]  /*2120*/  LDG.E.U16 R90, [R90.64] ;  /* 0x000000065a5a7981 */ /* 0x000f62000c1e1500 */
[----:B------:R-:W-:Y:S02]  /*2130*/  LOP3.LUT R2, R138, 0x7f, RZ, 0xc0, !PT ;  /* 0x0000007f8a027812 */ /* 0x000fe400078ec0ff */
[----:B------:R-:W-:-:S03]  /*2140*/  SHF.R.S32.HI R0, RZ, 0x7, R138 ;  /* 0x00000007ff007819 */ /* 0x000fc6000001148a */
[----:B0-----:R-:W-:Y:S01]  /*2150*/  IMAD.SHL.U32 R77, R2, 0x2, RZ ;  /* 0x00000002024d7824 */ /* 0x001fe200078e00ff */
[----:B------:R-:W-:-:S04]  /*2160*/  SGXT R0, R0, 0x1 ;  /* 0x000000010000781a */ /* 0x000fc80000000200 */
[----:B------:R-:W-:-:S04]  /*2170*/  LOP3.LUT R0, R77, 0x110, R0, 0x78, !PT ;  /* 0x000001104d007812 */ /* 0x000fc800078e7800 */
[C---:B------:R-:W-:Y:S01]  /*2180*/  LOP3.LUT R146, R0.reuse, 0x20, RZ, 0x3c, !PT ;  /* 0x0000002000927812 */ /* 0x040fe200078e3cff */
[----:B--2---:R0:W-:Y:S04]  /*2190*/  STS.U16 [R0], R3 ;  /* 0x0000000300007388 */ /* 0x0041e80000000400 */
[----:B------:R-:W-:Y:S04]  /*21a0*/  STS.U16 [R0+0x800], R7 ;  /* 0x0008000700007388 */ /* 0x000fe80000000400 */
        /* <DEDUP_REMOVED lines=15> */
[----:B----4-:R-:W-:Y:S04]  /*22a0*/  STS.U16 [R0+0x8800], R73 ;  /* 0x0088004900007388 */ /* 0x010fe80000000400 */
[----:B------:R-:W-:Y:S04]  /*22b0*/  STS.U16 [R0+0x9000], R81 ;  /* 0x0090005100007388 */ /* 0x000fe80000000400 */
[----:B---3--:R-:W-:Y:S04]  /*22c0*/  STS.U16 [R0+0x9800], R95 ;  /* 0x0098005f00007388 */ /* 0x008fe80000000400 */
[----:B------:R-:W-:Y:S04]  /*22d0*/  STS.U16 [R0+0xa000], R99 ;  /* 0x00a0006300007388 */ /* 0x000fe80000000400 */
[----:B------:R-:W-:Y:S04]  /*22e0*/  STS.U16 [R0+0xa800], R105 ;  /* 0x00a8006900007388 */ /* 0x000fe80000000400 */
[----:B------:R-:W-:Y:S04]  /*22f0*/  STS.U16 [R0+0xb000], R111 ;  /* 0x00b0006f00007388 */ /* 0x000fe80000000400 */
[----:B-----5:R-:W-:Y:S04]  /*2300*/  STS.U16 [R0+0xb800], R155 ;  /* 0x00b8009b00007388 */ /* 0x020fe80000000400 */
        /* <DEDUP_REMOVED lines=31> */
[----:B------:R-:W-:Y:S01]  /*2500*/  STS.U16 [R146+0xba00], R116 ;  /* 0x00ba007492007388 */ /* 0x000fe20000000400 */
[----:B------:R-:W-:-:S03]  /*2510*/  LOP3.LUT R144, R0, 0x40, RZ, 0x3c, !PT ;  /* 0x0000004000907812 */ /* 0x000fc600078e3cff */
        /* <DEDUP_REMOVED lines=8> */
[----:B------:R1:W-:Y:S04]  /*25a0*/  STS.U16 [R144+0x400], R4 ;  /* 0x0004000490007388 */ /* 0x0003e80000000400 */
        /* <DEDUP_REMOVED lines=23> */
[----:B0-----:R-:W-:-:S03]  /*2720*/  LOP3.LUT R3, R0, 0x60, RZ, 0x3c, !PT ;  /* 0x0000006000037812 */ /* 0x001fc600078e3cff */
        /* <DEDUP_REMOVED lines=33> */
[----:B-1----:R-:W-:-:S03]  /*2940*/  IMAD.MOV.U32 R4, RZ, RZ, 0x3f800000 ;  /* 0x3f800000ff047424 */ /* 0x002fc600078e00ff */
[----:B------:R-:W-:Y:S04]  /*2950*/  STS.U16 [R3+0xc600], R100 ;  /* 0x00c6006403007388 */ /* 0x000fe80000000400 */
[----:B------:R-:W-:Y:S04]  /*2960*/  STS.U16 [R3+0xce00], R92 ;  /* 0x00ce005c03007388 */ /* 0x000fe80000000400 */
[----:B------:R-:W-:Y:S04]  /*2970*/  STS.U16 [R3+0xd600], R76 ;  /* 0x00d6004c03007388 */ /* 0x000fe80000000400 */
[----:B------:R-:W-:Y:S04]  /*2980*/  STS.U16 [R3+0xde00], R78 ;  /* 0x00de004e03007388 */ /* 0x000fe80000000400 */
[----:B------:R-:W-:Y:S01]  /*2990*/  STS.U16 [R3+0xe600], R82 ;  /* 0x00e6005203007388 */ /* 0x000fe20000000400 */
[----:B------:R-:W-:-:S03]  /*29a0*/  IMAD.MOV.U32 R5, RZ, RZ, -0x800000 ;  /* 0xff800000ff057424 */ /* 0x000fc600078e00ff */
[----:B------:R-:W-:Y:S04]  /*29b0*/  STS.U16 [R3+0xee00], R86 ;  /* 0x00ee005603007388 */ /* 0x000fe80000000400 */
[----:B------:R0:W-:Y:S04]  /*29c0*/  STS.U16 [R3+0xf600], R90 ;  /* 0x00f6005a03007388 */ /* 0x0001e80000000400 */
[----:B------:R1:W-:Y:S01]  /*29d0*/  STL [R1+0x170], R4 ;  /* 0x0001700401007387 */ /* 0x0003e20000100800 */
[----:B0-----:R-:W-:Y:S01]  /*29e0*/  MOV R3, 0xff800000 ;  /* 0xff80000000037802 */ /* 0x001fe20000000f00 */
[----:B-1----:R-:W-:-:S04]  /*29f0*/  IMAD.MOV.U32 R4, RZ, RZ, -0x800000 ;  /* 0xff800000ff047424 */ /* 0x002fc800078e00ff */
[----:B------:R-:W-:Y:S04]  /*2a00*/  STL [R1+0xb4], R3 ;  /* 0x0000b40301007387 */ /* 0x000fe80000100800 */
        /* <DEDUP_REMOVED lines=12> */
[----:B------:R0:W-:Y:S04]  /*2ad0*/  STL [R1+0x74], R5 ;  /* 0x0000740501007387 */ /* 0x0001e80000100800 */
[----:B------:R1:W-:Y:S04]  /*2ae0*/  STL [R1+0x70], R4 ;  /* 0x0000700401007387 */ /* 0x0003e80000100800 */
[----:B------:R2:W-:Y:S01]  /*2af0*/  STL [R1+0x6c], R3 ;  /* 0x00006c0301007387 */ /* 0x0005e20000100800 */
[----:B0-----:R-:W-:-:S02]  /*2b00*/  IMAD.MOV.U32 R5, RZ, RZ, 0x3f800000 ;  /* 0x3f800000ff057424 */ /* 0x001fc400078e00ff */
[----:B-1----:R-:W-:-:S03]  /*2b10*/  IMAD.MOV.U32 R4, RZ, RZ, 0x3f800000 ;  /* 0x3f800000ff047424 */ /* 0x002fc600078e00ff */
[----:B------:R-:W-:Y:S01]  /*2b20*/  STL [R1+0x16c], R5 ;  /* 0x00016c0501007387 */ /* 0x000fe20000100800 */
[----:B--2---:R-:W-:-:S03]  /*2b30*/  MOV R3, 0x3f800000 ;  /* 0x3f80000000037802 */ /* 0x004fc60000000f00 */
        /* <DEDUP_REMOVED lines=14> */
[----:B------:R1:W-:Y:S04]  /*2c20*/  STL [R1+0x40], RZ ;  /* 0x000040ff01007387 */ /* 0x0003e80000100800 */
        /* <DEDUP_REMOVED lines=11> */
[----:B------:R1:W-:Y:S01]  /*2ce0*/  STL [R1+0x10], RZ ;  /* 0x000010ff01007387 */ /* 0x0003e20000100800 */
[----:B0-----:R-:W-:-:S03]  /*2cf0*/  IADD3 R3, R120, 0x80, RZ ;  /* 0x0000008078037810 */ /* 0x001fc60007ffe0ff */
[----:B------:R1:W-:Y:S04]  /*2d00*/  STL [R1+0x14], RZ ;  /* 0x000014ff01007387 */ /* 0x0003e80000100800 */
[----:B------:R1:W-:Y:S04]  /*2d10*/  STL [R1+0x18], RZ ;  /* 0x000018ff01007387 */ /* 0x0003e80000100800 */
[----:B------:R1:W-:Y:S01]  /*2d20*/  STL [R1+0x1c], RZ ;  /* 0x00001cff01007387 */ /* 0x0003e20000100800 */
[----:B------:R-:W-:Y:S02]  /*2d30*/  ISETP.GE.AND P0, PT, R3, 0x1, PT ;  /* 0x000000010300780c */ /* 0x000fe40003f06270 */
[C---:B------:R-:W-:Y:S01]  /*2d40*/  LOP3.LUT R4, R138.reuse, 0xe0, RZ, 0xc0, !PT ;  /* 0x000000e08a047812 */ /* 0x040fe200078ec0ff */
[----:B------:R-:W-:Y:S01]  /*2d50*/  CS2R R8, SRZ ;  /* 0x0000000000087805 */ /* 0x000fe2000001ff00 */
        /* <DEDUP_REMOVED lines=55> */
[C---:B------:R-:W-:Y:S01]  /*30d0*/  LOP3.LUT R122, R138.reuse, 0xff, RZ, 0xc0, !PT ;  /* 0x000000ff8a7a7812 */ /* 0x040fe200078ec0ff */
[C---:B------:R-:W-:Y:S01]  /*30e0*/  IMAD.SHL.U32 R125, R138.reuse, 0x4, RZ ;  /* 0x000000048a7d7824 */ /* 0x040fe200078e00ff */
[----:B------:R-:W-:Y:S01]  /*30f0*/  LOP3.LUT R121, R138, 0x1c, RZ, 0xc0, !PT ;  /* 0x0000001c8a797812 */ /* 0x000fe200078ec0ff */
[----:B------:R-:W-:Y:S01]  /*3100*/  IMAD.SHL.U32 R124, R4, 0x40, RZ ;  /* 0x00000040047c7824 */ /* 0x000fe200078e00ff */
[----:B------:R-:W-:Y:S01]  /*3110*/  LOP3.LUT R123, R138, 0x3, RZ, 0xc0, !PT ;  /* 0x000000038a7b7812 */ /* 0x000fe200078ec0ff */
[----:B------:R-:W-:Y:S05]  /*3120*/  @!P0 BRA `(.L_x_0) ;  /* 0x0001367000008947 */ /* 0x000fea0003800000 */
[----:B-1----:R-:W-:Y:S01]  /*3130*/  IMAD R12, R142, c[0x0][0x1b8], RZ ;  /* 0x00006e008e0c7a24 */ /* 0x002fe200078e02ff */
[----:B------:R-:W-:Y:S01]  /*3140*/  SHF.R.U32.HI R236, RZ, 0x1, R4 ;  /* 0x00000001ffec7819 */ /* 0x000fe20000011604 */
[----:B------:R-:W-:Y:S01]  /*3150*/  IMAD.MOV.U32 R9, RZ, RZ, c[0x0][0x1b8] ;  /* 0x00006e00ff097624 */ /* 0x000fe200078e00ff */
[C---:B------:R-:W-:Y:S01]  /*3160*/  LEA.HI R107, R121.reuse, 0x48, RZ, 0x1e ;  /* 0x00000048796b7811 */ /* 0x040fe200078ff0ff */
[----:B------:R-:W-:Y:S01]  /*3170*/  IMAD R8, R2, c[0x0][0x1b4], RZ ;  /* 0x00006d0002087a24 */ /* 0x000fe200078e02ff */
[----:B------:R-:W-:Y:S01]  /*3180*/  LEA.HI R108, R121, 0x40, RZ, 0x1e ;  /* 0x00000040796c7811 */ /* 0x000fe200078ff0ff */
[----:B------:R-:W-:Y:S01]  /*3190*/  IMAD R14, R9, 0x2, R12 ;  /* 0x00000002090e7824 */ /* 0x000fe200078e020c */
[C---:B------:R-:W-:Y:S01]  /*31a0*/  LEA.HI R109, R121.reuse, 0x38, RZ, 0x1e ;  /* 0x00000038796d7811 */ /* 0x040fe200078ff0ff */
[----:B------:R-:W-:Y:S01]  /*31b0*/  IMAD R2, R140, c[0x0][0x1a0], RZ ;  /* 0x000068008c027a24 */ /* 0x000fe200078e02ff */
[----:B------:R-:W-:Y:S01]  /*31c0*/  LEA.HI R111, R121, 0x28, RZ, 0x1e ;  /* 0x00000028796f7811 */ /* 0x000fe200078ff0ff */
[----:B------:R-:W-:Y:S01]  /*31d0*/  IMAD R5, R122, c[0x0][0x1a8], RZ ;  /* 0x00006a007a057a24 */ /* 0x000fe200078e02ff */
[----:B------:R-:W-:Y:S01]  /*31e0*/  LEA R16, R9, R14, 0x1 ;  /* 0x0000000e09107211 */ /* 0x000fe200078e08ff */
[----:B------:R-:W-:Y:S01]  /*31f0*/  IMAD R3, R140, c[0x0][0x1b0], RZ ;  /* 0x00006c008c037a24 */ /* 0x000fe200078e02ff */
[----:B------:R-:W-:Y:S01]  /*3200*/  SHF.L.U32 R6, R2, 0x1, RZ ;  /* 0x0000000102067819 */ /* 0x000fe200000006ff */
[----:B------:R-:W-:Y:S01]  /*3210*/  IMAD.SHL.U32 R7, R5, 0x2, RZ ;  /* 0x0000000205077824 */ /* 0x000fe200078e00ff */
[----:B------:R-:W-:Y:S01]  /*3220*/  LEA.HI R112, R121, 0x20, RZ, 0x1e ;  /* 0x0000002079707811 */ /* 0x000fe200078ff0ff */
[----:B------:R-:W-:Y:S01]  /*3230*/  IMAD R18, R9, 0x2, R16 ;  /* 0x0000000209127824 */ /* 0x000fe200078e0210 */
[----:B------:R-:W-:Y:S01]  /*3240*/  LEA.HI R113, R121, 0x18, RZ, 0x1e ;  /* 0x0000001879717811 */ /* 0x000fe200078ff0ff */
[----:B------:R-:W-:Y:S01]  /*3250*/  IMAD.SHL.U32 R11, R8, 0x2, RZ ;  /* 0x00000002080b7824 */ /* 0x000fe200078e00ff */
[----:B------:R-:W-:Y:S01]  /*3260*/  IADD3 R6, P0, P1, R7, c[0x0][0x168], R6 ;  /* 0x00005a0007067a10 */ /* 0x000fe2000791e006 */
[----:B------:R-:W-:Y:S01]  /*3270*/  IMAD R20, R9, 0x2, R18 ;  /* 0x0000000209147824 */ /* 0x000fe200078e0212 */
[----:B------:R-:W-:Y:S01]  /*3280*/  LOP3.LUT R7, R125, 0x7c, RZ, 0xc0, !PT ;  /* 0x0000007c7d077812 */ /* 0x000fe200078ec0ff */
[----:B------:R-:W-:Y:S01]  /*3290*/  IMAD.SHL.U32 R10, R3, 0x2, RZ ;  /* 0x00000002030a7824 */ /* 0x000fe200078e00ff */
[----:B------:R-:W-:Y:S01]  /*32a0*/  LEA.HI R114, R121, 0x10, RZ, 0x1e ;  /* 0x0000001079727811 */ /* 0x000fe200078ff0ff */
[----:B------:R-:W-:Y:S01]  /*32b0*/  IMAD R22, R9, 0x2, R20 ;  /* 0x0000000209167824 */ /* 0x000fe200078e0214 */
[----:B------:R-:W-:Y:S01]  /*32c0*/  LEA R7, R121, R7, 0x6 ;  /* 0x0000000779077211 */ /* 0x000fe200078e30ff */
[----:B------:R-:W-:Y:S01]  /*32d0*/  IMAD.HI R2, R2, 0x2, RZ ;  /* 0x0000000202027827 */ /* 0x000fe200078e02ff */
[----:B------:R-:W-:Y:S01]  /*32e0*/  IADD3 R10, P2, P3, R11, c[0x0][0x170], R10 ;  /* 0x00005c000b0a7a10 */ /* 0x000fe20007b5e00a */
[----:B------:R-:W-:Y:S01]  /*32f0*/  UMOV UR4, URZ ;  /* 0x0000003f00047c82 */ /* 0x000fe20008000000 */
[----:B------:R-:W-:Y:S01]  /*3300*/  LOP3.LUT R11, R138, 0x7, RZ, 0xc0, !PT ;  /* 0x000000078a0b7812 */ /* 0x000fe200078ec0ff */
[----:B------:R-:W-:Y:S01]  /*3310*/  IMAD R24, R9, 0x2, R22 ;  /* 0x0000000209187824 */ /* 0x000fe200078e0216 */
[----:B------:R-:W-:Y:S01]  /*3320*/  LOP3.LUT R236, R7, R236, RZ, 0x3c, !PT ;  /* 0x000000ec07ec7212 */ /* 0x000fe200078e3cff */
[----:B------:R-:W-:Y:S01]  /*3330*/  IMAD.HI R5, R5, 0x2, RZ ;  /* 0x0000000205057827 */ /* 0x000fe200078e02ff */
[----:B------:R-:W-:-:S02]  /*3340*/  LEA.HI R115, R121, 0x8, RZ, 0x1e ;  /* 0x0000000879737811 */ /* 0x000fc400078ff0ff */
[----:B------:R-:W-:Y:S01]  /*3350*/  LEA R26, R9, R24, 0x1 ;  /* 0x00000018091a7211 */ /* 0x000fe200078e08ff */
[----:B------:R-:W-:Y:S01]  /*3360*/  IMAD.SHL.U32 R237, R138, 0x100, RZ ;  /* 0x000001008aed7824 */ /* 0x000fe200078e00ff */
[----:B------:R-:W-:Y:S01]  /*3370*/  IADD3.X R7, R5, c[0x0][0x16c], R2, P0, P1 ;  /* 0x00005b0005077a10 */ /* 0x000fe200007e2402 */
[----:B------:R-:W-:Y:S01]  /*3380*/  IMAD.SHL.U32 R2, R11, 0x10, RZ ;  /* 0x000000100b027824 */ /* 0x000fe200078e00ff */
[-C--:B------:R-:W-:Y:S01]  /*3390*/  LEA R100, P0, R12, R10.reuse, 0x1 ;  /* 0x0000000a0c647211 */ /* 0x080fe200078008ff */
[C---:B------:R-:W-:Y:S01]  /*33a0*/  IMAD R28, R9.reuse, 0x2, R26 ;  /* 0x00000002091c7824 */ /* 0x040fe200078e021a */
[----:B------:R-:W-:Y:S01]  /*33b0*/  LEA R104, P1, R14, R10, 0x1 ;  /* 0x0000000a0e687211 */ /* 0x000fe200078208ff */
[----:B------:R-:W-:Y:S01]  /*33c0*/  IMAD.SHL.U32 R13, R138, 0x2, RZ ;  /* 0x000000028a0d7824 */ /* 0x000fe200078e00ff */
[----:B------:R-:W-:Y:S01]  /*33d0*/  LOP3.LUT R237, R2, 0xf00, R237, 0xf8, !PT ;  /* 0x00000f0002ed7812 */ /* 0x000fe200078ef8ed */
[----:B------:R-:W-:Y:S01]  /*33e0*/  IMAD R30, R9, 0x2, R28 ;  /* 0x00000002091e7824 */ /* 0x000fe200078e021c */
[----:B------:R-:W-:Y:S01]  /*33f0*/  SHF.R.U32.HI R116, RZ, 0x3, R122 ;  /* 0x00000003ff747819 */ /* 0x000fe2000001167a */
[----:B------:R-:W-:Y:S01]  /*3400*/  IMAD.HI R8, R8, 0x2, RZ ;  /* 0x0000000208087827 */ /* 0x000fe200078e02ff */
[----:B------:R-:W-:Y:S01]  /*3410*/  LOP3.LUT R15, R2, 0x30, R13, 0x78, !PT ;  /* 0x00000030020f7812 */ /* 0x000fe200078e780d */
[----:B------:R-:W-:Y:S01]  /*3420*/  STL.64 [R1+0x9d8], R236 ;  /* 0x0009d8ec01007387 */ /* 0x000fe20000100a00 */
[----:B------:R-:W-:Y:S01]  /*3430*/  LEA.HI R110, R121, 0x30, RZ, 0x1e ;  /* 0x00000030796e7811 */ /* 0x000fe200078ff0ff */
[----:B------:R-:W-:Y:S01]  /*3440*/  IMAD R32, R9, 0x2, R30 ;  /* 0x0000000209207824 */ /* 0x000fe200078e021e */
[----:B------:R-:W-:Y:S01]  /*3450*/  LEA.HI R106, R121, 0x50, RZ, 0x1e ;  /* 0x00000050796a7811 */ /* 0x000fe200078ff0ff */
[----:B------:R-:W-:Y:S01]  /*3460*/  IMAD.HI R3, R3, 0x2, RZ ;  /* 0x0000000203037827 */ /* 0x000fe200078e02ff */
[----:B------:R0:W-:Y:S01]  /*3470*/  STL [R1+0x9e0], R237 ;  /* 0x0009e0ed01007387 */ /* 0x0001e20000100800 */
[----:B------:R-:W-:-:S02]  /*3480*/  SHF.L.U32 R169, R112, 0x5, RZ ;  /* 0x0000000570a97819 */ /* 0x000fc400000006ff */
[----:B------:R-:W-:Y:S01]  /*3490*/  IMAD R34, R9, 0x2, R32 ;  /* 0x0000000209227824 */ /* 0x000fe200078e0220 */
[----:B------:R-:W-:Y:S01]  /*34a0*/  IADD3.X R3, R8, c[0x0][0x174], R3, P2, P3 ;  /* 0x00005d0008037a10 */ /* 0x000fe200017e6403 */
[C---:B------:R-:W-:Y:S01]  /*34b0*/  IMAD R98, R11.reuse, 0x4, R4 ;  /* 0x000000040b627824 */ /* 0x040fe200078e0204 */
[----:B------:R-:W-:Y:S01]  /*34c0*/  LEA R102, P2, R16, R10, 0x1 ;  /* 0x0000000a10667211 */ /* 0x000fe200078408ff */
[----:B------:R-:W-:Y:S01]  /*34d0*/  IMAD R96, R11, 0x100, R124 ;  /* 0x000001000b607824 */ /* 0x000fe200078e027c */
[----:B------:R-:W-:Y:S01]  /*34e0*/  LEA R36, R9, R34, 0x1 ;  /* 0x0000002209247211 */ /* 0x000fe200078e08ff */
[----:B------:R-:W-:Y:S01]  /*34f0*/  IMAD R94, R11, 0x100, R2 ;  /* 0x000001000b5e7824 */ /* 0x000fe200078e0202 */
[-C--:B------:R-:W-:Y:S01]  /*3500*/  LEA.HI.X.SX32 R101, R12, R3.reuse, 0x1, P0 ;  /* 0x000000030c657211 */ /* 0x080fe200000f0eff */
[----:B0-----:R-:W-:Y:S01]  /*3510*/  IMAD.U32 R237, R98, 0x80, R15 ;  /* 0x0000008062ed7824 */ /* 0x001fe200078e000f */
[----:B------:R-:W-:Y:S01]  /*3520*/  IADD3 R236, R15, R96, RZ ;  /* 0x000000600fec7210 */ /* 0x000fe20007ffe0ff */
[----:B------:R-:W-:Y:S01]  /*3530*/  IMAD R38, R9, 0x2, R36 ;  /* 0x0000000209267824 */ /* 0x000fe200078e0224 */
[-C--:B------:R-:W-:Y:S01]  /*3540*/  LEA.HI.X.SX32 R105, R14, R3.reuse, 0x1, P1 ;  /* 0x000000030e697211 */ /* 0x080fe200008f0eff */
[----:B------:R-:W-:Y:S01]  /*3550*/  IMAD.SHL.U32 R5, R123, 0x2, RZ ;  /* 0x000000027b057824 */ /* 0x000fe200078e00ff */
[----:B------:R-:W-:Y:S01]  /*3560*/  STL [R1+0xe4], R237 ;  /* 0x0000e4ed01007387 */ /* 0x000fe20000100800 */
[----:B------:R-:W-:Y:S01]  /*3570*/  IMAD R40, R9, 0x2, R38 ;  /* 0x0000000209287824 */ /* 0x000fe200078e0226 */
[----:B------:R-:W-:Y:S01]  /*3580*/  LEA.HI.X.SX32 R103, R16, R3, 0x1, P2 ;  /* 0x0000000310677211 */ /* 0x000fe200010f0eff */
[----:B------:R-:W-:Y:S01]  /*3590*/  IMAD.SHL.U32 R143, R121, 0x8, RZ ;  /* 0x00000008798f7824 */ /* 0x000fe200078e00ff */
[----:B------:R-:W-:Y:S01]  /*35a0*/  STL [R1+0xd8], R236 ;  /* 0x0000d8ec01007387 */ /* 0x000fe20000100800 */
[----:B------:R-:W-:Y:S01]  /*35b0*/  IMAD R42, R9, 0x2, R40 ;  /* 0x00000002092a7824 */ /* 0x000fe200078e0228 */
[----:B------:R-:W-:Y:S01]  /*35c0*/  LOP3.LUT R13, R94, 0x10, R13, 0x78, !PT ;  /* 0x000000105e0d7812 */ /* 0x000fe200078e780d */
[----:B------:R-:W-:Y:S01]  /*35d0*/  IMAD.SHL.U32 R164, R111, 0x20, RZ ;  /* 0x000000206fa47824 */ /* 0x000fe200078e00ff */
[----:B------:R0:W-:Y:S01]  /*35e0*/  STL.64 [R1+0x970], R100 ;  /* 0x0009706401007387 */ /* 0x0001e20000100a00 */
[C---:B------:R-:W-:Y:S01]  /*35f0*/  IMAD R44, R9.reuse, 0x2, R42 ;  /* 0x00000002092c7824 */ /* 0x040fe200078e022a */
[----:B------:R-:W-:Y:S01]  /*3600*/  LEA.HI R2, R4, R5, RZ, 0x1e ;  /* 0x0000000504027211 */ /* 0x000fe200078ff0ff */
[----:B------:R-:W-:Y:S01]  /*3610*/  IMAD.SHL.U32 R168, R110, 0x20, RZ ;  /* 0x000000206ea87824 */ /* 0x000fe200078e00ff */
[----:B------:R1:W-:Y:S01]  /*3620*/  STL.64 [R1+0x968], R104 ;  /* 0x0009686801007387 */ /* 0x0003e20000100a00 */
[----:B------:R-:W-:Y:S01]  /*3630*/  LOP3.LUT R2, R138, 0x10, RZ, 0xc0, !PT ;  /* 0x000000108a027812 */ /* 0x000fe200078ec0ff */
[----:B------:R-:W-:Y:S01]  /*3640*/  IMAD.SHL.U32 R165, R114, 0x20, RZ ;  /* 0x0000002072a57824 */ /* 0x000fe200078e00ff */
[----:B------:R-:W-:Y:S01]  /*3650*/  LEA R46, R9, R44, 0x1 ;  /* 0x0000002c092e7211 */ /* 0x000fe200078e08ff */
[----:B------:R2:W-:Y:S01]  /*3660*/  STL.64 [R1+0x960], R102 ;  /* 0x0009606601007387 */ /* 0x0005e20000100a00 */
[----:B------:R-:W-:Y:S01]  /*3670*/  IMAD.SHL.U32 R171, R115, 0x20, RZ ;  /* 0x0000002073ab7824 */ /* 0x000fe200078e00ff */
[----:B------:R-:W-:Y:S01]  /*3680*/  ISETP.NE.U32.AND P6, PT, R123, RZ, PT ;  /* 0x000000ff7b00720c */ /* 0x000fe20003fc5070 */
[----:B------:R-:W-:Y:S01]  /*3690*/  IMAD R2, R2, 0x80, R13 ;  /* 0x0000008002027824 */ /* 0x000fe200078e020d */
[-C--:B0-----:R-:W-:Y:S01]  /*36a0*/  LEA R100, P0, R18, R10.reuse, 0x1 ;  /* 0x0000000a12647211 */ /* 0x081fe200078008ff */
[----:B------:R-:W-:Y:S01]  /*36b0*/  IMAD R48, R9, 0x2, R46 ;  /* 0x0000000209307824 */ /* 0x000fe200078e022e */
[----:B------:R-:W-:Y:S01]  /*36c0*/  LOP3.LUT P5, RZ, R138, 0x7, RZ, 0xc0, !PT ;  /* 0x000000078aff7812 */ /* 0x000fe200078ac0ff */
[----:B------:R-:W-:Y:S01]  /*36d0*/  IMAD.SHL.U32 R238, R109, 0x20, RZ ;  /* 0x000000206dee7824 */ /* 0x000fe200078e00ff */
[----:B------:R-:W-:Y:S01]  /*36e0*/  LEA.HI.X.SX32 R101, R18, R3, 0x1, P0 ;  /* 0x0000000312657211 */ /* 0x000fe200000f0eff */
[----:B------:R-:W-:Y:S01]  /*36f0*/  IMAD R50, R9, 0x2, R48 ;  /* 0x0000000209327824 */ /* 0x000fe200078e0230 */
[----:B-1----:R-:W-:-:S02]  /*3700*/  LEA R104, P0, R20, R10, 0x1 ;  /* 0x0000000a14687211 */ /* 0x002fc400078008ff */
[----:B--2---:R-:W-:Y:S01]  /*3710*/  LEA R102, P1, R22, R10, 0x1 ;  /* 0x0000000a16667211 */ /* 0x004fe200078208ff */
[C---:B------:R-:W-:Y:S01]  /*3720*/  IMAD R52, R9.reuse, 0x2, R50 ;  /* 0x0000000209347824 */ /* 0x040fe200078e0232 */
[----:B------:R0:W-:Y:S01]  /*3730*/  STL.64 [R1+0x958], R100 ;  /* 0x0009586401007387 */ /* 0x0001e20000100a00 */
[-C--:B------:R-:W-:Y:S02]  /*3740*/  LEA.HI.X.SX32 R105, R20, R3.reuse, 0x1, P0 ;  /* 0x0000000314697211 */ /* 0x080fe400000f0eff */
[C---:B------:R-:W-:Y:S01]  /*3750*/  IMAD R54, R9.reuse, 0x2, R52 ;  /* 0x0000000209367824 */ /* 0x040fe200078e0234 */
[----:B------:R-:W-:Y:S02]  /*3760*/  LEA.HI.X.SX32 R103, R22, R3, 0x1, P1 ;  /* 0x0000000316677211 */ /* 0x000fe400008f0eff */
[----:B------:R1:W-:Y:S02]  /*3770*/  STL.64 [R1+0x950], R104 ;  /* 0x0009506801007387 */ /* 0x0003e40000100a00 */
[----:B------:R-:W-:-:S02]  /*3780*/  LEA R56, R9, R54, 0x1 ;  /* 0x0000003609387211 */ /* 0x000fc400078e08ff */
[----:B------:R2:W-:Y:S01]  /*3790*/  STL.64 [R1+0x948], R102 ;  /* 0x0009486601007387 */ /* 0x0005e20000100a00 */
[CC--:B0-----:R-:W-:Y:S02]  /*37a0*/  LEA R100, P2, R24.reuse, R10.reuse, 0x1 ;  /* 0x0000000a18647211 */ /* 0x0c1fe400078408ff */
[C---:B------:R-:W-:Y:S02]  /*37b0*/  IMAD R58, R9.reuse, 0x2, R56 ;  /* 0x00000002093a7824 */ /* 0x040fe400078e0238 */
[-C--:B------:R-:W-:Y:S02]  /*37c0*/  LEA.HI.X.SX32 R101, R24, R3.reuse, 0x1, P2 ;  /* 0x0000000318657211 */ /* 0x080fe400010f0eff */
[----:B------:R-:W-:Y:S01]  /*37d0*/  IMAD R60, R9, 0x2, R58 ;  /* 0x00000002093c7824 */ /* 0x000fe200078e023a */
[-C--:B------:R-:W-:Y:S02]  /*37e0*/  LEA R22, P2, R30, R10.reuse, 0x1 ;  /* 0x0000000a1e167211 */ /* 0x080fe400078408ff */
[----:B-1----:R-:W-:Y:S01]  /*37f0*/  LEA.HI R104, R121, 0x60, RZ, 0x1e ;  /* 0x0000006079687811 */ /* 0x002fe200078ff0ff */
[C---:B------:R-:W-:Y:S01]  /*3800*/  IMAD R62, R9.reuse, 0x2, R60 ;  /* 0x00000002093e7824 */ /* 0x040fe200078e023c */
[----:B--2---:R-:W-:Y:S01]  /*3810*/  LEA R102, P0, R26, R10, 0x1 ;  /* 0x0000000a1a667211 */ /* 0x004fe200078008ff */
[----:B------:R0:W-:Y:S01]  /*3820*/  STL.64 [R1+0x940], R100 ;  /* 0x0009406401007387 */ /* 0x0001e20000100a00 */
[-C--:B------:R-:W-:Y:S01]  /*3830*/  LEA.HI.X.SX32 R23, R30, R3.reuse, 0x1, P2 ;  /* 0x000000031e177211 */ /* 0x080fe200010f0eff */
[----:B------:R-:W-:Y:S01]  /*3840*/  IMAD R64, R9, 0x2, R62 ;  /* 0x0000000209407824 */ /* 0x000fe200078e023e */
[----:B------:R-:W-:-:S02]  /*3850*/  LEA.HI.X.SX32 R103, R26, R3, 0x1, P0 ;  /* 0x000000031a677211 */ /* 0x000fc400000f0eff */
[C---:B------:R-:W-:Y:S01]  /*3860*/  LEA R26, P2, R36.reuse, R10, 0x1 ;  /* 0x0000000a241a7211 */ /* 0x040fe200078408ff */
[----:B------:R-:W-:Y:S01]  /*3870*/  STL.64 [R1+0x928], R22 ;  /* 0x0009281601007387 */ /* 0x000fe20000100a00 */
[C---:B------:R-:W-:Y:S02]  /*3880*/  LEA R66, R9.reuse, R64, 0x1 ;  /* 0x0000004009427211 */ /* 0x040fe400078e08ff */
[-C--:B------:R-:W-:Y:S01]  /*3890*/  LEA.HI.X.SX32 R27, R36, R3.reuse, 0x1, P2 ;  /* 0x00000003241b7211 */ /* 0x080fe200010f0eff */
[----:B------:R1:W-:Y:S01]  /*38a0*/  STL.64 [R1+0x938], R102 ;  /* 0x0009386601007387 */ /* 0x0003e20000100a00 */
[-C--:B------:R-:W-:Y:S01]  /*38b0*/  LEA R30, P2, R42, R10.reuse, 0x1 ;  /* 0x0000000a2a1e7211 */ /* 0x080fe200078408ff */
[C---:B------:R-:W-:Y:S01]  /*38c0*/  IMAD R68, R9.reuse, 0x2, R66 ;  /* 0x0000000209447824 */ /* 0x040fe200078e0242 */
[----:B0-----:R-:W-:Y:S02]  /*38d0*/  LEA R100, P1, R28, R10, 0x1 ;  /* 0x0000000a1c647211 */ /* 0x001fe400078208ff */
[-C--:B------:R-:W-:Y:S01]  /*38e0*/  LEA.HI.X.SX32 R31, R42, R3.reuse, 0x1, P2 ;  /* 0x000000032a1f7211 */ /* 0x080fe200010f0eff */
[----:B------:R-:W-:Y:S01]  /*38f0*/  IMAD R70, R9, 0x2, R68 ;  /* 0x0000000209467824 */ /* 0x000fe200078e0244 */
[----:B------:R-:W-:-:S02]  /*3900*/  LEA.HI.X.SX32 R101, R28, R3, 0x1, P1 ;  /* 0x000000031c657211 */ /* 0x000fc400008f0eff */
[C---:B------:R-:W-:Y:S01]  /*3910*/  LEA R28, P1, R34.reuse, R10, 0x1 ;  /* 0x0000000a221c7211 */ /* 0x040fe200078208ff */
[----:B------:R-:W-:Y:S01]  /*3920*/  IMAD R72, R9, 0x2, R70 ;  /* 0x0000000209487824 */ /* 0x000fe200078e0246 */
[----:B------:R-:W-:Y:S01]  /*3930*/  LEA.HI R105, R121, 0x58, RZ, 0x1e ;  /* 0x0000005879697811 */ /* 0x000fe200078ff0ff */
[----:B------:R0:W-:Y:S01]  /*3940*/  STL.64 [R1+0x930], R100 ;  /* 0x0009306401007387 */ /* 0x0001e20000100a00 */
[----:B------:R-:W-:Y:S01]  /*3950*/  LEA.HI.X.SX32 R29, R34, R3, 0x1, P1 ;  /* 0x00000003221d7211 */ /* 0x000fe200008f0eff */
[C---:B------:R-:W-:Y:S01]  /*3960*/  IMAD R74, R9.reuse, 0x2, R72 ;  /* 0x00000002094a7824 */ /* 0x040fe200078e0248 */
[----:B-1----:R-:W-:Y:S01]  /*3970*/  CS2R R102, SRZ ;  /* 0x0000000000667805 */ /* 0x002fe2000001ff00 */
[----:B------:R-:W-:Y:S03]  /*3980*/  STL.64 [R1+0x910], R26 ;  /* 0x0009101a01007387 */ /* 0x000fe60000100a00 */
[----:B------:R-:W-:-:S05]  /*3990*/  LEA R76, R9, R74, 0x1 ;  /* 0x0000004a094c7211 */ /* 0x000fca00078e08ff */
[----:B------:R-:W-:Y:S01]  /*39a0*/  IMAD R78, R9, 0x2, R76 ;  /* 0x00000002094e7824 */ /* 0x000fe200078e024c */
[----:B0-----:R-:W-:-:S03]  /*39b0*/  LEA R100, P0, R32, R10, 0x1 ;  /* 0x0000000a20647211 */ /* 0x001fc600078008ff */
[C---:B------:R-:W-:Y:S01]  /*39c0*/  IMAD R80, R9.reuse, 0x2, R78 ;  /* 0x0000000209507824 */ /* 0x040fe200078e024e */
[-C--:B------:R-:W-:Y:S02]  /*39d0*/  LEA.HI.X.SX32 R101, R32, R3.reuse, 0x1, P0 ;  /* 0x0000000320657211 */ /* 0x080fe400000f0eff */
[-C--:B------:R-:W-:Y:S01]  /*39e0*/  LEA R34, P0, R38, R10.reuse, 0x1 ;  /* 0x0000000a26227211 */ /* 0x080fe200078008ff */
[C---:B------:R-:W-:Y:S01]  /*39f0*/  IMAD R82, R9.reuse, 0x2, R80 ;  /* 0x0000000209527824 */ /* 0x040fe200078e0250 */
[-C--:B------:R-:W-:Y:S01]  /*3a00*/  LEA R32, P1, R40, R10.reuse, 0x1 ;  /* 0x0000000a28207211 */ /* 0x080fe200078208ff */
[----:B------:R0:W-:Y:S01]  /*3a10*/  STL.64 [R1+0x920], R100 ;  /* 0x0009206401007387 */ /* 0x0001e20000100a00 */
[-C--:B------:R-:W-:Y:S01]  /*3a20*/  LEA.HI.X.SX32 R35, R38, R3.reuse, 0x1, P0 ;  /* 0x0000000326237211 */ /* 0x080fe200000f0eff */
[C---:B------:R-:W-:Y:S01]  /*3a30*/  IMAD R84, R9.reuse, 0x2, R82 ;  /* 0x0000000209547824 */ /* 0x040fe200078e0252 */
[-C--:B------:R-:W-:Y:S01]  /*3a40*/  LEA R38, P0, R44, R10.reuse, 0x1 ;  /* 0x0000000a2c267211 */ /* 0x080fe200078008ff */
[----:B------:R-:W-:Y:S01]  /*3a50*/  STL.64 [R1+0x918], R28 ;  /* 0x0009181c01007387 */ /* 0x000fe20000100a00 */
[-C--:B------:R-:W-:Y:S01]  /*3a60*/  LEA.HI.X.SX32 R33, R40, R3.reuse, 0x1, P1 ;  /* 0x0000000328217211 */ /* 0x080fe200008f0eff */
[C---:B------:R-:W-:Y:S01]  /*3a70*/  IMAD R86, R9.reuse, 0x2, R84 ;  /* 0x0000000209567824 */ /* 0x040fe200078e0254 */
[-C--:B------:R-:W-:Y:S01]  /*3a80*/  LEA.HI.X.SX32 R39, R44, R3.reuse, 0x1, P0 ;  /* 0x000000032c277211 */ /* 0x080fe200000f0eff */
[----:B------:R-:W-:Y:S01]  /*3a90*/  STL.64 [R1+0x8f8], R30 ;  /* 0x0008f81e01007387 */ /* 0x000fe20000100a00 */
[-C--:B------:R-:W-:Y:S01]  /*3aa0*/  LEA R36, P1, R46, R10.reuse, 0x1 ;  /* 0x0000000a2e247211 */ /* 0x080fe200078208ff */
[C---:B------:R-:W-:Y:S01]  /*3ab0*/  IMAD R88, R9.reuse, 0x2, R86 ;  /* 0x0000000209587824 */ /* 0x040fe200078e0256 */
[-C--:B------:R-:W-:Y:S01]  /*3ac0*/  LEA R42, P0, R50, R10.reuse, 0x1 ;  /* 0x0000000a322a7211 */ /* 0x080fe200078008ff */
[----:B------:R1:W-:Y:S01]  /*3ad0*/  STL.64 [R1+0x908], R34 ;  /* 0x0009082201007387 */ /* 0x0003e20000100a00 */
[-C--:B------:R-:W-:Y:S01]  /*3ae0*/  LEA.HI.X.SX32 R37, R46, R3.reuse, 0x1, P1 ;  /* 0x000000032e257211 */ /* 0x080fe200008f0eff */
[C---:B------:R-:W-:Y:S01]  /*3af0*/  IMAD R8, R9.reuse, 0x2, R88 ;  /* 0x0000000209087824 */ /* 0x040fe200078e0258 */
[----:B------:R-:W-:Y:S01]  /*3b00*/  LEA.HI.X.SX32 R43, R50, R3, 0x1, P0 ;  /* 0x00000003322b7211 */ /* 0x000fe200000f0eff */
[----:B------:R-:W-:Y:S01]  /*3b10*/  STL.64 [R1+0x900], R32 ;  /* 0x0009002001007387 */ /* 0x000fe20000100a00 */
[----:B------:R-:W-:Y:S01]  /*3b20*/  LEA R40, P1, R52, R10, 0x1 ;  /* 0x0000000a34287211 */ /* 0x000fe200078208ff */
[----:B0-----:R-:W-:Y:S01]  /*3b30*/  CS2R R100, SRZ ;  /* 0x0000000000647805 */ /* 0x001fe2000001ff00 */
[----:B------:R-:W-:-:S02]  /*3b40*/  LEA R90, R9, R8, 0x1 ;  /* 0x00000008095a7211 */ /* 0x000fc400078e08ff */
[-C--:B------:R-:W-:Y:S02]  /*3b50*/  LEA R46, P0, R56, R10.reuse, 0x1 ;  /* 0x0000000a382e7211 */ /* 0x080fe400078008ff */
[-C--:B------:R-:W-:Y:S01]  /*3b60*/  LEA.HI.X.SX32 R41, R52, R3.reuse, 0x1, P1 ;  /* 0x0000000334297211 */ /* 0x080fe200008f0eff */
[C---:B------:R-:W-:Y:S01]  /*3b70*/  IMAD R92, R9.reuse, 0x2, R90 ;  /* 0x00000002095c7824 */ /* 0x040fe200078e025a */
[----:B-1----:R-:W-:Y:S02]  /*3b80*/  LEA R34, P2, R48, R10, 0x1 ;  /* 0x0000000a30227211 */ /* 0x002fe400078408ff */
[-C--:B------:R-:W-:Y:S02]  /*3b90*/  LEA.HI.X.SX32 R47, R56, R3.reuse, 0x1, P0 ;  /* 0x00000003382f7211 */ /* 0x080fe400000f0eff */
[----:B------:R-:W-:Y:S02]  /*3ba0*/  LEA R94, R9, R92, 0x1 ;  /* 0x0000005c095e7211 */ /* 0x000fe400078e08ff */
[----:B------:R-:W-:-:S02]  /*3bb0*/  LEA.HI.X.SX32 R35, R48, R3, 0x1, P2 ;  /* 0x0000000330237211 */ /* 0x000fc400010f0eff */
[-C--:B------:R-:W-:Y:S01]  /*3bc0*/  LEA R44, P1, R58, R10.reuse, 0x1 ;  /* 0x0000000a3a2c7211 */ /* 0x080fe200078208ff */
[C---:B------:R-:W-:Y:S01]  /*3bd0*/  IMAD R4, R9.reuse, 0x2, R94 ;  /* 0x0000000209047824 */ /* 0x040fe200078e025e */
[-C--:B------:R-:W-:Y:S01]  /*3be0*/  LEA R50, P0, R62, R10.reuse, 0x1 ;  /* 0x0000000a3e327211 */ /* 0x080fe200078008ff */
[----:B------:R-:W-:Y:S01]  /*3bf0*/  STL.64 [R1+0x8e0], R34 ;  /* 0x0008e02201007387 */ /* 0x000fe20000100a00 */
[-C--:B------:R-:W-:Y:S01]  /*3c00*/  LEA.HI.X.SX32 R45, R58, R3.reuse, 0x1, P1 ;  /* 0x000000033a2d7211 */ /* 0x080fe200008f0eff */
[C---:B------:R-:W-:Y:S01]  /*3c10*/  IMAD R96, R9.reuse, 0x2, R4 ;  /* 0x0000000209607824 */ /* 0x040fe200078e0204 */
[-C--:B------:R-:W-:Y:S01]  /*3c20*/  LEA.HI.X.SX32 R51, R62, R3.reuse, 0x1, P0 ;  /* 0x000000033e337211 */ /* 0x080fe200000f0eff */
[----:B------:R0:W-:Y:S01]  /*3c30*/  STL.64 [R1+0x8f0], R38 ;  /* 0x0008f02601007387 */ /* 0x0001e20000100a00 */
[CC--:B------:R-:W-:Y:S01]  /*3c40*/  LEA R48, P1, R64.reuse, R10.reuse, 0x1 ;  /* 0x0000000a40307211 */ /* 0x0c0fe200078208ff */
[C---:B------:R-:W-:Y:S02]  /*3c50*/  IMAD R98, R9.reuse, 0x2, R96 ;  /* 0x0000000209627824 */ /* 0x040fe400078e0260 */
[----:B------:R-:W-:Y:S01]  /*3c60*/  STL.64 [R1+0x8e8], R36 ;  /* 0x0008e82401007387 */ /* 0x000fe20000100a00 */
[----:B------:R-:W-:Y:S01]  /*3c70*/  LEA.HI.X.SX32 R49, R64, R3, 0x1, P1 ;  /* 0x0000000340317211 */ /* 0x000fe200008f0eff */
[----:B------:R-:W-:Y:S01]  /*3c80*/  IMAD R12, R9, 0x2, R98 ;  /* 0x00000002090c7824 */ /* 0x000fe200078e0262 */
[----:B------:R-:W-:-:S04]  /*3c90*/  LEA R52, P1, R70, R10, 0x1 ;  /* 0x0000000a46347211 */ /* 0x000fc800078208ff */
[C---:B------:R-:W-:Y:S02]  /*3ca0*/  LEA R14, R9.reuse, R12, 0x1 ;  /* 0x0000000c090e7211 */ /* 0x040fe400078e08ff */
[-C--:B0-----:R-:W-:Y:S02]  /*3cb0*/  LEA R38, P2, R54, R10.reuse, 0x1 ;  /* 0x0000000a36267211 */ /* 0x081fe400078408ff */
[-C--:B------:R-:W-:Y:S01]  /*3cc0*/  LEA.HI.X.SX32 R53, R70, R3.reuse, 0x1, P1 ;  /* 0x0000000346357211 */ /* 0x080fe200008f0eff */
[C---:B------:R-:W-:Y:S01]  /*3cd0*/  IMAD R16, R9.reuse, 0x2, R14 ;  /* 0x0000000209107824 */ /* 0x040fe200078e020e */
[-C--:B------:R-:W-:Y:S02]  /*3ce0*/  LEA.HI.X.SX32 R39, R54, R3.reuse, 0x1, P2 ;  /* 0x0000000336277211 */ /* 0x080fe400010f0eff */
[-C--:B------:R-:W-:Y:S01]  /*3cf0*/  LEA R54, P0, R68, R10.reuse, 0x1 ;  /* 0x0000000a44367211 */ /* 0x080fe200078008ff */
[C---:B------:R-:W-:Y:S01]  /*3d00*/  IMAD R18, R9.reuse, 0x2, R16 ;  /* 0x0000000209127824 */ /* 0x040fe200078e0210 */
[-C--:B------:R-:W-:Y:S01]  /*3d10*/  LEA R56, P1, R76, R10.reuse, 0x1 ;  /* 0x0000000a4c387211 */ /* 0x080fe200078208ff */
[----:B------:R-:W-:Y:S01]  /*3d20*/  STL.64 [R1+0x8c8], R38 ;  /* 0x0008c82601007387 */ /* 0x000fe20000100a00 */
[-C--:B------:R-:W-:Y:S01]  /*3d30*/  LEA.HI.X.SX32 R55, R68, R3.reuse, 0x1, P0 ;  /* 0x0000000344377211 */ /* 0x080fe200000f0eff */
        /* <DEDUP_REMOVED lines=8> */
[----:B------:R-:W-:Y:S01]  /*3dc0*/  CS2R R76, SRZ ;  /* 0x00000000004c7805 */ /* 0x000fe2000001ff00 */
[----:B------:R-:W-:-:S02]  /*3dd0*/  LEA R24, R9, R22, 0x1 ;  /* 0x0000001609187211 */ /* 0x000fc400078e08ff */
[----:B------:R-:W-:Y:S02]  /*3de0*/  LEA.HI.X.SX32 R63, R80, R3, 0x1, P0 ;  /* 0x00000003503f7211 */ /* 0x000fe400000f0eff */
[----:B------:R-:W-:Y:S01]  /*3df0*/  CS2R R80, SRZ ;  /* 0x0000000000507805 */ /* 0x000fe2000001ff00 */
[----:B0-----:R-:W-:Y:S01]  /*3e00*/  LEA R42, P2, R60, R10, 0x1 ;  /* 0x0000000a3c2a7211 */ /* 0x001fe200078408ff */
[----:B------:R-:W-:-:S03]  /*3e10*/  IMAD R26, R9, 0x2, R24 ;  /* 0x00000002091a7824 */ /* 0x000fc600078e0218 */
[----:B------:R-:W-:Y:S01]  /*3e20*/  LEA.HI.X.SX32 R43, R60, R3, 0x1, P2 ;  /* 0x000000033c2b7211 */ /* 0x000fe200010f0eff */
[----:B------:R-:W-:Y:S01]  /*3e30*/  IMAD R28, R9, 0x2, R26 ;  /* 0x00000002091c7824 */ /* 0x000fe200078e021a */
[----:B------:R-:W-:-:S03]  /*3e40*/  LEA R60, P1, R82, R10, 0x1 ;  /* 0x0000000a523c7211 */ /* 0x000fc600078208ff */
[----:B------:R-:W-:Y:S01]  /*3e50*/  STL.64 [R1+0x8b0], R42 ;  /* 0x0008b02a01007387 */ /* 0x000fe20000100a00 */
[C---:B------:R-:W-:Y:S01]  /*3e60*/  IMAD R30, R9.reuse, 0x2, R28 ;  /* 0x00000002091e7824 */ /* 0x040fe200078e021c */
[----:B------:R-:W-:Y:S02]  /*3e70*/  LEA.HI.X.SX32 R61, R82, R3, 0x1, P1 ;  /* 0x00000003523d7211 */ /* 0x000fe400008f0eff */
[----:B------:R0:W-:Y:S01]  /*3e80*/  STL.64 [R1+0x8c0], R46 ;  /* 0x0008c02e01007387 */ /* 0x0001e20000100a00 */
[C---:B------:R-:W-:Y:S01]  /*3e90*/  IMAD R32, R9.reuse, 0x2, R30 ;  /* 0x0000000209207824 */ /* 0x040fe200078e021e */
[----:B------:R-:W-:Y:S01]  /*3ea0*/  LEA R64, P1, R88, R10, 0x1 ;  /* 0x0000000a58407211 */ /* 0x000fe200078208ff */
[----:B------:R-:W-:Y:S01]  /*3eb0*/  CS2R R82, SRZ ;  /* 0x0000000000527805 */ /* 0x000fe2000001ff00 */
[----:B------:R1:W-:Y:S02]  /*3ec0*/  STL.64 [R1+0x8b8], R44 ;  /* 0x0008b82c01007387 */ /* 0x0003e40000100a00 */
[----:B------:R-:W-:-:S02]  /*3ed0*/  LEA R34, R9, R32, 0x1 ;  /* 0x0000002009227211 */ /* 0x000fc400078e08ff */
[----:B------:R-:W-:Y:S02]  /*3ee0*/  LEA.HI.X.SX32 R65, R88, R3, 0x1, P1 ;  /* 0x0000000358417211 */ /* 0x000fe400008f0eff */
[----:B------:R-:W-:Y:S01]  /*3ef0*/  CS2R R88, SRZ ;  /* 0x0000000000587805 */ /* 0x000fe2000001ff00 */
[----:B------:R-:W-:Y:S01]  /*3f00*/  IMAD R36, R9, 0x2, R34 ;  /* 0x0000000209247824 */ /* 0x000fe200078e0222 */
[----:B0-----:R-:W-:-:S03]  /*3f10*/  LEA R46, P2, R66, R10, 0x1 ;  /* 0x0000000a422e7211 */ /* 0x001fc600078408ff */
[C---:B------:R-:W-:Y:S01]  /*3f20*/  IMAD R38, R9.reuse, 0x2, R36 ;  /* 0x0000000209267824 */ /* 0x040fe200078e0224 */
[-C--:B------:R-:W-:Y:S02]  /*3f30*/  LEA.HI.X.SX32 R47, R66, R3.reuse, 0x1, P2 ;  /* 0x00000003422f7211 */ /* 0x080fe400010f0eff */
[CC--:B------:R-:W-:Y:S01]  /*3f40*/  LEA R66, P0, R86.reuse, R10.reuse, 0x1 ;  /* 0x0000000a56427211 */ /* 0x0c0fe200078008ff */
[C---:B------:R-:W-:Y:S02]  /*3f50*/  IMAD R40, R9.reuse, 0x2, R38 ;  /* 0x0000000209287824 */ /* 0x040fe400078e0226 */
[----:B------:R0:W-:Y:S01]  /*3f60*/  STL.64 [R1+0x898], R46 ;  /* 0x0008982e01007387 */ /* 0x0001e20000100a00 */
[----:B------:R-:W-:Y:S01]  /*3f70*/  LEA.HI.X.SX32 R67, R86, R3, 0x1, P0 ;  /* 0x0000000356437211 */ /* 0x000fe200000f0eff */
[----:B------:R-:W-:Y:S01]  /*3f80*/  IMAD R42, R9, 0x2, R40 ;  /* 0x00000002092a7824 */ /* 0x000fe200078e0228 */
[----:B------:R-:W-:Y:S01]  /*3f90*/  LEA R68, P0, R90, R10, 0x1 ;  /* 0x0000000a5a447211 */ /* 0x000fe200078008ff */
[----:B------:R2:W-:Y:S01]  /*3fa0*/  STL.64 [R1+0x8a8], R50 ;  /* 0x0008a83201007387 */ /* 0x0005e20000100a00 */
[----:B------:R-:W-:-:S02]  /*3fb0*/  CS2R R86, SRZ ;  /* 0x0000000000567805 */ /* 0x000fc4000001ff00 */
[C---:B-1----:R-:W-:Y:S01]  /*3fc0*/  LEA R44, R9.reuse, R42, 0x1 ;  /* 0x0000002a092c7211 */ /* 0x042fe200078e08ff */
[----:B------:R1:W-:Y:S01]  /*3fd0*/  STL.64 [R1+0x8a0], R48 ;  /* 0x0008a03001007387 */ /* 0x0003e20000100a00 */
[----:B------:R-:W-:Y:S02]  /*3fe0*/  LEA.HI.X.SX32 R69, R90, R3, 0x1, P0 ;  /* 0x000000035a457211 */ /* 0x000fe400000f0eff */
[----:B------:R-:W-:Y:S01]  /*3ff0*/  CS2R R90, SRZ ;  /* 0x00000000005a7805 */ /* 0x000fe2000001ff00 */
[----:B0-----:R-:W-:Y:S01]  /*4000*/  IMAD R46, R9, 0x2, R44 ;  /* 0x00000002092e7824 */ /* 0x001fe200078e022c */
[----:B--2---:R-:W-:-:S04]  /*4010*/  LEA R50, P2, R72, R10, 0x1 ;  /* 0x0000000a48327211 */ /* 0x004fc800078408ff */
[----:B------:R-:W-:Y:S01]  /*4020*/  LEA.HI.X.SX32 R51, R72, R3, 0x1, P2 ;  /* 0x0000000348337211 */ /* 0x000fe200010f0eff */
[----:B-1----:R-:W-:Y:S01]  /*4030*/  IMAD R48, R9, 0x2, R46 ;  /* 0x0000000209307824 */ /* 0x002fe200078e022e */
[----:B------:R-:W-:-:S03]  /*4040*/  LEA R72, P0, R4, R10, 0x1 ;  /* 0x0000000a04487211 */ /* 0x000fc600078008ff */
[----:B------:R0:W-:Y:S01]  /*4050*/  STL.64 [R1+0x880], R50 ;  /* 0x0008803201007387 */ /* 0x0001e20000100a00 */
[-C--:B------:R-:W-:Y:S02]  /*4060*/  LEA.HI.X.SX32 R73, R4, R3.reuse, 0x1, P0 ;  /* 0x0000000304497211 */ /* 0x080fe400000f0eff */
[CC--:B------:R-:W-:Y:S01]  /*4070*/  LEA R74, P0, R12.reuse, R10.reuse, 0x1 ;  /* 0x0000000a0c4a7211 */ /* 0x0c0fe200078008ff */
[----:B------:R1:W-:Y:S03]  /*4080*/  STL.64 [R1+0x890], R54 ;  /* 0x0008903601007387 */ /* 0x0003e60000100a00 */
[----:B------:R-:W-:Y:S01]  /*4090*/  LEA.HI.X.SX32 R75, R12, R3, 0x1, P0 ;  /* 0x000000030c4b7211 */ /* 0x000fe200000f0eff */
[----:B------:R2:W-:Y:S01]  /*40a0*/  STL.64 [R1+0x888], R52 ;  /* 0x0008883401007387 */ /* 0x0005e20000100a00 */
[----:B0-----:R-:W-:Y:S01]  /*40b0*/  IMAD R50, R9, 0x2, R48 ;  /* 0x0000000209327824 */ /* 0x001fe200078e0230 */
[----:B-1----:R-:W-:-:S04]  /*40c0*/  LEA R54, P2, R78, R10, 0x1 ;  /* 0x0000000a4e367211 */ /* 0x002fc800078408ff */
[----:B------:R-:W-:Y:S01]  /*40d0*/  LEA.HI.X.SX32 R55, R78, R3, 0x1, P2 ;  /* 0x000000034e377211 */ /* 0x000fe200010f0eff */
[----:B--2---:R-:W-:Y:S01]  /*40e0*/  IMAD R52, R9, 0x2, R50 ;  /* 0x0000000209347824 */ /* 0x004fe200078e0232 */
[----:B------:R-:W-:-:S03]  /*40f0*/  CS2R R78, SRZ ;  /* 0x00000000004e7805 */ /* 0x000fc6000001ff00 */
[----:B------:R0:W-:Y:S04]  /*4100*/  STL.64 [R1+0x868], R54 ;  /* 0x0008683601007387 */ /* 0x0001e80000100a00 */
[----:B------:R1:W-:Y:S04]  /*4110*/  STL.64 [R1+0x878], R58 ;  /* 0x0008783a01007387 */ /* 0x0003e80000100a00 */
[----:B------:R2:W-:Y:S01]  /*4120*/  STL.64 [R1+0x870], R56 ;  /* 0x0008703801007387 */ /* 0x0005e20000100a00 */
[----:B0-----:R-:W-:Y:S02]  /*4130*/  LEA R54, R9, R52, 0x1 ;  /* 0x0000003409367211 */ /* 0x001fe400078e08ff */
[----:B-1----:R-:W-:-:S04]  /*4140*/  LEA R58, P2, R84, R10, 0x1 ;  /* 0x0000000a543a7211 */ /* 0x002fc800078408ff */
[----:B------:R-:W-:Y:S01]  /*4150*/  LEA.HI.X.SX32 R59, R84, R3, 0x1, P2 ;  /* 0x00000003543b7211 */ /* 0x000fe200010f0eff */
[----:B--2---:R-:W-:Y:S01]  /*4160*/  IMAD R56, R9, 0x2, R54 ;  /* 0x0000000209387824 */ /* 0x004fe200078e0236 */
[----:B------:R-:W-:-:S03]  /*4170*/  CS2R R84, SRZ ;  /* 0x0000000000547805 */ /* 0x000fc6000001ff00 */
[----:B------:R0:W-:Y:S04]  /*4180*/  STL.64 [R1+0x850], R58 ;  /* 0x0008503a01007387 */ /* 0x0001e80000100a00 */
[----:B------:R1:W-:Y:S04]  /*4190*/  STL.64 [R1+0x860], R62 ;  /* 0x0008603e01007387 */ /* 0x0003e80000100a00 */
[----:B------:R2:W-:Y:S04]  /*41a0*/  STL.64 [R1+0x858], R60 ;  /* 0x0008583c01007387 */ /* 0x0005e80000100a00 */
[----:B------:R3:W-:Y:S01]  /*41b0*/  STL.64 [R1+0x848], R66 ;  /* 0x0008484201007387 */ /* 0x0007e20000100a00 */
[----:B0-----:R-:W-:Y:S01]  /*41c0*/  IMAD R58, R9, 0x2, R56 ;  /* 0x00000002093a7824 */ /* 0x001fe200078e0238 */
[----:B-1----:R-:W-:-:S02]  /*41d0*/  LEA R62, P2, R8, R10, 0x1 ;  /* 0x0000000a083e7211 */ /* 0x002fc400078408ff */
[----:B------:R0:W-:Y:S02]  /*41e0*/  STL.64 [R1+0x840], R64 ;  /* 0x0008404001007387 */ /* 0x0001e40000100a00 */
[----:B------:R-:W-:Y:S01]  /*41f0*/  LEA.HI.X.SX32 R63, R8, R3, 0x1, P2 ;  /* 0x00000003083f7211 */ /* 0x000fe200010f0eff */
[----:B--2---:R-:W-:Y:S01]  /*4200*/  IMAD R60, R9, 0x2, R58 ;  /* 0x00000002093c7824 */ /* 0x004fe200078e023a */
[----:B---3--:R-:W-:-:S03]  /*4210*/  LEA R66, P1, R92, R10, 0x1 ;  /* 0x0000000a5c427211 */ /* 0x008fc600078208ff */
[----:B------:R1:W-:Y:S01]  /*4220*/  STL.64 [R1+0x838], R62 ;  /* 0x0008383e01007387 */ /* 0x0003e20000100a00 */
[C---:B------:R-:W-:Y:S01]  /*4230*/  IMAD R8, R9.reuse, 0x2, R60 ;  /* 0x0000000209087824 */ /* 0x040fe200078e023c */
[-C--:B------:R-:W-:Y:S02]  /*4240*/  LEA.HI.X.SX32 R67, R92, R3.reuse, 0x1, P1 ;  /* 0x000000035c437211 */ /* 0x080fe400008f0eff */
[-C--:B0-----:R-:W-:Y:S01]  /*4250*/  LEA R64, P2, R94, R10.reuse, 0x1 ;  /* 0x0000000a5e407211 */ /* 0x081fe200078408ff */
[----:B------:R-:W-:Y:S01]  /*4260*/  CS2R R92, SRZ ;  /* 0x00000000005c7805 */ /* 0x000fe2000001ff00 */
[----:B------:R-:W-:Y:S02]  /*4270*/  LEA R70, P1, R96, R10, 0x1 ;  /* 0x0000000a60467211 */ /* 0x000fe400078208ff */
[-C--:B------:R-:W-:Y:S02]  /*4280*/  LEA.HI.X.SX32 R65, R94, R3.reuse, 0x1, P2 ;  /* 0x000000035e417211 */ /* 0x080fe400010f0eff */
[----:B------:R-:W-:Y:S01]  /*4290*/  LEA.HI.X.SX32 R71, R96, R3, 0x1, P1 ;  /* 0x0000000360477211 */ /* 0x000fe200008f0eff */
[----:B------:R-:W-:Y:S01]  /*42a0*/  CS2R R94, SRZ ;  /* 0x00000000005e7805 */ /* 0x000fe2000001ff00 */
[----:B-1----:R-:W-:Y:S01]  /*42b0*/  LEA R62, R9, R8, 0x1 ;  /* 0x00000008093e7211 */ /* 0x002fe200078e08ff */
[----:B------:R0:W-:Y:S01]  /*42c0*/  STL.64 [R1+0x820], R64 ;  /* 0x0008204001007387 */ /* 0x0001e20000100a00 */
[----:B------:R-:W-:-:S03]  /*42d0*/  CS2R R96, SRZ ;  /* 0x0000000000607805 */ /* 0x000fc6000001ff00 */
[----:B------:R1:W-:Y:S04]  /*42e0*/  STL.64 [R1+0x830], R68 ;  /* 0x0008304401007387 */ /* 0x0003e80000100a00 */
[----:B------:R2:W-:Y:S04]  /*42f0*/  STL.64 [R1+0x828], R66 ;  /* 0x0008284201007387 */ /* 0x0005e80000100a00 */
[----:B------:R3:W-:Y:S01]  /*4300*/  STL.64 [R1+0x818], R72 ;  /* 0x0008184801007387 */ /* 0x0007e20000100a00 */
[----:B0-----:R-:W-:Y:S01]  /*4310*/  IMAD R64, R9, 0x2, R62 ;  /* 0x0000000209407824 */ /* 0x001fe200078e023e */
[----:B-1----:R-:W-:-:S02]  /*4320*/  LEA R68, P2, R98, R10, 0x1 ;  /* 0x0000000a62447211 */ /* 0x002fc400078408ff */
[----:B------:R0:W-:Y:S02]  /*4330*/  STL.64 [R1+0x810], R70 ;  /* 0x0008104601007387 */ /* 0x0001e40000100a00 */
[-C--:B------:R-:W-:Y:S01]  /*4340*/  LEA.HI.X.SX32 R69, R98, R3.reuse, 0x1, P2 ;  /* 0x0000000362457211 */ /* 0x080fe200010f0eff */
[C---:B--2---:R-:W-:Y:S01]  /*4350*/  IMAD R66, R9.reuse, 0x2, R64 ;  /* 0x0000000209427824 */ /* 0x044fe200078e0240 */
[----:B------:R-:W-:Y:S01]  /*4360*/  CS2R R98, SRZ ;  /* 0x0000000000627805 */ /* 0x000fe2000001ff00 */
[CC--:B---3--:R-:W-:Y:S02]  /*4370*/  LEA R72, P1, R14.reuse, R10.reuse, 0x1 ;  /* 0x0000000a0e487211 */ /* 0x0c8fe400078208ff */
[----:B------:R1:W-:Y:S01]  /*4380*/  STL.64 [R1+0x808], R68 ;  /* 0x0008084401007387 */ /* 0x0003e20000100a00 */
[----:B------:R-:W-:Y:S01]  /*4390*/  IMAD R4, R9, 0x2, R66 ;  /* 0x0000000209047824 */ /* 0x000fe200078e0242 */
[----:B------:R-:W-:Y:S02]  /*43a0*/  LEA.HI.X.SX32 R73, R14, R3, 0x1, P1 ;  /* 0x000000030e497211 */ /* 0x000fe400008f0eff */
[----:B------:R2:W-:Y:S01]  /*43b0*/  STL.64 [R1+0x800], R74 ;  /* 0x0008004a01007387 */ /* 0x0005e20000100a00 */
[----:B0-----:R-:W-:-:S03]  /*43c0*/  LEA R70, P2, R16, R10, 0x1 ;  /* 0x0000000a10467211 */ /* 0x001fc600078408ff */
[----:B------:R0:W-:Y:S01]  /*43d0*/  STL.64 [R1+0x7f8], R72 ;  /* 0x0007f84801007387 */ /* 0x0001e20000100a00 */
[-C--:B------:R-:W-:Y:S02]  /*43e0*/  LEA.HI.X.SX32 R71, R16, R3.reuse, 0x1, P2 ;  /* 0x0000000310477211 */ /* 0x080fe400010f0eff */
[C---:B------:R-:W-:Y:S01]  /*43f0*/  LEA R14, P2, R22.reuse, R10, 0x1 ;  /* 0x0000000a160e7211 */ /* 0x040fe200078408ff */
[C---:B-1----:R-:W-:Y:S02]  /*4400*/  IMAD R68, R9.reuse, 0x2, R4 ;  /* 0x0000000209447824 */ /* 0x042fe400078e0204 */
[----:B------:R1:W-:Y:S01]  /*4410*/  STL.64 [R1+0x7f0], R70 ;  /* 0x0007f04601007387 */ /* 0x0003e20000100a00 */
[----:B------:R-:W-:Y:S01]  /*4420*/  LEA.HI.X.SX32 R15, R22, R3, 0x1, P2 ;  /* 0x00000003160f7211 */ /* 0x000fe200010f0eff */
[----:B--2---:R-:W-:Y:S01]  /*4430*/  CS2R R74, SRZ ;  /* 0x00000000004a7805 */ /* 0x004fe2000001ff00 */
[----:B------:R-:W-:Y:S02]  /*4440*/  LEA R12, R9, R68, 0x1 ;  /* 0x00000044090c7211 */ /* 0x000fe400078e08ff */
[----:B0-----:R-:W-:-:S03]  /*4450*/  LEA R72, P0, R18, R10, 0x1 ;  /* 0x0000000a12487211 */ /* 0x001fc600078008ff */
[C---:B------:R-:W-:Y:S01]  /*4460*/  IMAD R16, R9.reuse, 0x2, R12 ;  /* 0x0000000209107824 */ /* 0x040fe200078e020c */
[-C--:B------:R-:W-:Y:S02]  /*4470*/  LEA.HI.X.SX32 R73, R18, R3.reuse, 0x1, P0 ;  /* 0x0000000312497211 */ /* 0x080fe400000f0eff */
[C---:B-1----:R-:W-:Y:S01]  /*4480*/  LEA R70, P1, R20.reuse, R10, 0x1 ;  /* 0x0000000a14467211 */ /* 0x042fe200078208ff */
[C---:B------:R-:W-:Y:S02]  /*4490*/  IMAD R18, R9.reuse, 0x2, R16 ;  /* 0x0000000209127824 */ /* 0x040fe400078e0210 */
[----:B------:R0:W-:Y:S01]  /*44a0*/  STL.64 [R1+0x7e8], R72 ;  /* 0x0007e84801007387 */ /* 0x0001e20000100a00 */
[----:B------:R-:W-:Y:S01]  /*44b0*/  LEA.HI.X.SX32 R71, R20, R3, 0x1, P1 ;  /* 0x0000000314477211 */ /* 0x000fe200008f0eff */
[----:B------:R-:W-:-:S04]  /*44c0*/  IMAD R20, R9, 0x2, R18 ;  /* 0x0000000209147824 */ /* 0x000fc800078e0212 */
[----:B------:R1:W-:Y:S01]  /*44d0*/  STL.64 [R1+0x7e0], R70 ;  /* 0x0007e04601007387 */ /* 0x0003e20000100a00 */
[----:B------:R-:W-:-:S03]  /*44e0*/  IMAD R22, R9, 0x2, R20 ;  /* 0x0000000209167824 */ /* 0x000fc600078e0214 */
[----:B------:R2:W-:Y:S01]  /*44f0*/  STL.64 [R1+0x7d8], R14 ;  /* 0x0007d80e01007387 */ /* 0x0005e20000100a00 */
[----:B0-----:R-:W-:-:S04]  /*4500*/  LEA R72, P0, R24, R10, 0x1 ;  /* 0x0000000a18487211 */ /* 0x001fc800078008ff */
[-C--:B------:R-:W-:Y:S02]  /*4510*/  LEA.HI.X.SX32 R73, R24, R3.reuse, 0x1, P0 ;  /* 0x0000000318497211 */ /* 0x080fe400000f0eff */
[----:B-1----:R-:W-:Y:S02]  /*4520*/  LEA R70, P1, R26, R10, 0x1 ;  /* 0x0000000a1a467211 */ /* 0x002fe400078208ff */
[----:B------:R-:W-:Y:S01]  /*4530*/  LEA R24, R9, R22, 0x1 ;  /* 0x0000001609187211 */ /* 0x000fe200078e08ff */
[----:B------:R0:W-:Y:S01]  /*4540*/  STL.64 [R1+0x7d0], R72 ;  /* 0x0007d04801007387 */ /* 0x0001e20000100a00 */
[----:B--2---:R-:W-:Y:S02]  /*4550*/  LEA R14, P2, R28, R10, 0x1 ;  /* 0x0000000a1c0e7211 */ /* 0x004fe400078408ff */
[-C--:B------:R-:W-:Y:S02]  /*4560*/  LEA.HI.X.SX32 R71, R26, R3.reuse, 0x1, P1 ;  /* 0x000000031a477211 */ /* 0x080fe400008f0eff */
[----:B------:R-:W-:-:S02]  /*4570*/  LEA.HI.X.SX32 R15, R28, R3, 0x1, P2 ;  /* 0x000000031c0f7211 */ /* 0x000fc400010f0eff */
[CC--:B------:R-:W-:Y:S01]  /*4580*/  LEA R26, P1, R32.reuse, R10.reuse, 0x1 ;  /* 0x0000000a201a7211 */ /* 0x0c0fe200078208ff */
[----:B------:R1:W-:Y:S03]  /*4590*/  STL.64 [R1+0x7c8], R70 ;  /* 0x0007c84601007387 */ /* 0x0003e60000100a00 */
[-C--:B------:R-:W-:Y:S01]  /*45a0*/  LEA.HI.X.SX32 R27, R32, R3.reuse, 0x1, P1 ;  /* 0x00000003201b7211 */ /* 0x080fe200008f0eff */
[----:B------:R2:W-:Y:S01]  /*45b0*/  STL.64 [R1+0x7c0], R14 ;  /* 0x0007c00e01007387 */ /* 0x0005e20000100a00 */
[----:B0-----:R-:W-:Y:S01]  /*45c0*/  CS2R R72, SRZ ;  /* 0x0000000000487805 */ /* 0x001fe2000001ff00 */
[-C--:B-1----:R-:W-:Y:S02]  /*45d0*/  LEA R70, P0, R30, R10.reuse, 0x1 ;  /* 0x0000000a1e467211 */ /* 0x082fe400078008ff */
[----:B--2---:R-:W-:Y:S02]  /*45e0*/  LEA R14, P2, R34, R10, 0x1 ;  /* 0x0000000a220e7211 */ /* 0x004fe400078408ff */
[----:B------:R-:W-:-:S02]  /*45f0*/  LEA.HI.X.SX32 R71, R30, R3, 0x1, P0 ;  /* 0x000000031e477211 */ /* 0x000fc400000f0eff */
[-C--:B------:R-:W-:Y:S01]  /*4600*/  LEA.HI.X.SX32 R15, R34, R3.reuse, 0x1, P2 ;  /* 0x00000003220f7211 */ /* 0x080fe200010f0eff */
[C---:B------:R-:W-:Y:S01]  /*4610*/  IMAD R34, R9.reuse, 0x2, R24 ;  /* 0x0000000209227824 */ /* 0x040fe200078e0218 */
[CC--:B------:R-:W-:Y:S01]  /*4620*/  LEA R28, P0, R36.reuse, R10.reuse, 0x1 ;  /* 0x0000000a241c7211 */ /* 0x0c0fe200078008ff */
[----:B------:R0:W-:Y:S03]  /*4630*/  STL.64 [R1+0x7b8], R70 ;  /* 0x0007b84601007387 */ /* 0x0001e60000100a00 */
[----:B------:R-:W-:Y:S01]  /*4640*/  LEA.HI.X.SX32 R29, R36, R3, 0x1, P0 ;  /* 0x00000003241d7211 */ /* 0x000fe200000f0eff */
[----:B------:R1:W-:Y:S04]  /*4650*/  STL.64 [R1+0x7b0], R26 ;  /* 0x0007b01a01007387 */ /* 0x0003e80000100a00 */
[----:B------:R2:W-:Y:S04]  /*4660*/  STL.64 [R1+0x7a8], R14 ;  /* 0x0007a80e01007387 */ /* 0x0005e80000100a00 */
[----:B------:R3:W-:Y:S01]  /*4670*/  STL.64 [R1+0x7a0], R28 ;  /* 0x0007a01c01007387 */ /* 0x0007e20000100a00 */
[----:B0-----:R-:W-:Y:S01]  /*4680*/  IMAD R70, R9, 0x2, R34 ;  /* 0x0000000209467824 */ /* 0x001fe200078e0222 */
[----:B-1----:R-:W-:-:S03]  /*4690*/  LEA R26, P1, R38, R10, 0x1 ;  /* 0x0000000a261a7211 */ /* 0x002fc600078208ff */
[C---:B------:R-:W-:Y:S01]  /*46a0*/  IMAD R36, R9.reuse, 0x2, R70 ;  /* 0x0000000209247824 */ /* 0x040fe200078e0246 */
[-C--:B--2---:R-:W-:Y:S02]  /*46b0*/  LEA R14, P2, R40, R10.reuse, 0x1 ;  /* 0x0000000a280e7211 */ /* 0x084fe400078408ff */
[-C--:B------:R-:W-:Y:S01]  /*46c0*/  LEA.HI.X.SX32 R27, R38, R3.reuse, 0x1, P1 ;  /* 0x00000003261b7211 */ /* 0x080fe200008f0eff */
[C---:B------:R-:W-:Y:S01]  /*46d0*/  IMAD R38, R9.reuse, 0x2, R36 ;  /* 0x0000000209267824 */ /* 0x040fe200078e0224 */
[-C--:B------:R-:W-:Y:S02]  /*46e0*/  LEA.HI.X.SX32 R15, R40, R3.reuse, 0x1, P2 ;  /* 0x00000003280f7211 */ /* 0x080fe400010f0eff */
[C---:B---3--:R-:W-:Y:S01]  /*46f0*/  LEA R28, P0, R42.reuse, R10, 0x1 ;  /* 0x0000000a2a1c7211 */ /* 0x048fe200078008ff */
[----:B------:R0:W-:Y:S01]  /*4700*/  STL.64 [R1+0x798], R26 ;  /* 0x0007981a01007387 */ /* 0x0001e20000100a00 */
[C---:B------:R-:W-:Y:S02]  /*4710*/  LEA R40, R9.reuse, R38, 0x1 ;  /* 0x0000002609287211 */ /* 0x040fe400078e08ff */
[----:B------:R-:W-:Y:S01]  /*4720*/  LEA.HI.X.SX32 R29, R42, R3, 0x1, P0 ;  /* 0x000000032a1d7211 */ /* 0x000fe200000f0eff */
[----:B------:R1:W-:Y:S02]  /*4730*/  STL.64 [R1+0x790], R14 ;  /* 0x0007900e01007387 */ /* 0x0003e40000100a00 */
[----:B------:R-:W-:-:S02]  /*4740*/  IMAD R42, R9, 0x2, R40 ;  /* 0x00000002092a7824 */ /* 0x000fc400078e0228 */
[----:B------:R2:W-:Y:S01]  /*4750*/  STL.64 [R1+0x788], R28 ;  /* 0x0007881c01007387 */ /* 0x0005e20000100a00 */
[-C--:B0-----:R-:W-:Y:S02]  /*4760*/  LEA R26, P1, R44, R10.reuse, 0x1 ;  /* 0x0000000a2c1a7211 */ /* 0x081fe400078208ff */
[-C--:B-1----:R-:W-:Y:S02]  /*4770*/  LEA R14, P2, R46, R10.reuse, 0x1 ;  /* 0x0000000a2e0e7211 */ /* 0x082fe400078408ff */
[-C--:B------:R-:W-:Y:S01]  /*4780*/  LEA.HI.X.SX32 R27, R44, R3.reuse, 0x1, P1 ;  /* 0x000000032c1b7211 */ /* 0x080fe200008f0eff */
[C---:B------:R-:W-:Y:S01]  /*4790*/  IMAD R44, R9.reuse, 0x2, R42 ;  /* 0x00000002092c7824 */ /* 0x040fe200078e022a */
[----:B------:R-:W-:Y:S02]  /*47a0*/  LEA.HI.X.SX32 R15, R46, R3, 0x1, P2 ;  /* 0x000000032e0f7211 */ /* 0x000fe400010f0eff */
[----:B--2---:R-:W-:Y:S01]  /*47b0*/  LEA R28, P0, R48, R10, 0x1 ;  /* 0x0000000a301c7211 */ /* 0x004fe200078008ff */
[----:B------:R0:W-:Y:S01]  /*47c0*/  STL.64 [R1+0x780], R26 ;  /* 0x0007801a01007387 */ /* 0x0001e20000100a00 */
[----:B------:R-:W-:-:S02]  /*47d0*/  IMAD R46, R9, 0x2, R44 ;  /* 0x00000002092e7824 */ /* 0x000fc400078e022c */
[----:B------:R-:W-:Y:S01]  /*47e0*/  LEA.HI.X.SX32 R29, R48, R3, 0x1, P0 ;  /* 0x00000003301d7211 */ /* 0x000fe200000f0eff */
[----:B------:R1:W-:Y:S01]  /*47f0*/  STL.64 [R1+0x778], R14 ;  /* 0x0007780e01007387 */ /* 0x0003e20000100a00 */
[----:B------:R-:W-:-:S03]  /*4800*/  IMAD R48, R9, 0x2, R46 ;  /* 0x0000000209307824 */ /* 0x000fc600078e022e */
[----:B------:R2:W-:Y:S01]  /*4810*/  STL.64 [R1+0x770], R28 ;  /* 0x0007701c01007387 */ /* 0x0005e20000100a00 */
[-C--:B0-----:R-:W-:Y:S02]  /*4820*/  LEA R26, P1, R50, R10.reuse, 0x1 ;  /* 0x0000000a321a7211 */ /* 0x081fe400078208ff */
[-C--:B-1----:R-:W-:Y:S02]  /*4830*/  LEA R14, P2, R52, R10.reuse, 0x1 ;  /* 0x0000000a340e7211 */ /* 0x082fe400078408ff */
[-C--:B------:R-:W-:Y:S02]  /*4840*/  LEA.HI.X.SX32 R27, R50, R3.reuse, 0x1, P1 ;  /* 0x00000003321b7211 */ /* 0x080fe400008f0eff */
[----:B------:R-:W-:Y:S02]  /*4850*/  LEA.HI.X.SX32 R15, R52, R3, 0x1, P2 ;  /* 0x00000003340f7211 */ /* 0x000fe400010f0eff */
[----:B--2---:R-:W-:Y:S01]  /*4860*/  LEA R28, P0, R54, R10, 0x1 ;  /* 0x0000000a361c7211 */ /* 0x004fe200078008ff */
[----:B------:R0:W-:Y:S01]  /*4870*/  STL.64 [R1+0x768], R26 ;  /* 0x0007681a01007387 */ /* 0x0001e20000100a00 */
[----:B------:R-:W-:-:S02]  /*4880*/  LEA R50, R9, R48, 0x1 ;  /* 0x0000003009327211 */ /* 0x000fc400078e08ff */
[-C--:B------:R-:W-:Y:S01]  /*4890*/  LEA.HI.X.SX32 R29, R54, R3.reuse, 0x1, P0 ;  /* 0x00000003361d7211 */ /* 0x080fe200000f0eff */
[----:B------:R1:W-:Y:S01]  /*48a0*/  STL.64 [R1+0x760], R14 ;  /* 0x0007600e01007387 */ /* 0x0003e20000100a00 */
[----:B------:R-:W-:Y:S01]  /*48b0*/  CS2R R54, SRZ ;  /* 0x0000000000367805 */ /* 0x000fe2000001ff00 */
[----:B------:R-:W-:Y:S02]  /*48c0*/  IMAD R52, R9, 0x2, R50 ;  /* 0x0000000209347824 */ /* 0x000fe400078e0232 */
[----:B------:R2:W-:Y:S01]  /*48d0*/  STL.64 [R1+0x758], R28 ;  /* 0x0007581c01007387 */ /* 0x0005e20000100a00 */
[-C--:B0-----:R-:W-:Y:S02]  /*48e0*/  LEA R26, P1, R56, R10.reuse, 0x1 ;  /* 0x0000000a381a7211 */ /* 0x081fe400078208ff */
[----:B-1----:R-:W-:Y:S02]  /*48f0*/  LEA R14, P2, R58, R10, 0x1 ;  /* 0x0000000a3a0e7211 */ /* 0x002fe400078408ff */
[----:B------:R-:W-:-:S02]  /*4900*/  LEA.HI.X.SX32 R27, R56, R3, 0x1, P1 ;  /* 0x00000003381b7211 */ /* 0x000fc400008f0eff */
[-C--:B------:R-:W-:Y:S01]  /*4910*/  LEA.HI.X.SX32 R15, R58, R3.reuse, 0x1, P2 ;  /* 0x000000033a0f7211 */ /* 0x080fe200010f0eff */
[----:B------:R-:W-:Y:S01]  /*4920*/  CS2R R56, SRZ ;  /* 0x0000000000387805 */ /* 0x000fe2000001ff00 */
[C---:B--2---:R-:W-:Y:S01]  /*4930*/  LEA R28, P0, R60.reuse, R10, 0x1 ;  /* 0x0000000a3c1c7211 */ /* 0x044fe200078008ff */
[----:B------:R0:W-:Y:S01]  /*4940*/  STL.64 [R1+0x750], R26 ;  /* 0x0007501a01007387 */ /* 0x0001e20000100a00 */
[----:B------:R-:W-:Y:S02]  /*4950*/  CS2R R58, SRZ ;  /* 0x00000000003a7805 */ /* 0x000fe4000001ff00 */
[----:B------:R-:W-:Y:S01]  /*4960*/  LEA.HI.X.SX32 R29, R60, R3, 0x1, P0 ;  /* 0x000000033c1d7211 */ /* 0x000fe200000f0eff */
[----:B------:R1:W-:Y:S01]  /*4970*/  STL.64 [R1+0x748], R14 ;  /* 0x0007480e01007387 */ /* 0x0003e20000100a00 */
[----:B------:R-:W-:-:S03]  /*4980*/  CS2R R60, SRZ ;  /* 0x00000000003c7805 */ /* 0x000fc6000001ff00 */
[----:B------:R2:W-:Y:S01]  /*4990*/  STL.64 [R1+0x740], R28 ;  /* 0x0007401c01007387 */ /* 0x0005e20000100a00 */
[-C--:B0-----:R-:W-:Y:S02]  /*49a0*/  LEA R26, P1, R8, R10.reuse, 0x1 ;  /* 0x0000000a081a7211 */ /* 0x081fe400078208ff */
[-C--:B-1----:R-:W-:Y:S02]  /*49b0*/  LEA R14, P2, R62, R10.reuse, 0x1 ;  /* 0x0000000a3e0e7211 */ /* 0x082fe400078408ff */
[-C--:B------:R-:W-:Y:S01]  /*49c0*/  LEA.HI.X.SX32 R27, R8, R3.reuse, 0x1, P1 ;  /* 0x00000003081b7211 */ /* 0x080fe200008f0eff */
[----:B------:R-:W-:Y:S01]  /*49d0*/  IMAD R8, R9, 0x2, R52 ;  /* 0x0000000209087824 */ /* 0x000fe200078e0234 */
[----:B------:R-:W-:Y:S02]  /*49e0*/  LEA.HI.X.SX32 R15, R62, R3, 0x1, P2 ;  /* 0x000000033e0f7211 */ /* 0x000fe400010f0eff */
[----:B--2---:R-:W-:Y:S01]  /*49f0*/  LEA R28, P0, R64, R10, 0x1 ;  /* 0x0000000a401c7211 */ /* 0x004fe200078008ff */
[----:B------:R0:W-:Y:S01]  /*4a00*/  STL.64 [R1+0x738], R26 ;  /* 0x0007381a01007387 */ /* 0x0001e20000100a00 */
[----:B------:R-:W-:-:S02]  /*4a10*/  CS2R R62, SRZ ;  /* 0x00000000003e7805 */ /* 0x000fc4000001ff00 */
[----:B------:R-:W-:Y:S01]  /*4a20*/  LEA.HI.X.SX32 R29, R64, R3, 0x1, P0 ;  /* 0x00000003401d7211 */ /* 0x000fe200000f0eff */
[----:B------:R1:W-:Y:S01]  /*4a30*/  STL.64 [R1+0x730], R14 ;  /* 0x0007300e01007387 */ /* 0x0003e20000100a00 */
[----:B------:R-:W-:Y:S01]  /*4a40*/  LEA R30, P0, R68, R10, 0x1 ;  /* 0x0000000a441e7211 */ /* 0x000fe200078008ff */
[----:B------:R-:W-:-:S03]  /*4a50*/  CS2R R64, SRZ ;  /* 0x0000000000407805 */ /* 0x000fc6000001ff00 */
[-C--:B------:R-:W-:Y:S02]  /*4a60*/  LEA.HI.X.SX32 R31, R68, R3.reuse, 0x1, P0 ;  /* 0x00000003441f7211 */ /* 0x080fe400000f0eff */
[----:B------:R-:W-:Y:S01]  /*4a70*/  CS2R R68, SRZ ;  /* 0x0000000000447805 */ /* 0x000fe2000001ff00 */
[-C--:B0-----:R-:W-:Y:S02]  /*4a80*/  LEA R26, P1, R66, R10.reuse, 0x1 ;  /* 0x0000000a421a7211 */ /* 0x081fe400078208ff */
[----:B-1----:R-:W-:Y:S02]  /*4a90*/  LEA R14, P2, R4, R10, 0x1 ;  /* 0x0000000a040e7211 */ /* 0x002fe400078408ff */
[-C--:B------:R-:W-:Y:S02]  /*4aa0*/  LEA.HI.X.SX32 R27, R66, R3.reuse, 0x1, P1 ;  /* 0x00000003421b7211 */ /* 0x080fe400008f0eff */
[----:B------:R-:W-:Y:S01]  /*4ab0*/  LEA.HI.X.SX32 R15, R4, R3, 0x1, P2 ;  /* 0x00000003040f7211 */ /* 0x000fe200010f0eff */
[----:B------:R-:W-:-:S04]  /*4ac0*/  CS2R R66, SRZ ;  /* 0x0000000000427805 */ /* 0x000fc8000001ff00 */
[----:B------:R0:W-:Y:S04]  /*4ad0*/  STL.64 [R1+0x718], R14 ;  /* 0x0007180e01007387 */ /* 0x0001e80000100a00 */
[----:B------:R1:W-:Y:S04]  /*4ae0*/  STL.64 [R1+0x728], R28 ;  /* 0x0007281c01007387 */ /* 0x0003e80000100a00 */
[----:B------:R2:W-:Y:S01]  /*4af0*/  STL.64 [R1+0x720], R26 ;  /* 0x0007201a01007387 */ /* 0x0005e20000100a00 */
[----:B0-----:R-:W-:Y:S01]  /*4b00*/  IMAD R14, R9, 0x2, R8 ;  /* 0x00000002090e7824 */ /* 0x001fe200078e0208 */
[----:B-1----:R-:W-:-:S03]  /*4b10*/  LEA R28, P1, R12, R10, 0x1 ;  /* 0x0000000a0c1c7211 */ /* 0x002fc600078208ff */
[----:B------:R-:W-:Y:S01]  /*4b20*/  IMAD R32, R9, 0x2, R14 ;  /* 0x0000000209207824 */ /* 0x000fe200078e020e */
[-C--:B--2---:R-:W-:Y:S02]  /*4b30*/  LEA R26, P2, R16, R10.reuse, 0x1 ;  /* 0x0000000a101a7211 */ /* 0x084fe400078408ff */
[-C--:B------:R-:W-:Y:S02]  /*4b40*/  LEA.HI.X.SX32 R29, R12, R3.reuse, 0x1, P1 ;  /* 0x000000030c1d7211 */ /* 0x080fe400008f0eff */
[-C--:B------:R-:W-:Y:S02]  /*4b50*/  LEA.HI.X.SX32 R27, R16, R3.reuse, 0x1, P2 ;  /* 0x00000003101b7211 */ /* 0x080fe400010f0eff */
[-C--:B------:R-:W-:Y:S02]  /*4b60*/  LEA R12, P1, R20, R10.reuse, 0x1 ;  /* 0x0000000a140c7211 */ /* 0x080fe400078208ff */
[----:B------:R-:W-:Y:S01]  /*4b70*/  LEA R4, P2, R22, R10, 0x1 ;  /* 0x0000000a16047211 */ /* 0x000fe200078408ff */
[----:B------:R0:W-:Y:S01]  /*4b80*/  STL.64 [R1+0x700], R26 ;  /* 0x0007001a01007387 */ /* 0x0001e20000100a00 */
[----:B------:R-:W-:-:S02]  /*4b90*/  LEA.HI.X.SX32 R13, R20, R3, 0x1, P1 ;  /* 0x00000003140d7211 */ /* 0x000fc400008f0eff */
[----:B------:R-:W-:Y:S01]  /*4ba0*/  LEA.HI.X.SX32 R5, R22, R3, 0x1, P2 ;  /* 0x0000000316057211 */ /* 0x000fe200010f0eff */
[----:B------:R1:W-:Y:S01]  /*4bb0*/  STL.64 [R1+0x710], R30 ;  /* 0x0007101e01007387 */ /* 0x0003e20000100a00 */
[----:B------:R-:W-:-:S03]  /*4bc0*/  LEA R16, P1, R34, R10, 0x1 ;  /* 0x0000000a22107211 */ /* 0x000fc600078208ff */
[----:B------:R2:W-:Y:S01]  /*4bd0*/  STL.64 [R1+0x708], R28 ;  /* 0x0007081c01007387 */ /* 0x0005e20000100a00 */
[----:B------:R-:W-:Y:S02]  /*4be0*/  LEA.HI.X.SX32 R17, R34, R3, 0x1, P1 ;  /* 0x0000000322117211 */ /* 0x000fe400008f0eff */
[----:B0-----:R-:W-:Y:S02]  /*4bf0*/  LEA R26, R9, R32, 0x1 ;  /* 0x00000020091a7211 */ /* 0x001fe400078e08ff */
[----:B-1----:R-:W-:-:S04]  /*4c00*/  LEA R30, P0, R18, R10, 0x1 ;  /* 0x0000000a121e7211 */ /* 0x002fc800078008ff */
[----:B------:R-:W-:Y:S01]  /*4c10*/  LEA.HI.X.SX32 R31, R18, R3, 0x1, P0 ;  /* 0x00000003121f7211 */ /* 0x000fe200000f0eff */
[----:B--2---:R-:W-:Y:S01]  /*4c20*/  IMAD R28, R9, 0x2, R26 ;  /* 0x00000002091c7824 */ /* 0x004fe200078e021a */
[----:B------:R-:W-:-:S03]  /*4c30*/  LEA R18, P0, R24, R10, 0x1 ;  /* 0x0000000a18127211 */ /* 0x000fc600078008ff */
[----:B------:R0:W-:Y:S01]  /*4c40*/  STL.64 [R1+0x6f8], R30 ;  /* 0x0006f81e01007387 */ /* 0x0001e20000100a00 */
[-C--:B------:R-:W-:Y:S02]  /*4c50*/  LEA.HI.X.SX32 R19, R24, R3.reuse, 0x1, P0 ;  /* 0x0000000318137211 */ /* 0x080fe400000f0eff */
[CC--:B------:R-:W-:Y:S01]  /*4c60*/  LEA R20, P0, R36.reuse, R10.reuse, 0x1 ;  /* 0x0000000a24147211 */ /* 0x0c0fe200078008ff */
[----:B------:R1:W-:Y:S03]  /*4c70*/  STL.64 [R1+0x6f0], R12 ;  /* 0x0006f00c01007387 */ /* 0x0003e60000100a00 */
[----:B------:R-:W-:Y:S01]  /*4c80*/  LEA.HI.X.SX32 R21, R36, R3, 0x1, P0 ;  /* 0x0000000324157211 */ /* 0x000fe200000f0eff */
[----:B------:R2:W-:Y:S01]  /*4c90*/  STL.64 [R1+0x6e8], R4 ;  /* 0x0006e80401007387 */ /* 0x0005e20000100a00 */
[----:B------:R-:W-:-:S03]  /*4ca0*/  LEA R34, P0, R42, R10, 0x1 ;  /* 0x0000000a2a227211 */ /* 0x000fc600078008ff */
[----:B------:R3:W-:Y:S01]  /*4cb0*/  STL.64 [R1+0x6d8], R16 ;  /* 0x0006d81001007387 */ /* 0x0007e20000100a00 */
[C---:B0-----:R-:W-:Y:S01]  /*4cc0*/  IMAD R30, R9.reuse, 0x2, R28 ;  /* 0x00000002091e7824 */ /* 0x041fe200078e021c */
[-C--:B------:R-:W-:Y:S02]  /*4cd0*/  LEA.HI.X.SX32 R35, R42, R3.reuse, 0x1, P0 ;  /* 0x000000032a237211 */ /* 0x080fe400000f0eff */
[----:B------:R0:W-:Y:S01]  /*4ce0*/  STL.64 [R1+0x6e0], R18 ;  /* 0x0006e01201007387 */ /* 0x0001e20000100a00 */
[----:B-1----:R-:W-:Y:S01]  /*4cf0*/  IMAD R12, R9, 0x2, R30 ;  /* 0x00000002090c7824 */ /* 0x002fe200078e021e */
[-C--:B------:R-:W-:Y:S01]  /*4d00*/  LEA R36, P0, R48, R10.reuse, 0x1 ;  /* 0x0000000a30247211 */ /* 0x080fe200078008ff */
[----:B------:R-:W-:Y:S01]  /*4d10*/  CS2R R42, SRZ ;  /* 0x00000000002a7805 */ /* 0x000fe2000001ff00 */
[----:B--2---:R-:W-:Y:S02]  /*4d20*/  LEA R4, P2, R70, R10, 0x1 ;  /* 0x0000000a46047211 */ /* 0x004fe400078408ff */
[----:B------:R-:W-:-:S02]  /*4d30*/  LEA.HI.X.SX32 R37, R48, R3, 0x1, P0 ;  /* 0x0000000330257211 */ /* 0x000fc400000f0eff */
[-C--:B------:R-:W-:Y:S01]  /*4d40*/  LEA.HI.X.SX32 R5, R70, R3.reuse, 0x1, P2 ;  /* 0x0000000346057211 */ /* 0x080fe200010f0eff */
[C---:B---3--:R-:W-:Y:S01]  /*4d50*/  IMAD R16, R9.reuse, 0x2, R12 ;  /* 0x0000000209107824 */ /* 0x048fe200078e020c */
[----:B------:R-:W-:Y:S01]  /*4d60*/  CS2R R48, SRZ ;  /* 0x0000000000307805 */ /* 0x000fe2000001ff00 */
[----:B------:R-:W-:Y:S01]  /*4d70*/  CS2R R70, SRZ ;  /* 0x0000000000467805 */ /* 0x000fe2000001ff00 */
[C---:B0-----:R-:W-:Y:S01]  /*4d80*/  LEA R18, P1, R38.reuse, R10, 0x1 ;  /* 0x0000000a26127211 */ /* 0x041fe200078208ff */
[----:B------:R0:W-:Y:S01]  /*4d90*/  STL.64 [R1+0x6d0], R4 ;  /* 0x0006d00401007387 */ /* 0x0001e20000100a00 */
[----:B------:R-:W-:Y:S02]  /*4da0*/  LEA R24, R9, R16, 0x1 ;  /* 0x0000001009187211 */ /* 0x000fe400078e08ff */
[----:B------:R-:W-:Y:S02]  /*4db0*/  LEA.HI.X.SX32 R19, R38, R3, 0x1, P1 ;  /* 0x0000000326137211 */ /* 0x000fe400008f0eff */
[----:B------:R-:W-:-:S02]  /*4dc0*/  LEA R22, P1, R44, R10, 0x1 ;  /* 0x0000000a2c167211 */ /* 0x000fc400078208ff */
[-C--:B------:R-:W-:Y:S02]  /*4dd0*/  LEA R38, P0, R8, R10.reuse, 0x1 ;  /* 0x0000000a08267211 */ /* 0x080fe400078008ff */
[-C--:B------:R-:W-:Y:S02]  /*4de0*/  LEA.HI.X.SX32 R23, R44, R3.reuse, 0x1, P1 ;  /* 0x000000032c177211 */ /* 0x080fe400008f0eff */
[----:B------:R-:W-:Y:S01]  /*4df0*/  LEA.HI.X.SX32 R39, R8, R3, 0x1, P0 ;  /* 0x0000000308277211 */ /* 0x000fe200000f0eff */
[----:B------:R-:W-:Y:S01]  /*4e00*/  CS2R R44, SRZ ;  /* 0x00000000002c7805 */ /* 0x000fe2000001ff00 */
[----:B0-----:R-:W-:-:S04]  /*4e10*/  LEA R4, P2, R40, R10, 0x1 ;  /* 0x0000000a28047211 */ /* 0x001fc800078408ff */
[----:B------:R-:W-:Y:S02]  /*4e20*/  LEA.HI.X.SX32 R5, R40, R3, 0x1, P2 ;  /* 0x0000000328057211 */ /* 0x000fe400010f0eff */
[----:B------:R-:W-:-:S03]  /*4e30*/  CS2R R40, SRZ ;  /* 0x0000000000287805 */ /* 0x000fc6000001ff00 */
[----:B------:R0:W-:Y:S04]  /*4e40*/  STL.64 [R1+0x6b8], R4 ;  /* 0x0006b80401007387 */ /* 0x0001e80000100a00 */
[----:B------:R1:W-:Y:S04]  /*4e50*/  STL.64 [R1+0x6c8], R20 ;  /* 0x0006c81401007387 */ /* 0x0003e80000100a00 */
[----:B------:R2:W-:Y:S04]  /*4e60*/  STL.64 [R1+0x6c0], R18 ;  /* 0x0006c01201007387 */ /* 0x0005e80000100a00 */
[----:B------:R3:W-:Y:S01]  /*4e70*/  STL.64 [R1+0x6a8], R22 ;  /* 0x0006a81601007387 */ /* 0x0007e20000100a00 */
[----:B0-----:R-:W-:-:S03]  /*4e80*/  IMAD R4, R9, 0x2, R24 ;  /* 0x0000000209047824 */ /* 0x001fc600078e0218 */
[----:B------:R0:W-:Y:S01]  /*4e90*/  STL.64 [R1+0x6b0], R34 ;  /* 0x0006b02201007387 */ /* 0x0001e20000100a00 */
[----:B-1----:R-:W-:Y:S01]  /*4ea0*/  IMAD R20, R9, 0x2, R4 ;  /* 0x0000000209147824 */ /* 0x002fe200078e0204 */
[----:B--2---:R-:W-:-:S04]  /*4eb0*/  LEA R18, P2, R46, R10, 0x1 ;  /* 0x0000000a2e127211 */ /* 0x004fc800078408ff */
[-C--:B------:R-:W-:Y:S01]  /*4ec0*/  LEA.HI.X.SX32 R19, R46, R3.reuse, 0x1, P2 ;  /* 0x000000032e137211 */ /* 0x080fe200010f0eff */
[C---:B---3--:R-:W-:Y:S01]  /*4ed0*/  IMAD R22, R9.reuse, 0x2, R20 ;  /* 0x0000000209167824 */ /* 0x048fe200078e0214 */
[----:B------:R-:W-:Y:S01]  /*4ee0*/  CS2R R46, SRZ ;  /* 0x00000000002e7805 */ /* 0x000fe2000001ff00 */
[C---:B0-----:R-:W-:Y:S02]  /*4ef0*/  LEA R34, P1, R50.reuse, R10, 0x1 ;  /* 0x0000000a32227211 */ /* 0x041fe400078208ff */
[----:B------:R0:W-:Y:S01]  /*4f00*/  STL.64 [R1+0x6a0], R18 ;  /* 0x0006a01201007387 */ /* 0x0001e20000100a00 */
[C---:B------:R-:W-:Y:S01]  /*4f10*/  IMAD R5, R9.reuse, 0x2, R22 ;  /* 0x0000000209057824 */ /* 0x040fe200078e0216 */
[----:B------:R-:W-:Y:S02]  /*4f20*/  LEA.HI.X.SX32 R35, R50, R3, 0x1, P1 ;  /* 0x0000000332237211 */ /* 0x000fe400008f0eff */
[----:B------:R1:W-:Y:S01]  /*4f30*/  STL.64 [R1+0x698], R36 ;  /* 0x0006982401007387 */ /* 0x0003e20000100a00 */
[----:B------:R-:W-:Y:S01]  /*4f40*/  CS2R R50, SRZ ;  /* 0x0000000000327805 */ /* 0x000fe2000001ff00 */
[----:B------:R-:W-:-:S02]  /*4f50*/  LEA R15, R9, R5, 0x1 ;  /* 0x00000005090f7211 */ /* 0x000fc400078e08ff */
[----:B------:R2:W-:Y:S01]  /*4f60*/  STL.64 [R1+0x690], R34 ;  /* 0x0006902201007387 */ /* 0x0005e20000100a00 */
[----:B0-----:R-:W-:-:S04]  /*4f70*/  LEA R18, P2, R52, R10, 0x1 ;  /* 0x0000000a34127211 */ /* 0x001fc800078408ff */
[-C--:B------:R-:W-:Y:S02]  /*4f80*/  LEA.HI.X.SX32 R19, R52, R3.reuse, 0x1, P2 ;  /* 0x0000000334137211 */ /* 0x080fe400010f0eff */
[-C--:B-1----:R-:W-:Y:S01]  /*4f90*/  LEA R36, P1, R14, R10.reuse, 0x1 ;  /* 0x0000000a0e247211 */ /* 0x082fe200078208ff */
[----:B------:R-:W-:Y:S01]  /*4fa0*/  CS2R R52, SRZ ;  /* 0x0000000000347805 */ /* 0x000fe2000001ff00 */
[-C--:B--2---:R-:W-:Y:S01]  /*4fb0*/  LEA R34, P2, R32, R10.reuse, 0x1 ;  /* 0x0000000a20227211 */ /* 0x084fe200078408ff */
[----:B------:R0:W-:Y:S01]  /*4fc0*/  STL.64 [R1+0x688], R18 ;  /* 0x0006881201007387 */ /* 0x0001e20000100a00 */
[-C--:B------:R-:W-:Y:S02]  /*4fd0*/  LEA.HI.X.SX32 R37, R14, R3.reuse, 0x1, P1 ;  /* 0x000000030e257211 */ /* 0x080fe400008f0eff */
[----:B------:R-:W-:Y:S01]  /*4fe0*/  LEA.HI.X.SX32 R35, R32, R3, 0x1, P2 ;  /* 0x0000000320237211 */ /* 0x000fe200010f0eff */
[----:B------:R1:W-:Y:S04]  /*4ff0*/  STL.64 [R1+0x680], R38 ;  /* 0x0006802601007387 */ /* 0x0003e80000100a00 */
[----:B------:R2:W-:Y:S04]  /*5000*/  STL.64 [R1+0x678], R36 ;  /* 0x0006782401007387 */ /* 0x0005e80000100a00 */
[----:B------:R3:W-:Y:S01]  /*5010*/  STL.64 [R1+0x670], R34 ;  /* 0x0006702201007387 */ /* 0x0007e20000100a00 */
[----:B0-----:R-:W-:Y:S01]  /*5020*/  IMAD R18, R9, 0x2, R15 ;  /* 0x0000000209127824 */ /* 0x001fe200078e020f */
[----:B-1----:R-:W-:-:S03]  /*5030*/  LEA R38, P0, R26, R10, 0x1 ;  /* 0x0000000a1a267211 */ /* 0x002fc600078008ff */
[----:B------:R-:W-:Y:S01]  /*5040*/  IMAD R8, R9, 0x2, R18 ;  /* 0x0000000209087824 */ /* 0x000fe200078e0212 */
[----:B--2---:R-:W-:-:S03]  /*5050*/  LEA R36, P1, R28, R10, 0x1 ;  /* 0x0000000a1c247211 */ /* 0x004fc600078208ff */
[C---:B------:R-:W-:Y:S01]  /*5060*/  IMAD R14, R9.reuse, 0x2, R8 ;  /* 0x00000002090e7824 */ /* 0x040fe200078e0208 */
[-C--:B------:R-:W-:Y:S02]  /*5070*/  LEA.HI.X.SX32 R39, R26, R3.reuse, 0x1, P0 ;  /* 0x000000031a277211 */ /* 0x080fe400000f0eff */
[-C--:B---3--:R-:W-:Y:S01]  /*5080*/  LEA R34, P2, R30, R10.reuse, 0x1 ;  /* 0x0000000a1e227211 */ /* 0x088fe200078408ff */
[----:B------:R-:W-:Y:S01]  /*5090*/  IMAD R17, R9, 0x2, R14 ;  /* 0x0000000209117824 */ /* 0x000fe200078e020e */
[-C--:B------:R-:W-:Y:S01]  /*50a0*/  LEA.HI.X.SX32 R37, R28, R3.reuse, 0x1, P1 ;  /* 0x000000031c257211 */ /* 0x080fe200008f0eff */
[----:B------:R0:W-:Y:S01]  /*50b0*/  STL.64 [R1+0x668], R38 ;  /* 0x0006682601007387 */ /* 0x0001e20000100a00 */
[-C--:B------:R-:W-:Y:S02]  /*50c0*/  LEA R32, P0, R12, R10.reuse, 0x1 ;  /* 0x0000000a0c207211 */ /* 0x080fe400078008ff */
[----:B------:R-:W-:Y:S01]  /*50d0*/  LEA.HI.X.SX32 R35, R30, R3, 0x1, P2 ;  /* 0x000000031e237211 */ /* 0x000fe200010f0eff */
[----:B------:R1:W-:Y:S01]  /*50e0*/  STL.64 [R1+0x660], R36 ;  /* 0x0006602401007387 */ /* 0x0003e20000100a00 */
[----:B------:R-:W-:-:S02]  /*50f0*/  LEA R28, P1, R16, R10, 0x1 ;  /* 0x0000000a101c7211 */ /* 0x000fc400078208ff */
[-C--:B------:R-:W-:Y:S01]  /*5100*/  LEA R26, P2, R24, R10.reuse, 0x1 ;  /* 0x0000000a181a7211 */ /* 0x080fe200078408ff */
[----:B------:R2:W-:Y:S01]  /*5110*/  STL.64 [R1+0x658], R34 ;  /* 0x0006582201007387 */ /* 0x0005e20000100a00 */
[-C--:B------:R-:W-:Y:S02]  /*5120*/  LEA.HI.X.SX32 R33, R12, R3.reuse, 0x1, P0 ;  /* 0x000000030c217211 */ /* 0x080fe400000f0eff */
[-C--:B------:R-:W-:Y:S01]  /*5130*/  LEA.HI.X.SX32 R29, R16, R3.reuse, 0x1, P1 ;  /* 0x00000003101d7211 */ /* 0x080fe200008f0eff */
[----:B0-----:R-:W-:Y:S01]  /*5140*/  CS2R R38, SRZ ;  /* 0x0000000000267805 */ /* 0x001fe2000001ff00 */
[----:B------:R-:W-:Y:S01]  /*5150*/  LEA.HI.X.SX32 R27, R24, R3, 0x1, P2 ;  /* 0x00000003181b7211 */ /* 0x000fe200010f0eff */
[----:B------:R0:W-:Y:S01]  /*5160*/  STL.64 [R1+0x650], R32 ;  /* 0x0006502001007387 */ /* 0x0001e20000100a00 */
[C---:B------:R-:W-:Y:S01]  /*5170*/  LEA R30, P0, R4.reuse, R10, 0x1 ;  /* 0x0000000a041e7211 */ /* 0x040fe200078008ff */
[----:B-1----:R-:W-:Y:S01]  /*5180*/  CS2R R36, SRZ ;  /* 0x0000000000247805 */ /* 0x002fe2000001ff00 */
[----:B------:R-:W-:Y:S01]  /*5190*/  LEA R11, R9, R17, 0x1 ;  /* 0x00000011090b7211 */ /* 0x000fe200078e08ff */
[----:B------:R1:W-:Y:S01]  /*51a0*/  STL.64 [R1+0x648], R28 ;  /* 0x0006481c01007387 */ /* 0x0003e20000100a00 */
[----:B------:R-:W-:Y:S01]  /*51b0*/  LEA.HI.X.SX32 R31, R4, R3, 0x1, P0 ;  /* 0x00000003041f7211 */ /* 0x000fe200000f0eff */
[----:B--2---:R-:W-:-:S02]  /*51c0*/  CS2R R34, SRZ ;  /* 0x0000000000227805 */ /* 0x004fc4000001ff00 */
[----:B------:R2:W-:Y:S01]  /*51d0*/  STL.64 [R1+0x640], R26 ;  /* 0x0006401a01007387 */ /* 0x0005e20000100a00 */
[----:B------:R-:W-:-:S03]  /*51e0*/  IMAD R12, R9, 0x2, R11 ;  /* 0x00000002090c7824 */ /* 0x000fc600078e020b */
[----:B------:R3:W-:Y:S01]  /*51f0*/  STL.64 [R1+0x638], R30 ;  /* 0x0006381e01007387 */ /* 0x0007e20000100a00 */
[C---:B------:R-:W-:Y:S01]  /*5200*/  IMAD R16, R9.reuse, 0x2, R12 ;  /* 0x0000000209107824 */ /* 0x040fe200078e020c */
[----:B0-----:R-:W-:Y:S01]  /*5210*/  CS2R R32, SRZ ;  /* 0x0000000000207805 */ /* 0x001fe2000001ff00 */
[-C--:B-1----:R-:W-:Y:S02]  /*5220*/  LEA R28, P1, R20, R10.reuse, 0x1 ;  /* 0x0000000a141c7211 */ /* 0x082fe400078208ff */
[----:B------:R-:W-:Y:S01]  /*5230*/  IMAD R4, R9, 0x2, R16 ;  /* 0x0000000209047824 */ /* 0x000fe200078e0210 */
[----:B--2---:R-:W-:-:S03]  /*5240*/  LEA R26, P2, R22, R10, 0x1 ;  /* 0x0000000a161a7211 */ /* 0x004fc600078408ff */
[----:B------:R-:W-:Y:S01]  /*5250*/  IMAD R13, R9, 0x2, R4 ;  /* 0x00000002090d7824 */ /* 0x000fe200078e0204 */
[-C--:B------:R-:W-:Y:S02]  /*5260*/  LEA.HI.X.SX32 R29, R20, R3.reuse, 0x1, P1 ;  /* 0x00000003141d7211 */ /* 0x080fe400008f0eff */
[-C--:B------:R-:W-:Y:S01]  /*5270*/  LEA.HI.X.SX32 R27, R22, R3.reuse, 0x1, P2 ;  /* 0x00000003161b7211 */ /* 0x080fe200010f0eff */
[----:B---3--:R-:W-:Y:S01]  /*5280*/  CS2R R30, SRZ ;  /* 0x00000000001e7805 */ /* 0x008fe2000001ff00 */
[CC--:B------:R-:W-:Y:S02]  /*5290*/  LEA R24, P1, R15.reuse, R10.reuse, 0x1 ;  /* 0x0000000a0f187211 */ /* 0x0c0fe400078208ff */
[CC--:B------:R-:W-:Y:S01]  /*52a0*/  LEA R20, P2, R18.reuse, R10.reuse, 0x1 ;  /* 0x0000000a12147211 */ /* 0x0c0fe200078408ff */
[----:B------:R0:W-:Y:S01]  /*52b0*/  STL.64 [R1+0x628], R26 ;  /* 0x0006281a01007387 */ /* 0x0001e20000100a00 */
[-C--:B------:R-:W-:Y:S02]  /*52c0*/  LEA.HI.X.SX32 R25, R15, R3.reuse, 0x1, P1 ;  /* 0x000000030f197211 */ /* 0x080fe400008f0eff */
[----:B------:R-:W-:Y:S01]  /*52d0*/  LEA.HI.X.SX32 R21, R18, R3, 0x1, P2 ;  /* 0x0000000312157211 */ /* 0x000fe200010f0eff */
[----:B------:R1:W-:Y:S01]  /*52e0*/  STL.64 [R1+0x630], R28 ;  /* 0x0006301c01007387 */ /* 0x0003e20000100a00 */
[----:B------:R-:W-:-:S02]  /*52f0*/  LEA R22, P1, R14, R10, 0x1 ;  /* 0x0000000a0e167211 */ /* 0x000fc400078208ff */
[----:B------:R-:W-:Y:S02]  /*5300*/  LEA R15, R9, R13, 0x1 ;  /* 0x0000000d090f7211 */ /* 0x000fe400078e08ff */
[----:B------:R-:W-:Y:S02]  /*5310*/  LEA.HI.X.SX32 R23, R14, R3, 0x1, P1 ;  /* 0x000000030e177211 */ /* 0x000fe400008f0eff */
[----:B0-----:R-:W-:-:S04]  /*5320*/  LEA R26, P0, R5, R10, 0x1 ;  /* 0x0000000a051a7211 */ /* 0x001fc800078008ff */
[----:B------:R-:W-:Y:S01]  /*5330*/  LEA.HI.X.SX32 R27, R5, R3, 0x1, P0 ;  /* 0x00000003051b7211 */ /* 0x000fe200000f0eff */
[----:B------:R-:W-:Y:S01]  /*5340*/  IMAD R5, R9, 0x2, R15 ;  /* 0x0000000209057824 */ /* 0x000fe200078e020f */
[----:B-1----:R-:W-:-:S03]  /*5350*/  CS2R R28, SRZ ;  /* 0x00000000001c7805 */ /* 0x002fc6000001ff00 */
[----:B------:R0:W-:Y:S04]  /*5360*/  STL.64 [R1+0x620], R26 ;  /* 0x0006201a01007387 */ /* 0x0001e80000100a00 */
[----:B------:R1:W-:Y:S04]  /*5370*/  STL.64 [R1+0x618], R24 ;  /* 0x0006181801007387 */ /* 0x0003e80000100a00 */
[----:B------:R2:W-:Y:S01]  /*5380*/  STL.64 [R1+0x610], R20 ;  /* 0x0006101401007387 */ /* 0x0005e20000100a00 */
[----:B------:R-:W-:Y:S01]  /*5390*/  UMOV UR5, URZ ;  /* 0x0000003f00057c82 */ /* 0x000fe20008000000 */
[----:B0-----:R-:W-:Y:S01]  /*53a0*/  CS2R R26, SRZ ;  /* 0x00000000001a7805 */ /* 0x001fe2000001ff00 */
[----:B-1----:R-:W-:-:S02]  /*53b0*/  LEA R24, P0, R8, R10, 0x1 ;  /* 0x0000000a08187211 */ /* 0x002fc400078008ff */
[-C--:B--2---:R-:W-:Y:S02]  /*53c0*/  LEA R20, P2, R17, R10.reuse, 0x1 ;  /* 0x0000000a11147211 */ /* 0x084fe400078408ff */
[-C--:B------:R-:W-:Y:S01]  /*53d0*/  LEA.HI.X.SX32 R25, R8, R3.reuse, 0x1, P0 ;  /* 0x0000000308197211 */ /* 0x080fe200000f0eff */
[----:B------:R-:W-:Y:S01]  /*53e0*/  IMAD R8, R9, 0x2, R5 ;  /* 0x0000000209087824 */ /* 0x000fe200078e0205 */
[-C--:B------:R-:W-:Y:S02]  /*53f0*/  LEA.HI.X.SX32 R21, R17, R3.reuse, 0x1, P2 ;  /* 0x0000000311157211 */ /* 0x080fe400010f0eff */
[CC--:B------:R-:W-:Y:S01]  /*5400*/  LEA R18, P2, R16.reuse, R10.reuse, 0x1 ;  /* 0x0000000a10127211 */ /* 0x0c0fe200078408ff */
[----:B------:R0:W-:Y:S01]  /*5410*/  STL.64 [R1+0x608], R24 ;  /* 0x0006081801007387 */ /* 0x0001e20000100a00 */
[----:B------:R-:W-:Y:S02]  /*5420*/  IMAD R14, R9, 0x2, R8 ;  /* 0x00000002090e7824 */ /* 0x000fe400078e0208 */
[----:B------:R-:W-:Y:S01]  /*5430*/  LEA.HI.X.SX32 R19, R16, R3, 0x1, P2 ;  /* 0x0000000310137211 */ /* 0x000fe200010f0eff */
[----:B------:R1:W-:Y:S04]  /*5440*/  STL.64 [R1+0x600], R22 ;  /* 0x0006001601007387 */ /* 0x0003e80000100a00 */
[----:B------:R2:W-:Y:S01]  /*5450*/  STL.64 [R1+0x5f8], R20 ;  /* 0x0005f81401007387 */ /* 0x0005e20000100a00 */
[----:B0-----:R-:W-:Y:S01]  /*5460*/  CS2R R24, SRZ ;  /* 0x0000000000187805 */ /* 0x001fe2000001ff00 */
[----:B-1----:R-:W-:-:S02]  /*5470*/  LEA R22, P0, R11, R10, 0x1 ;  /* 0x0000000a0b167211 */ /* 0x002fc400078008ff */
[C---:B--2---:R-:W-:Y:S02]  /*5480*/  LEA R20, P1, R12.reuse, R10, 0x1 ;  /* 0x0000000a0c147211 */ /* 0x044fe400078208ff */
[-C--:B------:R-:W-:Y:S01]  /*5490*/  LEA.HI.X.SX32 R23, R11, R3.reuse, 0x1, P0 ;  /* 0x000000030b177211 */ /* 0x080fe200000f0eff */
[----:B------:R-:W-:Y:S01]  /*54a0*/  IMAD R11, R9, 0x2, R14 ;  /* 0x00000002090b7824 */ /* 0x000fe200078e020e */
[----:B------:R-:W-:-:S03]  /*54b0*/  LEA.HI.X.SX32 R21, R12, R3, 0x1, P1 ;  /* 0x000000030c157211 */ /* 0x000fc600008f0eff */
[----:B------:R0:W-:Y:S01]  /*54c0*/  STL.64 [R1+0x5f0], R22 ;  /* 0x0005f01601007387 */ /* 0x0001e20000100a00 */
[----:B------:R-:W-:-:S03]  /*54d0*/  LEA R12, R9, R11, 0x1 ;  /* 0x0000000b090c7211 */ /* 0x000fc600078e08ff */
[----:B------:R1:W-:Y:S04]  /*54e0*/  STL.64 [R1+0x5e8], R20 ;  /* 0x0005e81401007387 */ /* 0x0003e80000100a00 */
[----:B------:R2:W-:Y:S01]  /*54f0*/  STL.64 [R1+0x5e0], R18 ;  /* 0x0005e01201007387 */ /* 0x0005e20000100a00 */
[CC--:B0-----:R-:W-:Y:S02]  /*5500*/  LEA R22, P0, R4.reuse, R10.reuse, 0x1 ;  /* 0x0000000a04167211 */ /* 0x0c1fe400078008ff */
[-C--:B-1----:R-:W-:Y:S02]  /*5510*/  LEA R20, P1, R13, R10.reuse, 0x1 ;  /* 0x0000000a0d147211 */ /* 0x082fe400078208ff */
[----:B------:R-:W-:Y:S02]  /*5520*/  LEA.HI.X.SX32 R23, R4, R3, 0x1, P0 ;  /* 0x0000000304177211 */ /* 0x000fe400000f0eff */
[----:B--2---:R-:W-:-:S02]  /*5530*/  LEA R18, P2, R15, R10, 0x1 ;  /* 0x0000000a0f127211 */ /* 0x004fc400078408ff */
[-C--:B------:R-:W-:Y:S01]  /*5540*/  LEA.HI.X.SX32 R21, R13, R3.reuse, 0x1, P1 ;  /* 0x000000030d157211 */ /* 0x080fe200008f0eff */
[----:B------:R0:W-:Y:S01]  /*5550*/  STL.64 [R1+0x5d8], R22 ;  /* 0x0005d81601007387 */ /* 0x0001e20000100a00 */
[-C--:B------:R-:W-:Y:S01]  /*5560*/  LEA.HI.X.SX32 R19, R15, R3.reuse, 0x1, P2 ;  /* 0x000000030f137211 */ /* 0x080fe200010f0eff */
[C---:B------:R-:W-:Y:S01]  /*5570*/  IMAD R13, R9.reuse, 0x2, R12 ;  /* 0x00000002090d7824 */ /* 0x040fe200078e020c */
[CC--:B------:R-:W-:Y:S01]  /*5580*/  LEA R16, P2, R14.reuse, R10.reuse, 0x1 ;  /* 0x0000000a0e107211 */ /* 0x0c0fe200078408ff */
[----:B------:R1:W-:Y:S02]  /*5590*/  STL.64 [R1+0x5d0], R20 ;  /* 0x0005d01401007387 */ /* 0x0003e40000100a00 */
[----:B------:R-:W-:Y:S01]  /*55a0*/  IMAD R4, R9, 0x2, R13 ;  /* 0x0000000209047824 */ /* 0x000fe200078e020d */
[----:B------:R-:W-:Y:S01]  /*55b0*/  LEA.HI.X.SX32 R17, R14, R3, 0x1, P2 ;  /* 0x000000030e117211 */ /* 0x000fe200010f0eff */
        /* <DEDUP_REMOVED lines=8> */
[----:B------:R-:W-:-:S03]  /*5640*/  IMAD R8, R9, 0x2, R5 ;  /* 0x0000000209087824 */ /* 0x000fc600078e0205 */
[----:B------:R1:W-:Y:S02]  /*5650*/  STL.64 [R1+0x5b8], R18 ;  /* 0x0005b81201007387 */ /* 0x0003e40000100a00 */
[----:B------:R-:W-:Y:S02]  /*5660*/  LEA R9, R9, R8, 0x1 ;  /* 0x0000000809097211 */ /* 0x000fe400078e08ff */
[----:B------:R2:W-:Y:S02]  /*5670*/  STL.64 [R1+0x5b0], R16 ;  /* 0x0005b01001007387 */ /* 0x0005e40000100a00 */
[-C--:B------:R-:W-:Y:S02]  /*5680*/  LEA R14, P3, R9, R10.reuse, 0x1 ;  /* 0x0000000a090e7211 */ /* 0x080fe400078608ff */
[----:B0-----:R-:W-:Y:S02]  /*5690*/  LEA R20, P0, R11, R10, 0x1 ;  /* 0x0000000a0b147211 */ /* 0x001fe400078008ff */
[----:B------:R-:W-:-:S02]  /*56a0*/  LEA.HI.X.SX32 R15, R9, R3, 0x1, P3 ;  /* 0x00000003090f7211 */ /* 0x000fc400018f0eff */
[CC--:B-1----:R-:W-:Y:S02]  /*56b0*/  LEA R18, P1, R12.reuse, R10.reuse, 0x1 ;  /* 0x0000000a0c127211 */ /* 0x0c2fe400078208ff */
[-C--:B------:R-:W-:Y:S02]  /*56c0*/  LEA.HI.X.SX32 R21, R11, R3.reuse, 0x1, P0 ;  /* 0x000000030b157211 */ /* 0x080fe400000f0eff */
[CC--:B--2---:R-:W-:Y:S02]  /*56d0*/  LEA R16, P2, R13.reuse, R10.reuse, 0x1 ;  /* 0x0000000a0d107211 */ /* 0x0c4fe400078408ff */
[-C--:B------:R-:W-:Y:S01]  /*56e0*/  LEA.HI.X.SX32 R19, R12, R3.reuse, 0x1, P1 ;  /* 0x000000030c137211 */ /* 0x080fe200008f0eff */
[----:B------:R0:W-:Y:S01]  /*56f0*/  STL.64 [R1+0x5a8], R20 ;  /* 0x0005a81401007387 */ /* 0x0001e20000100a00 */
[----:B------:R-:W-:Y:S02]  /*5700*/  LEA.HI.X.SX32 R17, R13, R3, 0x1, P2 ;  /* 0x000000030d117211 */ /* 0x000fe400010f0eff */
[----:B------:R-:W-:Y:S01]  /*5710*/  CS2R R12, SRZ ;  /* 0x00000000000c7805 */ /* 0x000fe2000001ff00 */
[----:B------:R1:W-:Y:S04]  /*5720*/  STL.64 [R1+0x5a0], R18 ;  /* 0x0005a01201007387 */ /* 0x0003e80000100a00 */
[----:B------:R2:W-:Y:S01]  /*5730*/  STL.64 [R1+0x598], R16 ;  /* 0x0005981001007387 */ /* 0x0005e20000100a00 */
[----:B0-----:R-:W-:-:S02]  /*5740*/  LEA R20, P0, R4, R10, 0x1 ;  /* 0x0000000a04147211 */ /* 0x001fc400078008ff */
[CC--:B-1----:R-:W-:Y:S02]  /*5750*/  LEA R18, P1, R5.reuse, R10.reuse, 0x1 ;  /* 0x0000000a05127211 */ /* 0x0c2fe400078208ff */
[-C--:B------:R-:W-:Y:S01]  /*5760*/  LEA.HI.X.SX32 R21, R4, R3.reuse, 0x1, P0 ;  /* 0x0000000304157211 */ /* 0x080fe200000f0eff */
[----:B------:R-:W-:Y:S01]  /*5770*/  IMAD.MOV.U32 R4, RZ, RZ, -0x800000 ;  /* 0xff800000ff047424 */ /* 0x000fe200078e00ff */
[C---:B--2---:R-:W-:Y:S02]  /*5780*/  LEA R16, P2, R8.reuse, R10, 0x1 ;  /* 0x0000000a08107211 */ /* 0x044fe400078408ff */
[-C--:B------:R-:W-:Y:S01]  /*5790*/  LEA.HI.X.SX32 R19, R5, R3.reuse, 0x1, P1 ;  /* 0x0000000305137211 */ /* 0x080fe200008f0eff */
[----:B------:R0:W-:Y:S01]  /*57a0*/  STL.64 [R1+0x590], R20 ;  /* 0x0005901401007387 */ /* 0x0001e20000100a00 */
[----:B------:R-:W-:Y:S01]  /*57b0*/  LEA.HI.X.SX32 R17, R8, R3, 0x1, P2 ;  /* 0x0000000308117211 */ /* 0x000fe200010f0eff */
[----:B------:R-:W-:Y:S01]  /*57c0*/  IMAD.MOV.U32 R8, RZ, RZ, 0x3f800000 ;  /* 0x3f800000ff087424 */ /* 0x000fe200078e00ff */
[----:B------:R-:W-:Y:S01]  /*57d0*/  LEA.HI R3, R121, R120, RZ, 0x1e ;  /* 0x0000007879037211 */ /* 0x000fe200078ff0ff */
[----:B------:R1:W-:Y:S01]  /*57e0*/  STL.64 [R1+0x588], R18 ;  /* 0x0005881201007387 */ /* 0x0003e20000100a00 */
[----:B------:R-:W-:Y:S01]  /*57f0*/  MOV R3, RZ ;  /* 0x000000ff00037202 */ /* 0x000fe20000000f00 */
[----:B------:R-:W-:Y:S01]  /*5800*/  IMAD.MOV.U32 R5, RZ, RZ, c[0x0][0x1a4] ;  /* 0x00006900ff057624 */ /* 0x000fe200078e00ff */
[----:B------:R-:W-:Y:S01]  /*5810*/  CS2R R10, SRZ ;  /* 0x00000000000a7805 */ /* 0x000fe2000001ff00 */
[----:B------:R2:W-:Y:S02]  /*5820*/  STL.64 [R1+0x580], R16 ;  /* 0x0005801001007387 */ /* 0x0005e40000100a00 */
[----:B------:R-:W-:-:S02]  /*5830*/  IMAD R166, R5, 0x86, RZ ;  /* 0x0000008605a67824 */ /* 0x000fc400078e02ff */
[----:B------:R3:W-:Y:S01]  /*5840*/  STL.64 [R1+0x578], R14 ;  /* 0x0005780e01007387 */ /* 0x0007e20000100a00 */
[C---:B------:R-:W-:Y:S01]  /*5850*/  IMAD R167, R5.reuse, 0x88, RZ ;  /* 0x0000008805a77824 */ /* 0x040fe200078e02ff */
[----:B0-----:R-:W-:Y:S01]  /*5860*/  CS2R R20, SRZ ;  /* 0x0000000000147805 */ /* 0x001fe2000001ff00 */
[C---:B------:R-:W-:Y:S01]  /*5870*/  IMAD R173, R5.reuse, 0x11, RZ ;  /* 0x0000001105ad7824 */ /* 0x040fe200078e02ff */
[----:B------:R0:W-:Y:S01]  /*5880*/  STL [R1+0x170], R8 ;  /* 0x0001700801007387 */ /* 0x0001e20000100800 */
[C---:B------:R-:W-:Y:S01]  /*5890*/  IMAD R170, R5.reuse, 0x8a, RZ ;  /* 0x0000008a05aa7824 */ /* 0x040fe200078e02ff */
[----:B-1----:R-:W-:Y:S01]  /*58a0*/  CS2R R18, SRZ ;  /* 0x0000000000127805 */ /* 0x002fe2000001ff00 */
[C---:B------:R-:W-:Y:S01]  /*58b0*/  IMAD R172, R5.reuse, 0x8c, RZ ;  /* 0x0000008c05ac7824 */ /* 0x040fe200078e02ff */
[----:B------:R1:W-:Y:S01]  /*58c0*/  STL.64 [R1+0x9e8], R2 ;  /* 0x0009e80201007387 */ /* 0x0003e20000100a00 */
[C---:B------:R-:W-:Y:S01]  /*58d0*/  IMAD R174, R5.reuse, 0x8e, RZ ;  /* 0x0000008e05ae7824 */ /* 0x040fe200078e02ff */
[----:B--2---:R-:W-:Y:S01]  /*58e0*/  CS2R R16, SRZ ;  /* 0x0000000000107805 */ /* 0x004fe2000001ff00 */
[C---:B------:R-:W-:Y:S01]  /*58f0*/  IMAD R176, R5.reuse, 0x45, RZ ;  /* 0x0000004505b07824 */ /* 0x040fe200078e02ff */
[----:B------:R-:W-:Y:S01]  /*5900*/  STL [R1+0x50], R4 ;  /* 0x0000500401007387 */ /* 0x000fe20000100800 */
[----:B------:R-:W-:Y:S01]  /*5910*/  IMAD R177, R5, 0x23, RZ ;  /* 0x0000002305b17824 */ /* 0x000fe200078e02ff */
[----:B---3--:R-:W-:Y:S01]  /*5920*/  CS2R R14, SRZ ;  /* 0x00000000000e7805 */ /* 0x008fe2000001ff00 */
[----:B0-----:R-:W-:-:S02]  /*5930*/  IMAD.MOV.U32 R8, RZ, RZ, -0x800000 ;  /* 0xff800000ff087424 */ /* 0x001fc400078e00ff */
[C---:B------:R-:W-:Y:S02]  /*5940*/  IMAD R178, R5.reuse, 0x47, RZ ;  /* 0x0000004705b27824 */ /* 0x040fe400078e02ff */
[C---:B------:R-:W-:Y:S01]  /*5950*/  IMAD R180, R5.reuse, 0x9, RZ ;  /* 0x0000000905b47824 */ /* 0x040fe200078e02ff */
[----:B------:R-:W-:Y:S01]  /*5960*/  STL [R1+0xc], R8 ;  /* 0x00000c0801007387 */ /* 0x000fe20000100800 */
[----:B-1----:R-:W-:Y:S02]  /*5970*/  IMAD.MOV.U32 R3, RZ, RZ, -0x800000 ;  /* 0xff800000ff037424 */ /* 0x002fe400078e00ff */
[----:B------:R-:W-:Y:S02]  /*5980*/  IMAD.MOV.U32 R2, RZ, RZ, -0x800000 ;  /* 0xff800000ff027424 */ /* 0x000fe400078e00ff */
[C---:B------:R-:W-:Y:S01]  /*5990*/  IMAD R175, R5.reuse, 0x90, RZ ;  /* 0x0000009005af7824 */ /* 0x040fe200078e02ff */
[----:B------:R-:W-:Y:S01]  /*59a0*/  STL [R1+0x54], R3 ;  /* 0x0000540301007387 */ /* 0x000fe20000100800 */
[----:B------:R-:W-:-:S02]  /*59b0*/  IMAD R179, R5, 0x92, RZ ;  /* 0x0000009205b37824 */ /* 0x000fc400078e02ff */
[C---:B------:R-:W-:Y:S01]  /*59c0*/  IMAD R184, R5.reuse, 0x49, RZ ;  /* 0x0000004905b87824 */ /* 0x040fe200078e02ff */
[----:B------:R-:W-:Y:S01]  /*59d0*/  STL [R1+0x58], R2 ;  /* 0x0000580201007387 */ /* 0x000fe20000100800 */
[C---:B------:R-:W-:Y:S02]  /*59e0*/  IMAD R185, R5.reuse, 0x25, RZ ;  /* 0x0000002505b97824 */ /* 0x040fe400078e02ff */
[C---:B------:R-:W-:Y:S01]  /*59f0*/  IMAD R181, R5.reuse, 0x94, RZ ;  /* 0x0000009405b57824 */ /* 0x040fe200078e02ff */
[----:B------:R-:W-:Y:S01]  /*5a00*/  STL [R1+0x5c], R8 ;  /* 0x00005c0801007387 */ /* 0x000fe20000100800 */
[C---:B------:R-:W-:Y:S02]  /*5a10*/  IMAD R182, R5.reuse, 0x96, RZ ;  /* 0x0000009605b67824 */ /* 0x040fe400078e02ff */
        /* <DEDUP_REMOVED lines=25> */
[----:B------:R0:W-:Y:S01]  /*5bb0*/  STL [R1+0xc0], R8 ;  /* 0x0000c00801007387 */ /* 0x0001e20000100800 */
[C---:B------:R-:W-:Y:S02]  /*5bc0*/  IMAD R201, R5.reuse, 0x29, RZ ;  /* 0x0000002905c97824 */ /* 0x040fe400078e02ff */
[C---:B------:R-:W-:Y:S01]  /*5bd0*/  IMAD R198, R5.reuse, 0xa6, RZ ;  /* 0x000000a605c67824 */ /* 0x040fe200078e02ff */
[----:B------:R1:W-:Y:S01]  /*5be0*/  STL [R1+0xc4], R3 ;  /* 0x0000c40301007387 */ /* 0x0003e20000100800 */
[----:B------:R-:W-:-:S02]  /*5bf0*/  IMAD R121, R5, 0x2a, RZ ;  /* 0x0000002a05797824 */ /* 0x000fc400078e02ff */
[C---:B------:R-:W-:Y:S01]  /*5c00*/  IMAD R122, R5.reuse, 0x54, RZ ;  /* 0x00000054057a7824 */ /* 0x040fe200078e02ff */
[----:B------:R2:W-:Y:S01]  /*5c10*/  STL [R1+0xc8], R2 ;  /* 0x0000c80201007387 */ /* 0x0005e20000100800 */
[C---:B------:R-:W-:Y:S01]  /*5c20*/  IMAD R203, R5.reuse, 0x53, RZ ;  /* 0x0000005305cb7824 */ /* 0x040fe200078e02ff */
[----:B0-----:R-:W-:Y:S01]  /*5c30*/  MOV R8, 0x3f800000 ;  /* 0x3f80000000087802 */ /* 0x001fe20000000f00 */
[C---:B------:R-:W-:Y:S02]  /*5c40*/  IMAD R199, R5.reuse, 0xa8, RZ ;  /* 0x000000a805c77824 */ /* 0x040fe400078e02ff */
[C---:B------:R-:W-:Y:S02]  /*5c50*/  IMAD R205, R5.reuse, 0x15, RZ ;  /* 0x0000001505cd7824 */ /* 0x040fe400078e02ff */
[----:B-1----:R-:W-:Y:S01]  /*5c60*/  IMAD.MOV.U32 R3, RZ, RZ, 0x3f800000 ;  /* 0x3f800000ff037424 */ /* 0x002fe200078e00ff */
[----:B------:R-:W-:Y:S01]  /*5c70*/  STL [R1+0x16c], R8 ;  /* 0x00016c0801007387 */ /* 0x000fe20000100800 */
[----:B------:R-:W-:-:S02]  /*5c80*/  IMAD R202, R5, 0xaa, RZ ;  /* 0x000000aa05ca7824 */ /* 0x000fc400078e02ff */
[----:B--2---:R-:W-:Y:S01]  /*5c90*/  IMAD.MOV.U32 R2, RZ, RZ, 0x3f800000 ;  /* 0x3f800000ff027424 */ /* 0x004fe200078e00ff */
        /* <DEDUP_REMOVED lines=33> */
[----:B------:R0:W-:Y:S01]  /*5eb0*/  STL [R1+0x13c], R8 ;  /* 0x00013c0801007387 */ /* 0x0001e20000100800 */
[----:B------:R-:W-:-:S02]  /*5ec0*/  IMAD R218, R5, 0xba, RZ ;  /* 0x000000ba05da7824 */ /* 0x000fc400078e02ff */
[C---:B------:R-:W-:Y:S01]  /*5ed0*/  IMAD R130, R5.reuse, 0x5e, RZ ;  /* 0x0000005e05827824 */ /* 0x040fe200078e02ff */
[----:B------:R1:W-:Y:S01]  /*5ee0*/  STL [R1+0x138], R3 ;  /* 0x0001380301007387 */ /* 0x0003e20000100800 */
[C---:B------:R-:W-:Y:S02]  /*5ef0*/  IMAD R220, R5.reuse, 0xbc, RZ ;  /* 0x000000bc05dc7824 */ /* 0x040fe400078e02ff */
[C---:B------:R-:W-:Y:S01]  /*5f00*/  IMAD R224, R5.reuse, 0x5d, RZ ;  /* 0x0000005d05e07824 */ /* 0x040fe200078e02ff */
[----:B------:R2:W-:Y:S01]  /*5f10*/  STL [R1+0x134], R2 ;  /* 0x0001340201007387 */ /* 0x0005e20000100800 */
[C---:B------:R-:W-:Y:S01]  /*5f20*/  IMAD R225, R5.reuse, 0x2f, RZ ;  /* 0x0000002f05e17824 */ /* 0x040fe200078e02ff */
[----:B0-----:R-:W-:Y:S01]  /*5f30*/  CS2R R8, SRZ ;  /* 0x0000000000087805 */ /* 0x001fe2000001ff00 */
[C---:B------:R-:W-:Y:S02]  /*5f40*/  IMAD R222, R5.reuse, 0xbe, RZ ;  /* 0x000000be05de7824 */ /* 0x040fe400078e02ff */
[----:B------:R-:W-:-:S02]  /*5f50*/  IMAD R131, R5, 0x6, RZ ;  /* 0x0000000605837824 */ /* 0x000fc400078e02ff */
[----:B-1----:R-:W-:Y:S01]  /*5f60*/  IMAD.IADD R3, R120, 0x1, R104 ;  /* 0x0000000178037824 */ /* 0x002fe200078e0268 */
[----:B------:R0:W-:Y:S01]  /*5f70*/  STL.64 [R1+0x9f0], R8 ;  /* 0x0009f00801007387 */ /* 0x0001e20000100a00 */
[----:B------:R-:W-:Y:S02]  /*5f80*/  IMAD.SHL.U32 R3, R105, 0x20, RZ ;  /* 0x0000002069037824 */ /* 0x000fe400078e00ff */
[----:B--2---:R-:W-:Y:S01]  /*5f90*/  IMAD.SHL.U32 R2, R104, 0x20, RZ ;  /* 0x0000002068027824 */ /* 0x004fe200078e00ff */
[----:B------:R-:W-:Y:S01]  /*5fa0*/  STL [R1+0x40], RZ ;  /* 0x000040ff01007387 */ /* 0x000fe20000100800 */
[C---:B------:R-:W-:Y:S02]  /*5fb0*/  IMAD.IADD R104, R120.reuse, 0x1, R107 ;  /* 0x0000000178687824 */ /* 0x040fe400078e026b */
[C---:B------:R-:W-:Y:S01]  /*5fc0*/  IMAD.IADD R104, R120.reuse, 0x1, R108 ;  /* 0x0000000178687824 */ /* 0x040fe200078e026c */
[----:B------:R-:W-:Y:S01]  /*5fd0*/  STL [R1+0x44], RZ ;  /* 0x000044ff01007387 */ /* 0x000fe20000100800 */
[----:B------:R-:W-:-:S02]  /*5fe0*/  IMAD.IADD R104, R120, 0x1, R109 ;  /* 0x0000000178687824 */ /* 0x000fc400078e026d */
[C---:B------:R-:W-:Y:S01]  /*5ff0*/  IMAD.IADD R104, R120.reuse, 0x1, R111 ;  /* 0x0000000178687824 */ /* 0x040fe200078e026f */
[----:B------:R-:W-:Y:S01]  /*6000*/  STL [R1+0x48], RZ ;  /* 0x000048ff01007387 */ /* 0x000fe20000100800 */
[C---:B------:R-:W-:Y:S01]  /*6010*/  IMAD.IADD R104, R120.reuse, 0x1, R112 ;  /* 0x0000000178687824 */ /* 0x040fe200078e0270 */
[C---:B0-----:R-:W-:Y:S01]  /*6020*/  IADD3 R8, R120.reuse, R105, RZ ;  /* 0x0000006978087210 */ /* 0x041fe20007ffe0ff */
[C---:B------:R-:W-:Y:S01]  /*6030*/  IMAD.IADD R104, R120.reuse, 0x1, R113 ;  /* 0x0000000178687824 */ /* 0x040fe200078e0271 */
[----:B------:R-:W-:Y:S01]  /*6040*/  STL [R1+0x4c], RZ ;  /* 0x00004cff01007387 */ /* 0x000fe20000100800 */
[C---:B------:R-:W-:Y:S01]  /*6050*/  IMAD.IADD R104, R120.reuse, 0x1, R114 ;  /* 0x0000000178687824 */ /* 0x040fe200078e0272 */
[----:B------:R-:W-:Y:S01]  /*6060*/  IADD3 R104, R120, R115, RZ ;  /* 0x0000007378687210 */ /* 0x000fe20007ffe0ff */
[----:B------:R-:W-:Y:S01]  /*6070*/  IMAD.SHL.U32 R105, R108, 0x20, RZ ;  /* 0x000000206c697824 */ /* 0x000fe200078e00ff */
[----:B------:R-:W-:Y:S01]  /*6080*/  LOP3.LUT R104, R116, 0x1c, RZ, 0xc0, !PT ;  /* 0x0000001c74687812 */ /* 0x000fe200078ec0ff */
[----:B------:R-:W-:Y:S01]  /*6090*/  STL [R1+0x30], RZ ;  /* 0x000030ff01007387 */ /* 0x000fe20000100800 */
[----:B------:R-:W-:Y:S01]  /*60a0*/  IADD3 R105, R120, R110, RZ ;  /* 0x0000006e78697210 */ /* 0x000fe20007ffe0ff */
[----:B------:R-:W-:Y:S01]  /*60b0*/  IMAD.SHL.U32 R105, R113, 0x20, RZ ;  /* 0x0000002071697824 */ /* 0x000fe200078e00ff */
[----:B------:R-:W-:Y:S01]  /*60c0*/  IADD3 R168, R104, R168, RZ ;  /* 0x000000a868a87210 */ /* 0x000fe20007ffe0ff */
[----:B------:R-:W-:Y:S01]  /*60d0*/  IMAD.IADD R143, R143, 0x1, R104 ;  /* 0x000000018f8f7824 */ /* 0x000fe200078e0268 */
[----:B------:R-:W-:Y:S01]  /*60e0*/  STL [R1+0x34], RZ ;  /* 0x000034ff01007387 */ /* 0x000fe20000100800 */
[----:B------:R-:W-:Y:S01]  /*60f0*/  IMAD.SHL.U32 R8, R106, 0x20, RZ ;  /* 0x000000206a087824 */ /* 0x000fe200078e00ff */
[C---:B------:R-:W-:Y:S01]  /*6100*/  IADD3 R165, R104.reuse, R165, RZ ;  /* 0x000000a568a57210 */ /* 0x040fe20007ffe0ff */
[C---:B------:R-:W-:Y:S01]  /*6110*/  IMAD.IADD R164, R104.reuse, 0x1, R164 ;  /* 0x0000000168a47824 */ /* 0x040fe200078e02a4 */
[----:B------:R0:W-:Y:S01]  /*6120*/  STL [R1+0x130], R143 ;  /* 0x0001308f01007387 */ /* 0x0001e20000100800 */
[----:B------:R-:W-:Y:S01]  /*6130*/  IMAD R164, R5, 0x82, RZ ;  /* 0x0000008205a47824 */ /* 0x000fe200078e02ff */
[C---:B------:R-:W-:Y:S01]  /*6140*/  IADD3 R8, R104.reuse, R8, RZ ;  /* 0x0000000868087210 */ /* 0x040fe20007ffe0ff */
[----:B------:R-:W-:-:S02]  /*6150*/  IMAD.IADD R105, R104, 0x1, R105 ;  /* 0x0000000168697824 */ /* 0x000fc400078e0269 */
[----:B------:R-:W-:Y:S01]  /*6160*/  IMAD.IADD R9, R120, 0x1, R106 ;  /* 0x0000000178097824 */ /* 0x000fe200078e026a */
[----:B------:R-:W-:Y:S01]  /*6170*/  SHF.L.U32 R9, R107, 0x5, RZ ;  /* 0x000000056b097819 */ /* 0x000fe200000006ff */
[C---:B------:R-:W-:Y:S01]  /*6180*/  IMAD R105, R5.reuse, 0x42, RZ ;  /* 0x0000004205697824 */ /* 0x040fe200078e02ff */
[-C--:B------:R-:W-:Y:S01]  /*6190*/  IADD3 R8, P3, R164, R6.reuse, RZ ;  /* 0x00000006a4087210 */ /* 0x080fe20007f7e0ff */
[C---:B------:R-:W-:Y:S01]  /*61a0*/  IMAD R168, R5.reuse, 0x41, RZ ;  /* 0x0000004105a87824 */ /* 0x040fe200078e02ff */
[----:B0-----:R-:W0:Y:S01]  /*61b0*/  S2R R143, SR_TID.X ;  /* 0x00000000008f7919 */ /* 0x001e220000002100 */
[C---:B------:R-:W-:Y:S01]  /*61c0*/  IMAD R165, R5.reuse, 0x84, RZ ;  /* 0x0000008405a57824 */ /* 0x040fe200078e02ff */
[----:B------:R-:W-:Y:S01]  /*61d0*/  IADD3 R164, P0, R166, R6, RZ ;  /* 0x00000006a6a47210 */ /* 0x000fe20007f1e0ff */
[----:B------:R-:W-:Y:S02]  /*61e0*/  IMAD.IADD R169, R104, 0x1, R169 ;  /* 0x0000000168a97824 */ /* 0x000fe400078e02a9 */
[----:B------:R-:W-:-:S02]  /*61f0*/  IMAD R169, R5, 0x21, RZ ;  /* 0x0000002105a97824 */ /* 0x000fc400078e02ff */
[C---:B------:R-:W-:Y:S01]  /*6200*/  IMAD.IADD R2, R104.reuse, 0x1, R2 ;  /* 0x0000000168027824 */ /* 0x040fe200078e0202 */
[----:B------:R-:W-:Y:S01]  /*6210*/  IADD3 R2, P2, R105, R6, RZ ;  /* 0x0000000669027210 */ /* 0x000fe20007f5e0ff */
[C---:B------:R-:W-:Y:S02]  /*6220*/  IMAD.IADD R171, R104.reuse, 0x1, R171 ;  /* 0x0000000168ab7824 */ /* 0x040fe400078e02ab */
[----:B------:R-:W-:Y:S01]  /*6230*/  IMAD.IADD R9, R104, 0x1, R9 ;  /* 0x0000000168097824 */ /* 0x000fe200078e0209 */
[----:B------:R-:W-:Y:S01]  /*6240*/  LEA.HI.X.SX32 R9, R168, R7, 0x1, P3 ;  /* 0x00000007a8097211 */ /* 0x000fe200018f0eff */
[C---:B------:R-:W-:Y:S02]  /*6250*/  IMAD.IADD R3, R104.reuse, 0x1, R3 ;  /* 0x0000000168037824 */ /* 0x040fe400078e0203 */
[----:B------:R-:W-:Y:S02]  /*6260*/  IMAD.IADD R238, R104, 0x1, R238 ;  /* 0x0000000168ee7824 */ /* 0x000fe400078e02ee */
[----:B------:R-:W-:-:S02]  /*6270*/  IMAD R106, R5, 0x22, RZ ;  /* 0x00000022056a7824 */ /* 0x000fc400078e02ff */
[C---:B------:R-:W-:Y:S02]  /*6280*/  IMAD R107, R5.reuse, 0x44, RZ ;  /* 0x00000044056b7824 */ /* 0x040fe400078e02ff */
[C---:B------:R-:W-:Y:S02]  /*6290*/  IMAD R108, R5.reuse, 0x46, RZ ;  /* 0x00000046056c7824 */ /* 0x040fe400078e02ff */
[----:B------:R-:W-:Y:S01]  /*62a0*/  IMAD R109, R5, 0x12, RZ ;  /* 0x00000012056d7824 */ /* 0x000fe200078e02ff */
[----:B0-----:R-:W-:Y:S01]  /*62b0*/  LOP3.LUT R143, R143, 0x1c, RZ, 0xc0, !PT ;  /* 0x0000001c8f8f7812 */ /* 0x001fe200078ec0ff */
[----:B------:R0:W-:Y:S01]  /*62c0*/  STL [R1+0x174], R171 ;  /* 0x000174ab01007387 */ /* 0x0001e20000100800 */
[----:B------:R-:W-:Y:S02]  /*62d0*/  IMAD R110, R5, 0x24, RZ ;  /* 0x00000024056e7824 */ /* 0x000fe400078e02ff */
[----:B------:R-:W-:Y:S01]  /*62e0*/  LEA.HI R143, R143, 0x40, RZ, 0x1e ;  /* 0x000000408f8f7811 */ /* 0x000fe200078ff0ff */
[----:B------:R1:W-:Y:S01]  /*62f0*/  STL.64 [R1+0x378], R8 ;  /* 0x0003780801007387 */ /* 0x0003e20000100a00 */
[----:B------:R-:W-:-:S02]  /*6300*/  IMAD R111, R5, 0x48, RZ ;  /* 0x00000048056f7824 */ /* 0x000fc400078e02ff */
[----:B------:R-:W-:Y:S01]  /*6310*/  IMAD R112, R5, 0x4a, RZ ;  /* 0x0000004a05707824 */ /* 0x000fe200078e02ff */
[-C--:B------:R-:W-:Y:S01]  /*6320*/  LEA.HI.X.SX32 R3, R169, R7.reuse, 0x1, P2 ;  /* 0x00000007a9037211 */ /* 0x080fe200010f0eff */
[----:B------:R-:W-:Y:S01]  /*6330*/  IMAD.SHL.U32 R143, R143, 0x20, RZ ;  /* 0x000000208f8f7824 */ /* 0x000fe200078e00ff */
[-C--:B------:R-:W-:Y:S01]  /*6340*/  IADD3 R166, P3, R167, R6.reuse, RZ ;  /* 0x00000006a7a67210 */ /* 0x080fe20007f7e0ff */
[----:B0-----:R-:W-:Y:S01]  /*6350*/  IMAD R171, R5, 0x43, RZ ;  /* 0x0000004305ab7824 */ /* 0x001fe200078e02ff */
[----:B------:R-:W0:Y:S01]  /*6360*/  S2R R238, SR_TID.X ;  /* 0x0000000000ee7919 */ /* 0x000e220000002100 */
[----:B------:R-:W-:Y:S02]  /*6370*/  IMAD.IADD R143, R104, 0x1, R143 ;  /* 0x00000001688f7824 */ /* 0x000fe400078e028f */
[----:B------:R-:W-:Y:S01]  /*6380*/  IMAD.MOV.U32 R143, RZ, RZ, R236 ;  /* 0x000000ffff8f7224 */ /* 0x000fe200078e00ec */
[----:B------:R-:W-:Y:S01]  /*6390*/  IADD3 R236, P1, R165, R6, RZ ;  /* 0x00000006a5ec7210 */ /* 0x000fe20007f3e0ff */
[----:B------:R-:W-:Y:S01]  /*63a0*/  IMAD.MOV.U32 R104, RZ, RZ, R237 ;  /* 0x000000ffff687224 */ /* 0x000fe200078e00ed */
[----:B-1----:R1:W5:Y:S01]  /*63b0*/  LDL.LU.64 R8, [R1+0x9f0] ;  /* 0x0009f00001087983 */ /* 0x0023620000300a00 */
[----:B------:R-:W-:Y:S01]  /*63c0*/  IMAD R113, R5, 0x26, RZ ;  /* 0x0000002605717824 */ /* 0x000fe200078e02ff */
[----:B------:R-:W-:Y:S01]  /*63d0*/  LEA.HI.X.SX32 R237, R105, R7, 0x1, P1 ;  /* 0x0000000769ed7211 */ /* 0x000fe200008f0eff */
[C---:B------:R-:W-:Y:S01]  /*63e0*/  IMAD R114, R5.reuse, 0x4c, RZ ;  /* 0x0000004c05727824 */ /* 0x040fe200078e02ff */
[----:B------:R2:W-:Y:S01]  /*63f0*/  STL.64 [R1+0x470], R2 ;  /* 0x0004700201007387 */ /* 0x0005e20000100a00 */
[----:B------:R-:W-:-:S02]  /*6400*/  IMAD R115, R5, 0x4e, RZ ;  /* 0x0000004e05737824 */ /* 0x000fc400078e02ff */
[C---:B------:R-:W-:Y:S02]  /*6410*/  IMAD R116, R5.reuse, 0xa, RZ ;  /* 0x0000000a05747824 */ /* 0x040fe400078e02ff */
[C---:B------:R-:W-:Y:S02]  /*6420*/  IMAD R120, R5.reuse, 0x52, RZ ;  /* 0x0000005205787824 */ /* 0x040fe400078e02ff */
[C---:B------:R-:W-:Y:S02]  /*6430*/  IMAD R132, R5.reuse, 0xc, RZ ;  /* 0x0000000c05847824 */ /* 0x040fe400078e02ff */
[C---:B------:R-:W-:Y:S02]  /*6440*/  IMAD R226, R5.reuse, 0x5f, RZ ;  /* 0x0000005f05e27824 */ /* 0x040fe400078e02ff */
[C---:B------:R-:W-:Y:S01]  /*6450*/  IMAD R227, R5.reuse, 0x3, RZ ;  /* 0x0000000305e37824 */ /* 0x040fe200078e02ff */
[----:B--2---:R-:W2:Y:S01]  /*6460*/  LDL.LU.64 R2, [R1+0x9e8] ;  /* 0x0009e80001027983 */ /* 0x004ea20000300a00 */
[----:B------:R-:W-:Y:S01]  /*6470*/  MOV R168, R166 ;  /* 0x000000a600a87202 */ /* 0x000fe20000000f00 */
[----:B------:R-:W-:Y:S01]  /*6480*/  IMAD.MOV.U32 R169, RZ, RZ, R167 ;  /* 0x000000ffffa97224 */ /* 0x000fe200078e00a7 */
[----:B0-----:R-:W-:Y:S01]  /*6490*/  LOP3.LUT R238, R238, 0xff, RZ, 0xc0, !PT ;  /* 0x000000ffeeee7812 */ /* 0x001fe200078ec0ff */
[----:B------:R-:W-:Y:S01]  /*64a0*/  STL [R1+0x360], R166 ;  /* 0x000360a601007387 */ /* 0x000fe20000100800 */
[----:B------:R-:W-:-:S02]  /*64b0*/  IMAD R133, R5, 0x18, RZ ;  /* 0x0000001805857824 */ /* 0x000fc400078e02ff */
[----:B------:R-:W-:Y:S01]  /*64c0*/  IMAD R134, R5, 0x30, RZ ;  /* 0x0000003005867824 */ /* 0x000fe200078e02ff */
[----:B------:R0:W-:Y:S01]  /*64d0*/  STL.64 [R1+0x370], R236 ;  /* 0x000370ec01007387 */ /* 0x0001e20000100a00 */
[-C--:B------:R-:W-:Y:S01]  /*64e0*/  LEA.HI.X.SX32 R165, R171, R7.reuse, 0x1, P0 ;  /* 0x00000007aba57211 */ /* 0x080fe200000f0eff */
[----:B------:R-:W-:Y:S01]  /*64f0*/  IMAD R135, R5, 0x60, RZ ;  /* 0x0000006005877824 */ /* 0x000fe200078e02ff */
[-C--:B------:R-:W-:Y:S01]  /*6500*/  LEA.HI.X.SX32 R169, R107, R7.reuse, 0x1, P3 ;  /* 0x000000076ba97211 */ /* 0x080fe200018f0eff */
[C---:B------:R-:W-:Y:S02]  /*6510*/  IMAD R223, R5.reuse, 0xc0, RZ ;  /* 0x000000c005df7824 */ /* 0x040fe400078e02ff */
[C---:B------:R-:W-:Y:S02]  /*6520*/  IMAD R228, R5.reuse, 0xc2, RZ ;  /* 0x000000c205e47824 */ /* 0x040fe400078e02ff */
[C---:B------:R-:W-:Y:S02]  /*6530*/  IMAD R136, R5.reuse, 0x62, RZ ;  /* 0x0000006205887824 */ /* 0x040fe400078e02ff */
[C---:B------:R-:W-:Y:S01]  /*6540*/  IMAD R229, R5.reuse, 0xc4, RZ ;  /* 0x000000c405e57824 */ /* 0x040fe200078e02ff */
[----:B0-----:R-:W3:Y:S01]  /*6550*/  LDL.LU R237, [R1+0x9e0] ;  /* 0x0009e00001ed7983 */ /* 0x001ee20000300800 */
[-C--:B------:R-:W-:Y:S01]  /*6560*/  IADD3 R166, P2, R106, R6.reuse, RZ ;  /* 0x000000066aa67210 */ /* 0x080fe20007f5e0ff */
[----:B------:R-:W-:Y:S01]  /*6570*/  IMAD R232, R5, 0x61, RZ ;  /* 0x0000006105e87824 */ /* 0x000fe200078e02ff */
[----:B------:R-:W-:Y:S01]  /*6580*/  IADD3 R236, P1, R107, R6, RZ ;  /* 0x000000066bec7210 */ /* 0x000fe20007f3e0ff */
[----:B------:R0:W-:Y:S01]  /*6590*/  STL.64 [R1+0x368], R164 ;  /* 0x000368a401007387 */ /* 0x0001e20000100a00 */
[----:B------:R-:W-:Y:S01]  /*65a0*/  LEA.HI.X.SX32 R167, R173, R7, 0x1, P2 ;  /* 0x00000007ada77211 */ /* 0x000fe200010f0eff */
[----:B------:R-:W-:-:S02]  /*65b0*/  IMAD R233, R5, 0x31, RZ ;  /* 0x0000003105e97824 */ /* 0x000fc400078e02ff */
[----:B------:R4:W-:Y:S01]  /*65c0*/  STL [R1+0x468], R236 ;  /* 0x000468ec01007387 */ /* 0x0009e20000100800 */
[-C--:B------:R-:W-:Y:S01]  /*65d0*/  IADD3 R168, P3, R174, R6.reuse, RZ ;  /* 0x00000006aea87210 */ /* 0x080fe20007f7e0ff */
[C---:B------:R-:W-:Y:S02]  /*65e0*/  IMAD R230, R5.reuse, 0xc6, RZ ;  /* 0x000000c605e67824 */ /* 0x040fe400078e02ff */
[C---:B------:R-:W-:Y:S02]  /*65f0*/  IMAD R137, R5.reuse, 0x32, RZ ;  /* 0x0000003205897824 */ /* 0x040fe400078e02ff */
[C---:B------:R-:W-:Y:S01]  /*6600*/  IMAD R138, R5.reuse, 0x64, RZ ;  /* 0x00000064058a7824 */ /* 0x040fe200078e02ff */
[----:B0-----:R-:W-:Y:S01]  /*6610*/  IADD3 R164, P0, R170, R6, RZ ;  /* 0x00000006aaa47210 */ /* 0x001fe20007f1e0ff */
[----:B------:R-:W-:Y:S02]  /*6620*/  IMAD.MOV.U32 R170, RZ, RZ, R236 ;  /* 0x000000ffffaa7224 */ /* 0x000fe400078e00ec */
[C---:B------:R-:W-:Y:S01]  /*6630*/  IMAD R235, R5.reuse, 0x63, RZ ;  /* 0x0000006305eb7824 */ /* 0x040fe200078e02ff */
[----:B------:R-:W-:Y:S01]  /*6640*/  LEA.HI.X.SX32 R165, R176, R7, 0x1, P0 ;  /* 0x00000007b0a57211 */ /* 0x000fe200000f0eff */
[----:B------:R-:W-:-:S02]  /*6650*/  IMAD R231, R5, 0xc8, RZ ;  /* 0x000000c805e77824 */ /* 0x000fc400078e02ff */
[C---:B------:R-:W-:Y:S02]  /*6660*/  IMAD R240, R5.reuse, 0x19, RZ ;  /* 0x0000001905f07824 */ /* 0x040fe400078e02ff */
[C---:B------:R-:W-:Y:S02]  /*6670*/  IMAD R234, R5.reuse, 0xca, RZ ;  /* 0x000000ca05ea7824 */ /* 0x040fe400078e02ff */
[C---:B------:R-:W-:Y:S02]  /*6680*/  IMAD R139, R5.reuse, 0x66, RZ ;  /* 0x00000066058b7824 */ /* 0x040fe400078e02ff */
[C---:B------:R-:W-:Y:S02]  /*6690*/  IMAD R239, R5.reuse, 0xcc, RZ ;  /* 0x000000cc05ef7824 */ /* 0x040fe400078e02ff */
[C---:B------:R-:W-:Y:S02]  /*66a0*/  IMAD R241, R5.reuse, 0xce, RZ ;  /* 0x000000ce05f17824 */ /* 0x040fe400078e02ff */
        /* <DEDUP_REMOVED lines=33> */
[----:B------:R-:W-:Y:S02]  /*68c0*/  IMAD.SHL.U32 R163, R5, 0x2, RZ ;  /* 0x0000000205a37824 */ /* 0x000fe400078e00ff */
[----:B------:R-:W-:Y:S02]  /*68d0*/  IMAD.SHL.U32 R238, R238, 0x2, RZ ;  /* 0x00000002eeee7824 */ /* 0x000fe400078e00ff */
[----:B------:R-:W-:Y:S02]  /*68e0*/  IMAD.MOV.U32 R4, RZ, RZ, RZ ;  /* 0x000000ffff047224 */ /* 0x000fe400078e00ff */
[----:B---3--:R-:W-:Y:S01]  /*68f0*/  IMAD.MOV.U32 R171, RZ, RZ, R237 ;  /* 0x000000ffffab7224 */ /* 0x008fe200078e00ed */
[----:B------:R-:W-:Y:S01]  /*6900*/  LEA.HI.X.SX32 R171, R106, R7, 0x1, P1 ;  /* 0x000000076aab7211 */ /* 0x000fe200008f0eff */
[----:B----4-:R-:W3:Y:S01]  /*6910*/  LDL.LU.64 R236, [R1+0x9d8] ;  /* 0x0009d80001ec7983 */ /* 0x010ee20000300a00 */
[----:B------:R-:W-:-:S03]  /*6920*/  IADD3 R170, P1, R108, R6, RZ ;  /* 0x000000066caa7210 */ /* 0x000fc60007f3e0ff */
[----:B------:R0:W-:Y:S04]  /*6930*/  STL.64 [R1+0x4f0], R166 ;  /* 0x0004f0a601007387 */ /* 0x0001e80000100a00 */
[----:B------:R4:W-:Y:S01]  /*6940*/  STL [R1+0x46c], R171 ;  /* 0x00046cab01007387 */ /* 0x0009e20000100800 */
[----:B0-----:R-:W-:-:S03]  /*6950*/  IADD3 R166, P2, R172, R6, RZ ;  /* 0x00000006aca67210 */ /* 0x001fc60007f5e0ff */
[----:B------:R0:W-:Y:S01]  /*6960*/  STL [R1+0x364], R169 ;  /* 0x000364a901007387 */ /* 0x0001e20000100800 */
[-C--:B----4-:R-:W-:Y:S02]  /*6970*/  LEA.HI.X.SX32 R171, R177, R7.reuse, 0x1, P1 ;  /* 0x00000007b1ab7211 */ /* 0x090fe400008f0eff */
[-C--:B------:R-:W-:Y:S02]  /*6980*/  LEA.HI.X.SX32 R167, R108, R7.reuse, 0x1, P2 ;  /* 0x000000076ca77211 */ /* 0x080fe400010f0eff */
[----:B------:R-:W-:Y:S01]  /*6990*/  IADD3 R106, P1, R109, R6, RZ ;  /* 0x000000066d6a7210 */ /* 0x000fe20007f3e0ff */
[----:B------:R4:W-:Y:S01]  /*69a0*/  STL.64 [R1+0x358], R164 ;  /* 0x000358a401007387 */ /* 0x0009e20000100a00 */
[----:B0-----:R-:W-:-:S03]  /*69b0*/  LEA.HI.X.SX32 R169, R178, R7, 0x1, P3 ;  /* 0x00000007b2a97211 */ /* 0x001fc600018f0eff */
[----:B------:R0:W-:Y:S01]  /*69c0*/  STL.64 [R1+0x350], R166 ;  /* 0x000350a601007387 */ /* 0x0001e20000100a00 */
[----:B------:R-:W-:-:S03]  /*69d0*/  LEA.HI.X.SX32 R107, R180, R7, 0x1, P1 ;  /* 0x00000007b46b7211 */ /* 0x000fc600008f0eff */
[----:B------:R-:W-:Y:S04]  /*69e0*/  STL.64 [R1+0x460], R170 ;  /* 0x000460aa01007387 */ /* 0x000fe80000100a00 */
[----:B------:R1:W-:Y:S01]  /*69f0*/  STL.64 [R1+0x348], R168 ;  /* 0x000348a801007387 */ /* 0x0003e20000100a00 */
[-C--:B----4-:R-:W-:Y:S02]  /*6a00*/  IADD3 R164, P0, R175, R6.reuse, RZ ;  /* 0x00000006afa47210 */ /* 0x090fe40007f1e0ff */
[----:B0-----:R-:W-:Y:S01]  /*6a10*/  IADD3 R166, P2, R110, R6, RZ ;  /* 0x000000066ea67210 */ /* 0x001fe20007f5e0ff */
[----:B------:R0:W-:Y:S01]  /*6a20*/  STL.64 [R1+0x530], R106 ;  /* 0x0005306a01007387 */ /* 0x0001e20000100a00 */
[-C--:B------:R-:W-:Y:S02]  /*6a30*/  LEA.HI.X.SX32 R165, R111, R7.reuse, 0x1, P0 ;  /* 0x000000076fa57211 */ /* 0x080fe400000f0eff */
[----:B------:R-:W-:-:S02]  /*6a40*/  LEA.HI.X.SX32 R167, R109, R7, 0x1, P2 ;  /* 0x000000076da77211 */ /* 0x000fc400010f0eff */
[----:B-1----:R-:W-:-:S04]  /*6a50*/  IADD3 R168, P3, R111, R6, RZ ;  /* 0x000000066fa87210 */ /* 0x002fc80007f7e0ff */
[-C--:B------:R-:W-:Y:S02]  /*6a60*/  LEA.HI.X.SX32 R169, R110, R7.reuse, 0x1, P3 ;  /* 0x000000076ea97211 */ /* 0x080fe400018f0eff */
[-C--:B0-----:R-:W-:Y:S02]  /*6a70*/  IADD3 R106, P1, R179, R6.reuse, RZ ;  /* 0x00000006b36a7210 */ /* 0x081fe40007f3e0ff */
[-C--:B------:R-:W-:Y:S01]  /*6a80*/  IADD3 R108, P3, R112, R6.reuse, RZ ;  /* 0x00000006706c7210 */ /* 0x080fe20007f7e0ff */
[----:B------:R0:W-:Y:S01]  /*6a90*/  STL.64 [R1+0x4e8], R166 ;  /* 0x0004e8a601007387 */ /* 0x0001e20000100a00 */
[-C--:B------:R-:W-:Y:S02]  /*6aa0*/  LEA.HI.X.SX32 R107, R184, R7.reuse, 0x1, P1 ;  /* 0x00000007b86b7211 */ /* 0x080fe400008f0eff */
[----:B------:R-:W-:Y:S01]  /*6ab0*/  LEA.HI.X.SX32 R109, R185, R7, 0x1, P3 ;  /* 0x00000007b96d7211 */ /* 0x000fe200018f0eff */
[----:B------:R-:W-:Y:S01]  /*6ac0*/  STL.64 [R1+0x458], R168 ;  /* 0x000458a801007387 */ /* 0x000fe20000100a00 */
[----:B------:R-:W-:-:S03]  /*6ad0*/  IADD3 R110, P3, R113, R6, RZ ;  /* 0x00000006716e7210 */ /* 0x000fc60007f7e0ff */
[----:B------:R1:W-:Y:S01]  /*6ae0*/  STL.64 [R1+0x340], R164 ;  /* 0x000340a401007387 */ /* 0x0003e20000100a00 */
[----:B0-----:R-:W-:-:S03]  /*6af0*/  IADD3 R166, P2, R181, R6, RZ ;  /* 0x00000006b5a67210 */ /* 0x001fc60007f5e0ff */
[----:B------:R-:W-:Y:S01]  /*6b00*/  STL.64 [R1+0x338], R106 ;  /* 0x0003386a01007387 */ /* 0x000fe20000100a00 */
[----:B------:R-:W-:-:S03]  /*6b10*/  LEA.HI.X.SX32 R167, R112, R7, 0x1, P2 ;  /* 0x0000000770a77211 */ /* 0x000fc600010f0eff */
[----:B------:R0:W-:Y:S01]  /*6b20*/  STL.64 [R1+0x450], R108 ;  /* 0x0004506c01007387 */ /* 0x0001e20000100a00 */
[-C--:B-1----:R-:W-:Y:S02]  /*6b30*/  IADD3 R164, P0, R182, R6.reuse, RZ ;  /* 0x00000006b6a47210 */ /* 0x082fe40007f1e0ff */
[-C--:B------:R-:W-:Y:S02]  /*6b40*/  LEA.HI.X.SX32 R111, R189, R7.reuse, 0x1, P3 ;  /* 0x00000007bd6f7211 */ /* 0x080fe400018f0eff */
[----:B------:R-:W-:Y:S02]  /*6b50*/  LEA.HI.X.SX32 R165, R187, R7, 0x1, P0 ;  /* 0x00000007bba57211 */ /* 0x000fe400000f0eff */
[----:B0-----:R-:W-:-:S03]  /*6b60*/  IADD3 R108, P2, R114, R6, RZ ;  /* 0x00000006726c7210 */ /* 0x001fc60007f5e0ff */
[----:B------:R0:W-:Y:S01]  /*6b70*/  STL.64 [R1+0x328], R164 ;  /* 0x000328a401007387 */ /* 0x0001e20000100a00 */
[----:B------:R-:W-:-:S03]  /*6b80*/  LEA.HI.X.SX32 R109, R113, R7, 0x1, P2 ;  /* 0x00000007716d7211 */ /* 0x000fc600010f0eff */
[----:B------:R-:W-:Y:S01]  /*6b90*/  STL.64 [R1+0x330], R166 ;  /* 0x000330a601007387 */ /* 0x000fe20000100a00 */
[----:B------:R-:W-:-:S03]  /*6ba0*/  IADD3 R106, P1, R183, R6, RZ ;  /* 0x00000006b76a7210 */ /* 0x000fc60007f3e0ff */
[----:B------:R-:W-:Y:S04]  /*6bb0*/  STL.64 [R1+0x4e0], R110 ;  /* 0x0004e06e01007387 */ /* 0x000fe80000100a00 */
[----:B------:R1:W-:Y:S01]  /*6bc0*/  STL.64 [R1+0x448], R108 ;  /* 0x0004486c01007387 */ /* 0x0003e20000100a00 */
[----:B------:R-:W-:Y:S02]  /*6bd0*/  LEA.HI.X.SX32 R107, R114, R7, 0x1, P1 ;  /* 0x00000007726b7211 */ /* 0x000fe400008f0eff */
[-C--:B0-----:R-:W-:Y:S02]  /*6be0*/  IADD3 R164, P0, R186, R6.reuse, RZ ;  /* 0x00000006baa47210 */ /* 0x081fe40007f1e0ff */
[----:B-1----:R-:W-:-:S04]  /*6bf0*/  IADD3 R108, P2, R115, R6, RZ ;  /* 0x00000006736c7210 */ /* 0x002fc80007f5e0ff */
[----:B------:R-:W-:Y:S01]  /*6c00*/  LEA.HI.X.SX32 R109, R193, R7, 0x1, P2 ;  /* 0x00000007c16d7211 */ /* 0x000fe200010f0eff */
[----:B------:R0:W-:Y:S01]  /*6c10*/  STL.64 [R1+0x320], R106 ;  /* 0x0003206a01007387 */ /* 0x0001e20000100a00 */
[----:B------:R-:W-:-:S03]  /*6c20*/  IADD3 R110, P3, R188, R6, RZ ;  /* 0x00000006bc6e7210 */ /* 0x000fc60007f7e0ff */
[----:B------:R1:W-:Y:S01]  /*6c30*/  STL.64 [R1+0x440], R108 ;  /* 0x0004406c01007387 */ /* 0x0003e20000100a00 */
[-C--:B------:R-:W-:Y:S02]  /*6c40*/  LEA.HI.X.SX32 R165, R192, R7.reuse, 0x1, P0 ;  /* 0x00000007c0a57211 */ /* 0x080fe400000f0eff */
[-C--:B------:R-:W-:Y:S02]  /*6c50*/  LEA.HI.X.SX32 R111, R115, R7.reuse, 0x1, P3 ;  /* 0x00000007736f7211 */ /* 0x080fe400018f0eff */
[-C--:B0-----:R-:W-:Y:S02]  /*6c60*/  IADD3 R106, P1, R190, R6.reuse, RZ ;  /* 0x00000006be6a7210 */ /* 0x081fe40007f3e0ff */
[-C--:B-1----:R-:W-:Y:S02]  /*6c70*/  IADD3 R108, P2, R116, R6.reuse, RZ ;  /* 0x00000006746c7210 */ /* 0x082fe40007f5e0ff */
[-C--:B------:R-:W-:Y:S02]  /*6c80*/  LEA.HI.X.SX32 R107, R194, R7.reuse, 0x1, P1 ;  /* 0x00000007c26b7211 */ /* 0x080fe400008f0eff */
[----:B------:R-:W-:Y:S01]  /*6c90*/  LEA.HI.X.SX32 R109, R195, R7, 0x1, P2 ;  /* 0x00000007c36d7211 */ /* 0x000fe200010f0eff */
[----:B------:R-:W-:Y:S04]  /*6ca0*/  STL.64 [R1+0x318], R164 ;  /* 0x000318a401007387 */ /* 0x000fe80000100a00 */
[----:B------:R0:W-:Y:S04]  /*6cb0*/  STL.64 [R1+0x310], R110 ;  /* 0x0003106e01007387 */ /* 0x0001e80000100a00 */
[----:B------:R1:W-:Y:S04]  /*6cc0*/  STL.64 [R1+0x308], R106 ;  /* 0x0003086a01007387 */ /* 0x0003e80000100a00 */
[----:B------:R4:W-:Y:S01]  /*6cd0*/  STL.64 [R1+0x550], R108 ;  /* 0x0005506c01007387 */ /* 0x0009e20000100a00 */
[----:B0-----:R-:W-:-:S02]  /*6ce0*/  IADD3 R110, P3, R117, R6, RZ ;  /* 0x00000006756e7210 */ /* 0x001fc40007f7e0ff */
[-C--:B-1----:R-:W-:Y:S02]  /*6cf0*/  IADD3 R106, P1, R118, R6.reuse, RZ ;  /* 0x00000006766a7210 */ /* 0x082fe40007f3e0ff */
[-C--:B------:R-:W-:Y:S02]  /*6d00*/  LEA.HI.X.SX32 R111, R116, R7.reuse, 0x1, P3 ;  /* 0x00000007746f7211 */ /* 0x080fe400018f0eff */
[-C--:B----4-:R-:W-:Y:S02]  /*6d10*/  IADD3 R108, P2, R119, R6.reuse, RZ ;  /* 0x00000006776c7210 */ /* 0x090fe40007f5e0ff */
[-C--:B------:R-:W-:Y:S02]  /*6d20*/  LEA.HI.X.SX32 R107, R117, R7.reuse, 0x1, P1 ;  /* 0x00000007756b7211 */ /* 0x080fe400008f0eff */
[----:B------:R-:W-:Y:S01]  /*6d30*/  LEA.HI.X.SX32 R109, R118, R7, 0x1, P2 ;  /* 0x00000007766d7211 */ /* 0x000fe200010f0eff */
[----:B------:R0:W-:Y:S01]  /*6d40*/  STL.64 [R1+0x528], R110 ;  /* 0x0005286e01007387 */ /* 0x0001e20000100a00 */
[----:B------:R-:W-:-:S03]  /*6d50*/  IADD3 R112, P0, R191, R6, RZ ;  /* 0x00000006bf707210 */ /* 0x000fc60007f1e0ff */
[----:B------:R1:W-:Y:S01]  /*6d60*/  STL.64 [R1+0x4d8], R106 ;  /* 0x0004d86a01007387 */ /* 0x0003e20000100a00 */
[----:B------:R-:W-:-:S03]  /*6d70*/  LEA.HI.X.SX32 R113, R119, R7, 0x1, P0 ;  /* 0x0000000777717211 */ /* 0x000fc600000f0eff */
[----:B------:R4:W-:Y:S01]  /*6d80*/  STL.64 [R1+0x438], R108 ;  /* 0x0004386c01007387 */ /* 0x0009e20000100a00 */
[-C--:B0-----:R-:W-:Y:S02]  /*6d90*/  IADD3 R110, P3, R196, R6.reuse, RZ ;  /* 0x00000006c46e7210 */ /* 0x081fe40007f7e0ff */
[-C--:B-1----:R-:W-:Y:S02]  /*6da0*/  IADD3 R106, P1, R197, R6.reuse, RZ ;  /* 0x00000006c56a7210 */ /* 0x082fe40007f3e0ff */
[-C--:B----4-:R-:W-:Y:S02]  /*6db0*/  IADD3 R108, P2, R120, R6.reuse, RZ ;  /* 0x00000006786c7210 */ /* 0x090fe40007f5e0ff */
[-C--:B------:R-:W-:Y:S02]  /*6dc0*/  LEA.HI.X.SX32 R111, R200, R7.reuse, 0x1, P3 ;  /* 0x00000007c86f7211 */ /* 0x080fe400018f0eff */
[-C--:B------:R-:W-:Y:S02]  /*6dd0*/  LEA.HI.X.SX32 R109, R201, R7.reuse, 0x1, P2 ;  /* 0x00000007c96d7211 */ /* 0x080fe400010f0eff */
[----:B------:R-:W-:Y:S01]  /*6de0*/  LEA.HI.X.SX32 R107, R120, R7, 0x1, P1 ;  /* 0x00000007786b7211 */ /* 0x000fe200008f0eff */
[----:B------:R0:W-:Y:S04]  /*6df0*/  STL.64 [R1+0x300], R112 ;  /* 0x0003007001007387 */ /* 0x0001e80000100a00 */
[----:B------:R1:W-:Y:S04]  /*6e00*/  STL.64 [R1+0x2f0], R110 ;  /* 0x0002f06e01007387 */ /* 0x0003e80000100a00 */
[----:B------:R4:W-:Y:S01]  /*6e10*/  STL.64 [R1+0x430], R108 ;  /* 0x0004306c01007387 */ /* 0x0009e20000100a00 */
[----:B0-----:R-:W-:-:S03]  /*6e20*/  IADD3 R112, P0, R198, R6, RZ ;  /* 0x00000006c6707210 */ /* 0x001fc60007f1e0ff */
[----:B------:R0:W-:Y:S01]  /*6e30*/  STL.64 [R1+0x2e8], R106 ;  /* 0x0002e86a01007387 */ /* 0x0001e20000100a00 */
[-C--:B-1----:R-:W-:Y:S02]  /*6e40*/  IADD3 R110, P3, R199, R6.reuse, RZ ;  /* 0x00000006c76e7210 */ /* 0x082fe40007f7e0ff */
[-C--:B----4-:R-:W-:Y:S02]  /*6e50*/  IADD3 R108, P2, R121, R6.reuse, RZ ;  /* 0x00000006796c7210 */ /* 0x090fe40007f5e0ff */
[-C--:B------:R-:W-:Y:S02]  /*6e60*/  LEA.HI.X.SX32 R113, R203, R7.reuse, 0x1, P0 ;  /* 0x00000007cb717211 */ /* 0x080fe400000f0eff */
[C---:B0-----:R-:W-:Y:S02]  /*6e70*/  IADD3 R106, P1, R122.reuse, R6, RZ ;  /* 0x000000067a6a7210 */ /* 0x041fe40007f3e0ff */
[-C--:B------:R-:W-:Y:S02]  /*6e80*/  LEA.HI.X.SX32 R109, R205, R7.reuse, 0x1, P2 ;  /* 0x00000007cd6d7211 */ /* 0x080fe400010f0eff */
[-C--:B------:R-:W-:Y:S01]  /*6e90*/  LEA.HI.X.SX32 R107, R121, R7.reuse, 0x1, P1 ;  /* 0x00000007796b7211 */ /* 0x080fe200008f0eff */
[----:B------:R0:W-:Y:S01]  /*6ea0*/  STL.64 [R1+0x2e0], R112 ;  /* 0x0002e07001007387 */ /* 0x0001e20000100a00 */
[----:B------:R-:W-:-:S03]  /*6eb0*/  LEA.HI.X.SX32 R111, R122, R7, 0x1, P3 ;  /* 0x000000077a6f7211 */ /* 0x000fc600018f0eff */
[----:B------:R1:W-:Y:S04]  /*6ec0*/  STL.64 [R1+0x4d0], R108 ;  /* 0x0004d06c01007387 */ /* 0x0003e80000100a00 */
[----:B------:R4:W-:Y:S01]  /*6ed0*/  STL.64 [R1+0x428], R106 ;  /* 0x0004286a01007387 */ /* 0x0009e20000100a00 */
[----:B0-----:R-:W-:-:S03]  /*6ee0*/  IADD3 R112, P0, R202, R6, RZ ;  /* 0x00000006ca707210 */ /* 0x001fc60007f1e0ff */
[----:B------:R0:W-:Y:S01]  /*6ef0*/  STL.64 [R1+0x2d8], R110 ;  /* 0x0002d86e01007387 */ /* 0x0001e20000100a00 */
[-C--:B-1----:R-:W-:Y:S02]  /*6f00*/  IADD3 R108, P2, R204, R6.reuse, RZ ;  /* 0x00000006cc6c7210 */ /* 0x082fe40007f5e0ff */
[-C--:B----4-:R-:W-:Y:S02]  /*6f10*/  IADD3 R106, P1, R123, R6.reuse, RZ ;  /* 0x000000067b6a7210 */ /* 0x090fe40007f3e0ff */
[-C--:B------:R-:W-:Y:S02]  /*6f20*/  LEA.HI.X.SX32 R113, R208, R7.reuse, 0x1, P0 ;  /* 0x00000007d0717211 */ /* 0x080fe400000f0eff */
[----:B0-----:R-:W-:Y:S02]  /*6f30*/  IADD3 R110, P3, R206, R6, RZ ;  /* 0x00000006ce6e7210 */ /* 0x001fe40007f7e0ff */
[-C--:B------:R-:W-:Y:S02]  /*6f40*/  LEA.HI.X.SX32 R107, R209, R7.reuse, 0x1, P1 ;  /* 0x00000007d16b7211 */ /* 0x080fe400008f0eff */
[----:B------:R-:W-:-:S02]  /*6f50*/  LEA.HI.X.SX32 R109, R123, R7, 0x1, P2 ;  /* 0x000000077b6d7211 */ /* 0x000fc400010f0eff */
[----:B------:R-:W-:Y:S01]  /*6f60*/  LEA.HI.X.SX32 R111, R210, R7, 0x1, P3 ;  /* 0x00000007d26f7211 */ /* 0x000fe200018f0eff */
[----:B------:R-:W-:Y:S04]  /*6f70*/  STL.64 [R1+0x2d0], R112 ;  /* 0x0002d07001007387 */ /* 0x000fe80000100a00 */
[----:B------:R0:W-:Y:S04]  /*6f80*/  STL.64 [R1+0x420], R106 ;  /* 0x0004206a01007387 */ /* 0x0001e80000100a00 */
[----:B------:R1:W-:Y:S04]  /*6f90*/  STL.64 [R1+0x2c8], R108 ;  /* 0x0002c86c01007387 */ /* 0x0003e80000100a00 */
[----:B------:R4:W-:Y:S01]  /*6fa0*/  STL.64 [R1+0x2c0], R110 ;  /* 0x0002c06e01007387 */ /* 0x0009e20000100a00 */
[----:B0-----:R-:W-:-:S02]  /*6fb0*/  IADD3 R106, P1, R124, R6, RZ ;  /* 0x000000067c6a7210 */ /* 0x001fc40007f3e0ff */
[CC--:B-1----:R-:W-:Y:S02]  /*6fc0*/  IADD3 R108, P2, R125.reuse, R6.reuse, RZ ;  /* 0x000000067d6c7210 */ /* 0x0c2fe40007f5e0ff */
        /* <DEDUP_REMOVED lines=16> */
[----:B------:R-:W-:Y:S04]  /*70d0*/  STL.64 [R1+0x2b0], R106 ;  /* 0x0002b06a01007387 */ /* 0x000fe80000100a00 */
[----:B------:R1:W-:Y:S01]  /*70e0*/  STL.64 [R1+0x410], R110 ;  /* 0x0004106e01007387 */ /* 0x0003e20000100a00 */
[----:B0-----:R-:W-:-:S03]  /*70f0*/  IADD3 R112, P0, R214, R6, RZ ;  /* 0x00000006d6707210 */ /* 0x001fc60007f1e0ff */
[----:B------:R0:W-:Y:S01]  /*7100*/  STL.64 [R1+0x2a8], R108 ;  /* 0x0002a86c01007387 */ /* 0x0001e20000100a00 */
[-C--:B------:R-:W-:Y:S02]  /*7110*/  LEA.HI.X.SX32 R113, R219, R7.reuse, 0x1, P0 ;  /* 0x00000007db717211 */ /* 0x080fe400000f0eff */
[CC--:B-1----:R-:W-:Y:S02]  /*7120*/  IADD3 R110, P3, R128.reuse, R6.reuse, RZ ;  /* 0x00000006806e7210 */ /* 0x0c2fe40007f7e0ff */
[-C--:B0-----:R-:W-:Y:S02]  /*7130*/  IADD3 R108, P2, R129, R6.reuse, RZ ;  /* 0x00000006816c7210 */ /* 0x081fe40007f5e0ff */
        /* <DEDUP_REMOVED lines=19> */
[-C--:B-1----:R-:W-:Y:S02]  /*7270*/  IADD3 R108, P2, R131, R6.reuse, RZ ;  /* 0x00000006836c7210 */ /* 0x082fe40007f5e0ff */
[-C--:B0-----:R-:W-:Y:S02]  /*7280*/  IADD3 R110, P3, R132, R6.reuse, RZ ;  /* 0x00000006846e7210 */ /* 0x081fe40007f7e0ff */
[-C--:B------:R-:W-:Y:S02]  /*7290*/  LEA.HI.X.SX32 R109, R227, R7.reuse, 0x1, P2 ;  /* 0x00000007e36d7211 */ /* 0x080fe400010f0eff */
[----:B------:R-:W-:Y:S01]  /*72a0*/  LEA.HI.X.SX32 R111, R131, R7, 0x1, P3 ;  /* 0x00000007836f7211 */ /* 0x000fe200018f0eff */
        /* <DEDUP_REMOVED lines=56> */
[----:B------:R-:W-:Y:S01]  /*7630*/  STL.64 [R1+0x4a8], R110 ;  /* 0x0004a86e01007387 */ /* 0x000fe20000100a00 */
[----:B------:R-:W-:-:S03]  /*7640*/  LEA.HI.X.SX32 R113, R142, R7, 0x1, P0 ;  /* 0x000000078e717211 */ /* 0x000fc600000f0eff */
[----:B------:R1:W-:Y:S01]  /*7650*/  STL.64 [R1+0x3d8], R106 ;  /* 0x0003d86a01007387 */ /* 0x0003e20000100a00 */
[----:B0-----:R-:W-:-:S04]  /*7660*/  IADD3 R108, P2, R246, R6, RZ ;  /* 0x00000006f66c7210 */ /* 0x001fc80007f5e0ff */
[-C--:B------:R-:W-:Y:S02]  /*7670*/  LEA.HI.X.SX32 R109, R251, R7.reuse, 0x1, P2 ;  /* 0x00000007fb6d7211 */ /* 0x080fe400010f0eff */
[-C--:B-1----:R-:W-:Y:S02]  /*7680*/  IADD3 R106, P1, R144, R6.reuse, RZ ;  /* 0x00000006906a7210 */ /* 0x082fe40007f3e0ff */
[-C--:B------:R-:W-:Y:S02]  /*7690*/  IADD3 R110, P3, R248, R6.reuse, RZ ;  /* 0x00000006f86e7210 */ /* 0x080fe40007f7e0ff */
[-C--:B------:R-:W-:Y:S01]  /*76a0*/  LEA.HI.X.SX32 R107, R252, R7.reuse, 0x1, P1 ;  /* 0x00000007fc6b7211 */ /* 0x080fe200008f0eff */
[----:B------:R0:W-:Y:S01]  /*76b0*/  STL.64 [R1+0x230], R112 ;  /* 0x0002307001007387 */ /* 0x0001e20000100a00 */
[C---:B------:R-:W-:Y:S01]  /*76c0*/  IMAD R168, R5.reuse, 0x6b, RZ ;  /* 0x0000006b05a87824 */ /* 0x040fe200078e02ff */
[----:B------:R-:W-:Y:S01]  /*76d0*/  LEA.HI.X.SX32 R111, R144, R7, 0x1, P3 ;  /* 0x00000007906f7211 */ /* 0x000fe200018f0eff */
[----:B------:R-:W-:Y:S01]  /*76e0*/  IMAD R165, R5, 0x1b, RZ ;  /* 0x0000001b05a57824 */ /* 0x000fe200078e02ff */
[----:B------:R-:W-:Y:S04]  /*76f0*/  STL.64 [R1+0x228], R108 ;  /* 0x0002286c01007387 */ /* 0x000fe80000100a00 */
[----:B------:R1:W-:Y:S01]  /*7700*/  STL.64 [R1+0x3d0], R106 ;  /* 0x0003d06a01007387 */ /* 0x0003e20000100a00 */
[----:B0-----:R-:W-:-:S03]  /*7710*/  IADD3 R112, P0, R249, R6, RZ ;  /* 0x00000006f9707210 */ /* 0x001fc60007f1e0ff */
[----:B------:R0:W-:Y:S01]  /*7720*/  STL.64 [R1+0x220], R110 ;  /* 0x0002206e01007387 */ /* 0x0001e20000100a00 */
[----:B------:R-:W-:Y:S01]  /*7730*/  IMAD R164, R5, 0xdc, RZ ;  /* 0x000000dc05a47824 */ /* 0x000fe200078e02ff */
[-C--:B------:R-:W-:Y:S02]  /*7740*/  LEA.HI.X.SX32 R113, R168, R7.reuse, 0x1, P0 ;  /* 0x00000007a8717211 */ /* 0x080fe400000f0eff */
[-C--:B-1----:R-:W-:Y:S01]  /*7750*/  IADD3 R106, P1, R145, R6.reuse, RZ ;  /* 0x00000006916a7210 */ /* 0x082fe20007f3e0ff */
[----:B------:R-:W-:Y:S01]  /*7760*/  IMAD R166, R5, 0xda, RZ ;  /* 0x000000da05a67824 */ /* 0x000fe200078e02ff */
[-C--:B------:R-:W-:Y:S02]  /*7770*/  IADD3 R108, P2, R250, R6.reuse, RZ ;  /* 0x00000006fa6c7210 */ /* 0x080fe40007f5e0ff */
[-C--:B------:R-:W-:Y:S02]  /*7780*/  LEA.HI.X.SX32 R107, R165, R7.reuse, 0x1, P1 ;  /* 0x00000007a56b7211 */ /* 0x080fe400008f0eff */
[C---:B0-----:R-:W-:Y:S01]  /*7790*/  IADD3 R110, P3, R146.reuse, R6, RZ ;  /* 0x00000006926e7210 */ /* 0x041fe20007f7e0ff */
[----:B------:R0:W-:Y:S01]  /*77a0*/  STL.64 [R1+0x218], R112 ;  /* 0x0002187001007387 */ /* 0x0001e20000100a00 */
[----:B------:R-:W-:-:S02]  /*77b0*/  LEA.HI.X.SX32 R109, R146, R7, 0x1, P2 ;  /* 0x00000007926d7211 */ /* 0x000fc400010f0eff */
[-C--:B------:R-:W-:Y:S01]  /*77c0*/  LEA.HI.X.SX32 R111, R145, R7.reuse, 0x1, P3 ;  /* 0x00000007916f7211 */ /* 0x080fe200018f0eff */
[----:B------:R1:W-:Y:S04]  /*77d0*/  STL.64 [R1+0x4a0], R106 ;  /* 0x0004a06a01007387 */ /* 0x0003e80000100a00 */
[----:B------:R4:W-:Y:S01]  /*77e0*/  STL.64 [R1+0x3c8], R110 ;  /* 0x0003c86e01007387 */ /* 0x0009e20000100a00 */
[-C--:B0-----:R-:W-:Y:S01]  /*77f0*/  IADD3 R112, P0, R166, R6.reuse, RZ ;  /* 0x00000006a6707210 */ /* 0x081fe20007f1e0ff */
[C---:B------:R-:W-:Y:S01]  /*7800*/  IMAD R166, R5.reuse, 0x6d, RZ ;  /* 0x0000006d05a67824 */ /* 0x040fe200078e02ff */
[-C--:B-1----:R-:W-:Y:S01]  /*7810*/  IADD3 R106, P1, R164, R6.reuse, RZ ;  /* 0x00000006a46a7210 */ /* 0x082fe20007f3e0ff */
[C---:B------:R-:W-:Y:S01]  /*7820*/  IMAD R164, R5.reuse, 0xde, RZ ;  /* 0x000000de05a47824 */ /* 0x040fe200078e02ff */
[----:B------:R0:W-:Y:S02]  /*7830*/  STL.64 [R1+0x210], R108 ;  /* 0x0002106c01007387 */ /* 0x0001e40000100a00 */
[----:B------:R-:W-:Y:S01]  /*7840*/  LEA.HI.X.SX32 R113, R166, R7, 0x1, P0 ;  /* 0x00000007a6717211 */ /* 0x000fe200000f0eff */
[----:B------:R-:W-:Y:S01]  /*7850*/  IMAD R165, R5, 0xe0, RZ ;  /* 0x000000e005a57824 */ /* 0x000fe200078e02ff */
[----:B----4-:R-:W-:-:S02]  /*7860*/  IADD3 R110, P3, R147, R6, RZ ;  /* 0x00000006936e7210 */ /* 0x010fc40007f7e0ff */
[----:B0-----:R-:W-:Y:S01]  /*7870*/  IADD3 R108, P2, R164, R6, RZ ;  /* 0x00000006a46c7210 */ /* 0x001fe20007f5e0ff */
[C---:B------:R-:W-:Y:S01]  /*7880*/  IMAD R164, R5.reuse, 0x37, RZ ;  /* 0x0000003705a47824 */ /* 0x040fe200078e02ff */
[----:B------:R0:W-:Y:S04]  /*7890*/  STL.64 [R1+0x208], R112 ;  /* 0x0002087001007387 */ /* 0x0001e80000100a00 */
[-C--:B------:R-:W-:Y:S01]  /*78a0*/  LEA.HI.X.SX32 R111, R164, R7.reuse, 0x1, P3 ;  /* 0x00000007a46f7211 */ /* 0x080fe200018f0eff */
[----:B------:R-:W-:Y:S01]  /*78b0*/  IMAD R164, R5, 0x7, RZ ;  /* 0x0000000705a47824 */ /* 0x000fe200078e02ff */
[----:B------:R-:W-:-:S03]  /*78c0*/  LEA.HI.X.SX32 R107, R147, R7, 0x1, P1 ;  /* 0x00000007936b7211 */ /* 0x000fc600008f0eff */
[----:B------:R1:W-:Y:S01]  /*78d0*/  STL.64 [R1+0x3c0], R110 ;  /* 0x0003c06e01007387 */ /* 0x0003e20000100a00 */
[-C--:B0-----:R-:W-:Y:S01]  /*78e0*/  IADD3 R112, P0, R165, R6.reuse, RZ ;  /* 0x00000006a5707210 */ /* 0x081fe20007f1e0ff */
[----:B------:R-:W-:Y:S02]  /*78f0*/  IMAD R165, R5, 0x6f, RZ ;  /* 0x0000006f05a57824 */ /* 0x000fe400078e02ff */
[----:B------:R0:W-:Y:S03]  /*7900*/  STL.64 [R1+0x200], R106 ;  /* 0x0002006a01007387 */ /* 0x0001e60000100a00 */
[----:B------:R-:W-:Y:S02]  /*7910*/  LEA.HI.X.SX32 R109, R165, R7, 0x1, P2 ;  /* 0x00000007a56d7211 */ /* 0x000fe400010f0eff */
[----:B-1----:R-:W-:-:S04]  /*7920*/  IADD3 R110, P3, R148, R6, RZ ;  /* 0x00000006946e7210 */ /* 0x002fc80007f7e0ff */
[----:B------:R-:W-:Y:S01]  /*7930*/  LEA.HI.X.SX32 R111, R164, R7, 0x1, P3 ;  /* 0x00000007a46f7211 */ /* 0x000fe200018f0eff */
[----:B------:R1:W-:Y:S01]  /*7940*/  STL.64 [R1+0x1f8], R108 ;  /* 0x0001f86c01007387 */ /* 0x0003e20000100a00 */
[----:B0-----:R-:W-:-:S03]  /*7950*/  IADD3 R106, P1, R149, R6, RZ ;  /* 0x00000006956a7210 */ /* 0x001fc60007f3e0ff */
[----:B------:R0:W-:Y:S01]  /*7960*/  STL.64 [R1+0x540], R110 ;  /* 0x0005406e01007387 */ /* 0x0001e20000100a00 */
[-C--:B------:R-:W-:Y:S01]  /*7970*/  LEA.HI.X.SX32 R107, R148, R7.reuse, 0x1, P1 ;  /* 0x00000007946b7211 */ /* 0x080fe200008f0eff */
[C---:B------:R-:W-:Y:S01]  /*7980*/  IMAD R165, R5.reuse, 0xe2, RZ ;  /* 0x000000e205a57824 */ /* 0x040fe200078e02ff */
[CC--:B-1----:R-:W-:Y:S01]  /*7990*/  IADD3 R108, P2, R150.reuse, R6.reuse, RZ ;  /* 0x00000006966c7210 */ /* 0x0c2fe20007f5e0ff */
[----:B------:R-:W-:Y:S01]  /*79a0*/  IMAD R164, R5, 0xe4, RZ ;  /* 0x000000e405a47824 */ /* 0x000fe200078e02ff */
[----:B0-----:R-:W-:Y:S02]  /*79b0*/  IADD3 R110, P3, R151, R6, RZ ;  /* 0x00000006976e7210 */ /* 0x001fe40007f7e0ff */
[-C--:B------:R-:W-:Y:S02]  /*79c0*/  LEA.HI.X.SX32 R109, R149, R7.reuse, 0x1, P2 ;  /* 0x00000007956d7211 */ /* 0x080fe400010f0eff */
[----:B------:R-:W-:Y:S01]  /*79d0*/  LEA.HI.X.SX32 R111, R150, R7, 0x1, P3 ;  /* 0x00000007966f7211 */ /* 0x000fe200018f0eff */
[----:B------:R0:W-:Y:S01]  /*79e0*/  STL.64 [R1+0x508], R106 ;  /* 0x0005086a01007387 */ /* 0x0001e20000100a00 */
[----:B------:R-:W-:-:S03]  /*79f0*/  IMAD R166, R5, 0x71, RZ ;  /* 0x0000007105a67824 */ /* 0x000fc600078e02ff */
[----:B------:R1:W-:Y:S01]  /*7a00*/  STL.64 [R1+0x498], R108 ;  /* 0x0004986c01007387 */ /* 0x0003e20000100a00 */
[----:B------:R-:W-:-:S03]  /*7a10*/  LEA.HI.X.SX32 R113, R151, R7, 0x1, P0 ;  /* 0x0000000797717211 */ /* 0x000fc600000f0eff */
[----:B------:R4:W-:Y:S01]  /*7a20*/  STL.64 [R1+0x3b8], R110 ;  /* 0x0003b86e01007387 */ /* 0x0009e20000100a00 */
[-C--:B0-----:R-:W-:Y:S02]  /*7a30*/  IADD3 R106, P1, R165, R6.reuse, RZ ;  /* 0x00000006a56a7210 */ /* 0x081fe40007f3e0ff */
[-C--:B-1----:R-:W-:Y:S01]  /*7a40*/  IADD3 R108, P2, R164, R6.reuse, RZ ;  /* 0x00000006a46c7210 */ /* 0x082fe20007f5e0ff */
[C---:B------:R-:W-:Y:S01]  /*7a50*/  IMAD R164, R5.reuse, 0x39, RZ ;  /* 0x0000003905a47824 */ /* 0x040fe200078e02ff */
[-C--:B------:R-:W-:Y:S02]  /*7a60*/  LEA.HI.X.SX32 R107, R166, R7.reuse, 0x1, P1 ;  /* 0x00000007a66b7211 */ /* 0x080fe400008f0eff */
[----:B----4-:R-:W-:Y:S01]  /*7a70*/  IADD3 R110, P3, R152, R6, RZ ;  /* 0x00000006986e7210 */ /* 0x010fe20007f7e0ff */
[C---:B------:R-:W-:Y:S02]  /*7a80*/  IMAD R168, R5.reuse, 0xe6, RZ ;  /* 0x000000e605a87824 */ /* 0x040fe400078e02ff */
[----:B------:R-:W-:Y:S01]  /*7a90*/  IMAD R165, R5, 0xe8, RZ ;  /* 0x000000e805a57824 */ /* 0x000fe200078e02ff */
[-C--:B------:R-:W-:Y:S01]  /*7aa0*/  LEA.HI.X.SX32 R111, R164, R7.reuse, 0x1, P3 ;  /* 0x00000007a46f7211 */ /* 0x080fe200018f0eff */
[----:B------:R0:W-:Y:S01]  /*7ab0*/  STL.64 [R1+0x1f0], R112 ;  /* 0x0001f07001007387 */ /* 0x0001e20000100a00 */
[----:B------:R-:W-:-:S03]  /*7ac0*/  LEA.HI.X.SX32 R109, R152, R7, 0x1, P2 ;  /* 0x00000007986d7211 */ /* 0x000fc600010f0eff */
[----:B------:R1:W-:Y:S04]  /*7ad0*/  STL.64 [R1+0x1e8], R106 ;  /* 0x0001e86a01007387 */ /* 0x0003e80000100a00 */
[----:B------:R4:W-:Y:S01]  /*7ae0*/  STL.64 [R1+0x3b0], R110 ;  /* 0x0003b06e01007387 */ /* 0x0009e20000100a00 */
[-C--:B0-----:R-:W-:Y:S01]  /*7af0*/  IADD3 R112, P0, R168, R6.reuse, RZ ;  /* 0x00000006a8707210 */ /* 0x081fe20007f1e0ff */
[----:B------:R-:W-:Y:S01]  /*7b00*/  IMAD R168, R5, 0x73, RZ ;  /* 0x0000007305a87824 */ /* 0x000fe200078e02ff */
[-C--:B-1----:R-:W-:Y:S01]  /*7b10*/  IADD3 R106, P1, R165, R6.reuse, RZ ;  /* 0x00000006a56a7210 */ /* 0x082fe20007f3e0ff */
[----:B------:R-:W-:Y:S01]  /*7b20*/  IMAD R165, R5, 0x1d, RZ ;  /* 0x0000001d05a57824 */ /* 0x000fe200078e02ff */
[----:B------:R0:W-:Y:S01]  /*7b30*/  STL.64 [R1+0x1e0], R108 ;  /* 0x0001e06c01007387 */ /* 0x0001e20000100a00 */
[----:B----4-:R-:W-:-:S02]  /*7b40*/  IADD3 R110, P3, R153, R6, RZ ;  /* 0x00000006996e7210 */ /* 0x010fc40007f7e0ff */
[-C--:B------:R-:W-:Y:S01]  /*7b50*/  LEA.HI.X.SX32 R113, R168, R7.reuse, 0x1, P0 ;  /* 0x00000007a8717211 */ /* 0x080fe200000f0eff */
[----:B------:R-:W-:Y:S01]  /*7b60*/  IMAD R164, R5, 0xec, RZ ;  /* 0x000000ec05a47824 */ /* 0x000fe200078e02ff */
[-C--:B------:R-:W-:Y:S01]  /*7b70*/  LEA.HI.X.SX32 R111, R165, R7.reuse, 0x1, P3 ;  /* 0x00000007a56f7211 */ /* 0x080fe200018f0eff */
[----:B------:R-:W-:Y:S01]  /*7b80*/  IMAD R166, R5, 0xea, RZ ;  /* 0x000000ea05a67824 */ /* 0x000fe200078e02ff */
[C---:B0-----:R-:W-:Y:S01]  /*7b90*/  IADD3 R108, P2, R154.reuse, R6, RZ ;  /* 0x000000069a6c7210 */ /* 0x041fe20007f5e0ff */
[----:B------:R0:W-:Y:S03]  /*7ba0*/  STL.64 [R1+0x1d8], R112 ;  /* 0x0001d87001007387 */ /* 0x0001e60000100a00 */
[-C--:B------:R-:W-:Y:S01]  /*7bb0*/  LEA.HI.X.SX32 R109, R153, R7.reuse, 0x1, P2 ;  /* 0x00000007996d7211 */ /* 0x080fe200010f0eff */
[----:B------:R1:W-:Y:S01]  /*7bc0*/  STL.64 [R1+0x490], R110 ;  /* 0x0004906e01007387 */ /* 0x0003e20000100a00 */
[----:B------:R-:W-:Y:S01]  /*7bd0*/  LEA.HI.X.SX32 R107, R154, R7, 0x1, P1 ;  /* 0x000000079a6b7211 */ /* 0x000fe200008f0eff */
[----:B------:R-:W-:-:S02]  /*7be0*/  IMAD R168, R5, 0xee, RZ ;  /* 0x000000ee05a87824 */ /* 0x000fc400078e02ff */
[----:B------:R4:W-:Y:S01]  /*7bf0*/  STL.64 [R1+0x3a8], R108 ;  /* 0x0003a86c01007387 */ /* 0x0009e20000100a00 */
[-C--:B0-----:R-:W-:Y:S01]  /*7c00*/  IADD3 R112, P0, R166, R6.reuse, RZ ;  /* 0x00000006a6707210 */ /* 0x081fe20007f1e0ff */
[C---:B------:R-:W-:Y:S01]  /*7c10*/  IMAD R166, R5.reuse, 0x75, RZ ;  /* 0x0000007505a67824 */ /* 0x040fe200078e02ff */
[-C--:B-1----:R-:W-:Y:S01]  /*7c20*/  IADD3 R110, P3, R164, R6.reuse, RZ ;  /* 0x00000006a46e7210 */ /* 0x082fe20007f7e0ff */
[----:B------:R-:W-:Y:S01]  /*7c30*/  IMAD R164, R5, 0x3b, RZ ;  /* 0x0000003b05a47824 */ /* 0x000fe200078e02ff */
[-C--:B----4-:R-:W-:Y:S01]  /*7c40*/  IADD3 R108, P2, R155, R6.reuse, RZ ;  /* 0x000000069b6c7210 */ /* 0x090fe20007f5e0ff */
[----:B------:R0:W-:Y:S01]  /*7c50*/  STL.64 [R1+0x1d0], R106 ;  /* 0x0001d06a01007387 */ /* 0x0001e20000100a00 */
[-C--:B------:R-:W-:Y:S02]  /*7c60*/  LEA.HI.X.SX32 R113, R166, R7.reuse, 0x1, P0 ;  /* 0x00000007a6717211 */ /* 0x080fe400000f0eff */
[-C--:B------:R-:W-:Y:S01]  /*7c70*/  LEA.HI.X.SX32 R109, R164, R7.reuse, 0x1, P2 ;  /* 0x00000007a46d7211 */ /* 0x080fe200010f0eff */
[----:B------:R-:W-:Y:S01]  /*7c80*/  IMAD R164, R5, 0x77, RZ ;  /* 0x0000007705a47824 */ /* 0x000fe200078e02ff */
[----:B------:R-:W-:Y:S01]  /*7c90*/  LEA.HI.X.SX32 R111, R155, R7, 0x1, P3 ;  /* 0x000000079b6f7211 */ /* 0x000fe200018f0eff */
[----:B------:R-:W-:Y:S01]  /*7ca0*/  STL.64 [R1+0x1c8], R112 ;  /* 0x0001c87001007387 */ /* 0x000fe20000100a00 */
[----:B0-----:R-:W-:-:S03]  /*7cb0*/  IADD3 R106, P1, R168, R6, RZ ;  /* 0x00000006a86a7210 */ /* 0x001fc60007f3e0ff */
[----:B------:R0:W-:Y:S01]  /*7cc0*/  STL.64 [R1+0x3a0], R108 ;  /* 0x0003a06c01007387 */ /* 0x0001e20000100a00 */
[C---:B------:R-:W-:Y:S01]  /*7cd0*/  IMAD R166, R5.reuse, 0xf, RZ ;  /* 0x0000000f05a67824 */ /* 0x040fe200078e02ff */
[----:B------:R-:W-:Y:S01]  /*7ce0*/  LEA.HI.X.SX32 R107, R164, R7, 0x1, P1 ;  /* 0x00000007a46b7211 */ /* 0x000fe200008f0eff */
[----:B------:R-:W-:Y:S01]  /*7cf0*/  IMAD R165, R5, 0xf0, RZ ;  /* 0x000000f005a57824 */ /* 0x000fe200078e02ff */
[----:B------:R1:W-:Y:S04]  /*7d00*/  STL.64 [R1+0x1c0], R110 ;  /* 0x0001c06e01007387 */ /* 0x0003e80000100a00 */
[----:B------:R4:W-:Y:S01]  /*7d10*/  STL.64 [R1+0x1b8], R106 ;  /* 0x0001b86a01007387 */ /* 0x0009e20000100a00 */
[-C--:B0-----:R-:W-:Y:S02]  /*7d20*/  IADD3 R108, P2, R156, R6.reuse, RZ ;  /* 0x000000069c6c7210 */ /* 0x081fe40007f5e0ff */
[----:B-1----:R-:W-:-:S02]  /*7d30*/  IADD3 R110, P3, R157, R6, RZ ;  /* 0x000000069d6e7210 */ /* 0x002fc40007f7e0ff */
[-C--:B------:R-:W-:Y:S02]  /*7d40*/  LEA.HI.X.SX32 R109, R166, R7.reuse, 0x1, P2 ;  /* 0x00000007a66d7211 */ /* 0x080fe400010f0eff */
[-C--:B----4-:R-:W-:Y:S01]  /*7d50*/  IADD3 R106, P1, R158, R6.reuse, RZ ;  /* 0x000000069e6a7210 */ /* 0x090fe20007f3e0ff */
[----:B------:R-:W-:Y:S01]  /*7d60*/  IMAD R164, R5, 0xf4, RZ ;  /* 0x000000f405a47824 */ /* 0x000fe200078e02ff */
[----:B------:R-:W-:Y:S01]  /*7d70*/  IADD3 R112, P0, R165, R6, RZ ;  /* 0x00000006a5707210 */ /* 0x000fe20007f1e0ff */
[----:B------:R-:W-:Y:S01]  /*7d80*/  IMAD R165, R5, 0xf2, RZ ;  /* 0x000000f205a57824 */ /* 0x000fe200078e02ff */
        /* <DEDUP_REMOVED lines=9> */
[----:B------:R-:W-:Y:S01]  /*7e20*/  IMAD R164, R5, 0x3d, RZ ;  /* 0x0000003d05a47824 */ /* 0x000fe200078e02ff */
        /* <DEDUP_REMOVED lines=12> */
[C---:B------:R-:W-:Y:S01]  /*7ef0*/  IMAD R165, R5.reuse, 0x1f, RZ ;  /* 0x0000001f05a57824 */ /* 0x040fe200078e02ff */
[----:B------:R0:W-:Y:S01]  /*7f00*/  STL.64 [R1+0x1a0], R110 ;  /* 0x0001a06e01007387 */ /* 0x0001e20000100a00 */
[----:B----4-:R-:W-:Y:S01]  /*7f10*/  IADD3 R106, P1, R160, R6, RZ ;  /* 0x00000006a06a7210 */ /* 0x010fe20007f3e0ff */
[C---:B------:R-:W-:Y:S01]  /*7f20*/  IMAD R166, R5.reuse, 0xfa, RZ ;  /* 0x000000fa05a67824 */ /* 0x040fe200078e02ff */
[-C--:B------:R-:W-:Y:S01]  /*7f30*/  LEA.HI.X.SX32 R113, R168, R7.reuse, 0x1, P0 ;  /* 0x00000007a8717211 */ /* 0x080fe200000f0eff */
[----:B------:R-:W-:Y:S01]  /*7f40*/  IMAD R164, R5, 0xfc, RZ ;  /* 0x000000fc05a47824 */ /* 0x000fe200078e02ff */
[----:B------:R-:W-:-:S02]  /*7f50*/  LEA.HI.X.SX32 R107, R165, R7, 0x1, P1 ;  /* 0x00000007a56b7211 */ /* 0x000fc400008f0eff */
[----:B0-----:R-:W-:Y:S01]  /*7f60*/  IADD3 R110, P3, R161, R6, RZ ;  /* 0x00000006a16e7210 */ /* 0x001fe20007f7e0ff */
[----:B------:R0:W-:Y:S01]  /*7f70*/  STL.64 [R1+0x198], R112 ;  /* 0x0001987001007387 */ /* 0x0001e20000100a00 */
[----:B------:R-:W-:Y:S02]  /*7f80*/  IMAD R165, R5, 0x7d, RZ ;  /* 0x0000007d05a57824 */ /* 0x000fe400078e02ff */
[-C--:B------:R-:W-:Y:S01]  /*7f90*/  LEA.HI.X.SX32 R111, R160, R7.reuse, 0x1, P3 ;  /* 0x00000007a06f7211 */ /* 0x080fe200018f0eff */
[----:B------:R1:W-:Y:S01]  /*7fa0*/  STL.64 [R1+0x480], R106 ;  /* 0x0004806a01007387 */ /* 0x0003e20000100a00 */
[----:B------:R-:W-:-:S03]  /*7fb0*/  LEA.HI.X.SX32 R109, R161, R7, 0x1, P2 ;  /* 0x00000007a16d7211 */ /* 0x000fc600010f0eff */
[----:B------:R4:W-:Y:S01]  /*7fc0*/  STL.64 [R1+0x388], R110 ;  /* 0x0003886e01007387 */ /* 0x0009e20000100a00 */
[-C--:B0-----:R-:W-:Y:S02]  /*7fd0*/  IADD3 R112, P0, R166, R6.reuse, RZ ;  /* 0x00000006a6707210 */ /* 0x081fe40007f1e0ff */
[-C--:B-1----:R-:W-:Y:S01]  /*7fe0*/  IADD3 R106, P1, R164, R6.reuse, RZ ;  /* 0x00000006a46a7210 */ /* 0x082fe20007f3e0ff */
[----:B------:R-:W-:Y:S01]  /*7ff0*/  IMAD R164, R5, 0x3f, RZ ;  /* 0x0000003f05a47824 */ /* 0x000fe200078e02ff */
[-C--:B------:R-:W-:Y:S02]  /*8000*/  LEA.HI.X.SX32 R113, R165, R7.reuse, 0x1, P0 ;  /* 0x00000007a5717211 */ /* 0x080fe400000f0eff */
[C---:B----4-:R-:W-:Y:S01]  /*8010*/  IADD3 R110, P3, R162.reuse, R6, RZ ;  /* 0x00000006a26e7210 */ /* 0x050fe20007f7e0ff */
[----:B------:R-:W3:Y:S01]  /*8020*/  S2R R165, SR_TID.X ;  /* 0x0000000000a57919 */ /* 0x000ee20000002100 */
[-C--:B------:R-:W-:Y:S02]  /*8030*/  LEA.HI.X.SX32 R107, R162, R7.reuse, 0x1, P1 ;  /* 0x00000007a26b7211 */ /* 0x080fe400008f0eff */
[----:B------:R-:W-:Y:S01]  /*8040*/  LEA.HI.X.SX32 R111, R164, R7, 0x1, P3 ;  /* 0x00000007a46f7211 */ /* 0x000fe200018f0eff */
[----:B------:R0:W-:Y:S01]  /*8050*/  STL.64 [R1+0x190], R108 ;  /* 0x0001906c01007387 */ /* 0x0001e20000100a00 */
[----:B------:R-:W-:-:S03]  /*8060*/  IMAD.SHL.U32 R164, R5, 0x4, RZ ;  /* 0x0000000405a47824 */ /* 0x000fc600078e00ff */
[----:B------:R1:W-:Y:S01]  /*8070*/  STL.64 [R1+0x188], R112 ;  /* 0x0001887001007387 */ /* 0x0003e20000100a00 */
[----:B------:R-:W-:-:S03]  /*8080*/  SHF.L.U32 R166, R5, 0x3, RZ ;  /* 0x0000000305a67819 */ /* 0x000fc600000006ff */
[----:B------:R4:W-:Y:S04]  /*8090*/  STL.64 [R1+0x380], R110 ;  /* 0x0003806e01007387 */ /* 0x0009e80000100a00 */
[----:B------:R2:W-:Y:S01]  /*80a0*/  STL.64 [R1+0x180], R106 ;  /* 0x0001806a01007387 */ /* 0x0005e20000100a00 */
[-C--:B0-----:R-:W-:Y:S02]  /*80b0*/  IADD3 R108, P2, R163, R6.reuse, RZ ;  /* 0x00000006a36c7210 */ /* 0x081fe40007f5e0ff */
[CC--:B-1----:R-:W-:Y:S02]  /*80c0*/  LEA R112, P0, R5.reuse, R6.reuse, 0x2 ;  /* 0x0000000605707211 */ /* 0x0c2fe400078010ff */
[----:B----4-:R-:W-:Y:S02]  /*80d0*/  LEA R110, P3, R5, R6, 0x3 ;  /* 0x00000006056e7211 */ /* 0x010fe400078618ff */
[----:B------:R-:W-:-:S02]  /*80e0*/  LEA.HI.X.SX32 R113, R163, R7, 0x1, P0 ;  /* 0x00000007a3717211 */ /* 0x000fc400000f0eff */
[C---:B--2---:R-:W-:Y:S02]  /*80f0*/  LEA R106, P1, R5.reuse, R6, 0x4 ;  /* 0x00000006056a7211 */ /* 0x044fe400078220ff */
[-C--:B------:R-:W-:Y:S02]  /*8100*/  LEA.HI.X.SX32 R111, R164, R7.reuse, 0x1, P3 ;  /* 0x00000007a46f7211 */ /* 0x080fe400018f0eff */
[-C--:B------:R-:W-:Y:S02]  /*8110*/  LEA.HI.X.SX32 R109, R5, R7.reuse, 0x1, P2 ;  /* 0x00000007056d7211 */ /* 0x080fe400010f0eff */
[----:B------:R-:W-:Y:S01]  /*8120*/  LEA.HI.X.SX32 R107, R166, R7, 0x1, P1 ;  /* 0x00000007a66b7211 */ /* 0x000fe200008f0eff */
[----:B------:R-:W-:Y:S01]  /*8130*/  IMAD.MOV.U32 R166, RZ, RZ, c[0x0][0x1a4] ;  /* 0x00006900ffa67624 */ /* 0x000fe200078e00ff */
[----:B------:R-:W-:Y:S03]  /*8140*/  STL.64 [R1+0x568], R112 ;  /* 0x0005687001007387 */ /* 0x000fe60000100a00 */
[----:B------:R-:W-:Y:S01]  /*8150*/  IMAD.SHL.U32 R166, R166, 0x40, RZ ;  /* 0x00000040a6a67824 */ /* 0x000fe200078e00ff */
[----:B------:R-:W-:Y:S04]  /*8160*/  STL.64 [R1+0x558], R110 ;  /* 0x0005586e01007387 */ /* 0x000fe80000100a00 */
[----:B------:R0:W-:Y:S01]  /*8170*/  STL.64 [R1+0x570], R108 ;  /* 0x0005706c01007387 */ /* 0x0001e20000100a00 */
[----:B---3--:R-:W-:-:S02]  /*8180*/  LOP3.LUT R237, R237, 0x10, R165, 0x78, !PT ;  /* 0x00000010eded7812 */ /* 0x008fc400078e78a5 */
[----:B0-----:R-:W-:-:S04]  /*8190*/  LEA R108, P2, R5, R6, 0x7 ;  /* 0x00000006056c7211 */ /* 0x001fc800078438ff */
[----:B------:R-:W-:Y:S02]  /*81a0*/  LEA.HI.X.SX32 R109, R166, R7, 0x1, P2 ;  /* 0x00000007a66d7211 */ /* 0x000fe400010f0eff */
[----:B------:R-:W-:Y:S02]  /*81b0*/  LOP3.LUT R166, R165, 0x1c, RZ, 0xc0, !PT ;  /* 0x0000001ca5a67812 */ /* 0x000fe400078ec0ff */
[----:B------:R-:W0:Y:S01]  /*81c0*/  S2R R165, SR_CTAID.X ;  /* 0x0000000000a57919 */ /* 0x000e220000002500 */
[C---:B------:R-:W-:Y:S02]  /*81d0*/  IMAD R164, R5.reuse, 0xfe, RZ ;  /* 0x000000fe05a47824 */ /* 0x040fe400078e02ff */
[----:B------:R-:W-:Y:S01]  /*81e0*/  IMAD.MOV.U32 R167, RZ, RZ, c[0x0][0x1a4] ;  /* 0x00006900ffa77624 */ /* 0x000fe200078e00ff */
[----:B------:R1:W-:Y:S01]  /*81f0*/  STL.64 [R1+0x538], R106 ;  /* 0x0005386a01007387 */ /* 0x0003e20000100a00 */
[----:B------:R-:W-:Y:S01]  /*8200*/  IMAD.MOV.U32 R168, RZ, RZ, c[0x0][0x1a4] ;  /* 0x00006900ffa87624 */ /* 0x000fe200078e00ff */
[----:B------:R-:W-:-:S02]  /*8210*/  LEA R112, P0, R5, R6, 0x5 ;  /* 0x0000000605707211 */ /* 0x000fc400078028ff */
[----:B------:R-:W-:Y:S01]  /*8220*/  SHF.L.U32 R167, R167, 0x4, RZ ;  /* 0x00000004a7a77819 */ /* 0x000fe200000006ff */
[----:B------:R-:W-:Y:S01]  /*8230*/  IMAD.SHL.U32 R168, R168, 0x20, RZ ;  /* 0x00000020a8a87824 */ /* 0x000fe200078e00ff */
[-C--:B------:R-:W-:Y:S02]  /*8240*/  LEA R110, P3, R5, R6.reuse, 0x6 ;  /* 0x00000006056e7211 */ /* 0x080fe400078630ff */
[----:B-1----:R-:W-:Y:S01]  /*8250*/  IADD3 R106, P1, R164, R6, RZ ;  /* 0x00000006a46a7210 */ /* 0x002fe20007f3e0ff */
[----:B------:R-:W-:Y:S01]  /*8260*/  IMAD.MOV.U32 R164, RZ, RZ, c[0x0][0x1a4] ;  /* 0x00006900ffa47624 */ /* 0x000fe200078e00ff */
[----:B------:R-:W-:-:S03]  /*8270*/  LEA.HI.X.SX32 R113, R167, R7, 0x1, P0 ;  /* 0x00000007a7717211 */ /* 0x000fc600000f0eff */
[----:B------:R-:W-:Y:S01]  /*8280*/  IMAD R164, R164, 0x7f, RZ ;  /* 0x0000007fa4a47824 */ /* 0x000fe200078e02ff */
[-C--:B------:R-:W-:Y:S01]  /*8290*/  LEA.HI.X.SX32 R111, R168, R7.reuse, 0x1, P3 ;  /* 0x00000007a86f7211 */ /* 0x080fe200018f0eff */
[----:B0-----:R-:W-:Y:S01]  /*82a0*/  IMAD.SHL.U32 R165, R165, 0x80, RZ ;  /* 0x00000080a5a57824 */ /* 0x001fe200078e00ff */
[----:B------:R-:W-:Y:S02]  /*82b0*/  STL.64 [R1+0x4f8], R112 ;  /* 0x0004f87001007387 */ /* 0x000fe40000100a00 */
[----:B------:R-:W-:Y:S02]  /*82c0*/  LEA.HI.X.SX32 R107, R164, R7, 0x1, P1 ;  /* 0x00000007a46b7211 */ /* 0x000fe400008f0eff */
[----:B------:R-:W-:Y:S01]  /*82d0*/  STL.64 [R1+0x478], R110 ;  /* 0x0004786e01007387 */ /* 0x000fe20000100a00 */
[----:B------:R-:W-:Y:S01]  /*82e0*/  LEA.HI R165, R166, R165, RZ, 0x1e ;  /* 0x000000a5a6a57211 */ /* 0x000fe200078ff0ff */
[----:B------:R-:W-:Y:S02]  /*82f0*/  IMAD.MOV.U32 R164, RZ, RZ, R104 ;  /* 0x000000ffffa47224 */ /* 0x000fe400078e0068 */
[----:B------:R-:W-:Y:S01]  /*8300*/  STL [R1+0x38], RZ ;  /* 0x000038ff01007387 */ /* 0x000fe20000100800 */
[----:B------:R-:W-:-:S03]  /*8310*/  IADD3 R120, R165, 0x70, RZ ;  /* 0x00000070a5787810 */ /* 0x000fc60007ffe0ff */
[----:B------:R-:W-:Y:S01]  /*8320*/  STL.64 [R1+0x290], R108 ;  /* 0x0002906c01007387 */ /* 0x000fe20000100a00 */
[----:B------:R-:W-:-:S03]  /*8330*/  IADD3 R5, R165, 0x68, RZ ;  /* 0x00000068a5057810 */ /* 0x000fc60007ffe0ff */
[----:B------:R0:W-:Y:S01]  /*8340*/  STL.64 [R1+0x178], R106 ;  /* 0x0001786a01007387 */ /* 0x0001e20000100a00 */
[----:B------:R-:W-:-:S03]  /*8350*/  LOP3.LUT R120, R238, 0x20, RZ, 0x3c, !PT ;  /* 0x00000020ee787812 */ /* 0x000fc600078e3cff */
[----:B------:R-:W-:Y:S01]  /*8360*/  STL [R1+0x3c], RZ ;  /* 0x00003cff01007387 */ /* 0x000fe20000100800 */
[----:B------:R-:W-:-:S03]  /*8370*/  LOP3.LUT R5, R238, 0x30, RZ, 0x3c, !PT ;  /* 0x00000030ee057812 */ /* 0x000fc600078e3cff */
[----:B------:R-:W-:Y:S01]  /*8380*/  STL [R1+0x20], RZ ;  /* 0x000020ff01007387 */ /* 0x000fe20000100800 */
[C---:B------:R-:W-:Y:S02]  /*8390*/  LOP3.LUT R120, R238.reuse, 0x50, RZ, 0x3c, !PT ;  /* 0x00000050ee787812 */ /* 0x040fe400078e3cff */
[----:B------:R-:W-:Y:S01]  /*83a0*/  LOP3.LUT R5, R238, 0x60, RZ, 0x3c, !PT ;  /* 0x00000060ee057812 */ /* 0x000fe200078e3cff */
[----:B------:R-:W-:Y:S01]  /*83b0*/  STL [R1+0x24], RZ ;  /* 0x000024ff01007387 */ /* 0x000fe20000100800 */
[----:B------:R-:W-:Y:S02]  /*83c0*/  LOP3.LUT R120, R164, 0x40, RZ, 0x3c, !PT ;  /* 0x00000040a4787812 */ /* 0x000fe400078e3cff */
[----:B------:R-:W-:Y:S01]  /*83d0*/  LOP3.LUT R5, R237, 0x20, RZ, 0x3c, !PT ;  /* 0x00000020ed057812 */ /* 0x000fe200078e3cff */
[----:B------:R-:W-:Y:S01]  /*83e0*/  STL [R1+0x28], RZ ;  /* 0x000028ff01007387 */ /* 0x000fe20000100800 */
[----:B------:R-:W-:-:S03]  /*83f0*/  LOP3.LUT R5, R143, 0x40, RZ, 0x3c, !PT ;  /* 0x000000408f057812 */ /* 0x000fc600078e3cff */
[----:B------:R-:W-:Y:S01]  /*8400*/  STL [R1+0x2c], RZ ;  /* 0x00002cff01007387 */ /* 0x000fe20000100800 */
[----:B------:R-:W-:-:S03]  /*8410*/  IADD3 R121, R165, 0x78, RZ ;  /* 0x00000078a5797810 */ /* 0x000fc60007ffe0ff */
[----:B------:R-:W-:Y:S01]  /*8420*/  STL [R1+0x10], RZ ;  /* 0x000010ff01007387 */ /* 0x000fe20000100800 */
[----:B------:R-:W-:-:S03]  /*8430*/  LOP3.LUT R121, R238, 0x10, RZ, 0x3c, !PT ;  /* 0x00000010ee797812 */ /* 0x000fc600078e3cff */
[----:B------:R-:W-:Y:S01]  /*8440*/  STL [R1+0x14], RZ ;  /* 0x000014ff01007387 */ /* 0x000fe20000100800 */
[----:B------:R-:W-:-:S03]  /*8450*/  LOP3.LUT R121, R238, 0x40, RZ, 0x3c, !PT ;  /* 0x00000040ee797812 */ /* 0x000fc600078e3cff */
[----:B------:R-:W-:Y:S01]  /*8460*/  STL [R1+0x18], RZ ;  /* 0x000018ff01007387 */ /* 0x000fe20000100800 */
[----:B------:R-:W-:-:S03]  /*8470*/  LOP3.LUT R121, R238, 0x70, RZ, 0x3c, !PT ;  /* 0x00000070ee797812 */ /* 0x000fc600078e3cff */
[----:B------:R-:W-:Y:S01]  /*8480*/  STL [R1+0x1c], RZ ;  /* 0x00001cff01007387 */ /* 0x000fe20000100800 */
[----:B------:R-:W-:Y:S01]  /*8490*/  LOP3.LUT R121, R237, 0x40, RZ, 0x3c, !PT ;  /* 0x00000040ed797812 */ /* 0x000fe200078e3cff */
[----:B------:R-:W-:Y:S02]  /*84a0*/  CS2R R104, SRZ ;  /* 0x0000000000687805 */ /* 0x000fe4000001ff00 */
[----:B------:R1:W-:Y:S01]  /*84b0*/  STL [R1+0x9c0], R120 ;  /* 0x0009c07801007387 */ /* 0x0003e20000100800 */
[----:B0-----:R-:W-:Y:S01]  /*84c0*/  CS2R R106, SRZ ;  /* 0x00000000006a7805 */ /* 0x001fe2000001ff00 */
[----:B------:R-:W-:Y:S01]  /*84d0*/  CS2R R108, SRZ ;  /* 0x00000000006c7805 */ /* 0x000fe2000001ff00 */
[----:B------:R-:W-:Y:S01]  /*84e0*/  CS2R R110, SRZ ;  /* 0x00000000006e7805 */ /* 0x000fe2000001ff00 */
[----:B------:R0:W-:Y:S01]  /*84f0*/  STL [R1+0x9bc], R5 ;  /* 0x0009bc0501007387 */ /* 0x0001e20000100800 */
[----:B------:R-:W-:Y:S01]  /*8500*/  CS2R R112, SRZ ;  /* 0x0000000000707805 */ /* 0x000fe2000001ff00 */
[----:B------:R-:W-:Y:S01]  /*8510*/  CS2R R114, SRZ ;  /* 0x0000000000727805 */ /* 0x000fe2000001ff00 */
[----:B------:R-:W-:Y:S01]  /*8520*/  CS2R R116, SRZ ;  /* 0x0000000000747805 */ /* 0x000fe2000001ff00 */
[----:B------:R-:W-:Y:S01]  /*8530*/  CS2R R118, SRZ ;  /* 0x0000000000767805 */ /* 0x000fe2000001ff00 */
[----:B------:R-:W-:-:S02]  /*8540*/  LOP3.LUT R121, R2, 0x20, RZ, 0x3c, !PT ;  /* 0x0000002002797812 */ /* 0x000fc400078e3cff */
[----:B-1----:R-:W-:Y:S02]  /*8550*/  LOP3.LUT R120, R237, 0x60, RZ, 0x3c, !PT ;  /* 0x00000060ed787812 */ /* 0x002fe400078e3cff */
[C---:B------:R-:W-:Y:S02]  /*8560*/  LOP3.LUT R120, R2.reuse, 0x40, RZ, 0x3c, !PT ;  /* 0x0000004002787812 */ /* 0x040fe400078e3cff */
[----:B0-----:R-:W-:Y:S02]  /*8570*/  LOP3.LUT R5, R2, 0x60, RZ, 0x3c, !PT ;  /* 0x0000006002057812 */ /* 0x001fe400078e3cff */
.L_x_35:
[----:B------:R-:W2:Y:S04]  /*8580*/  LDL.64 R124, [R1+0x570] ;  /* 0x00057000017c7983 */ /* 0x000ea80000100a00 */
[----:B------:R-:W3:Y:S04]  /*8590*/  LDL.64 R140, [R1+0x550] ;  /* 0x00055000018c7983 */ /* 0x000ee80000100a00 */
[----:B------:R-:W4:Y:S04]  /*85a0*/  LDL.64 R130, [R1+0x528] ;  /* 0x0005280001827983 */ /* 0x000f280000100a00 */
[----:B------:R-:W3:Y:S04]  /*85b0*/  LDL.64 R122, [R1+0x568] ;  /* 0x00056800017a7983 */ /* 0x000ee80000100a00 */
[----:B------:R-:W3:Y:S04]  /*85c0*/  LDL.64 R138, [R1+0x548] ;  /* 0x00054800018a7983 */ /* 0x000ee80000100a00 */
[----:B0-----:R-:W3:Y:S04]  /*85d0*/  LDL.64 R120, [R1+0x560] ;  /* 0x0005600001787983 */ /* 0x001ee80000100a00 */
[----:B------:R-:W3:Y:S04]  /*85e0*/  LDL.64 R134, [R1+0x540] ;  /* 0x0005400001867983 */ /* 0x000ee80000100a00 */
        /* <DEDUP_REMOVED lines=25> */
[----:B------:R-:W3:Y:S01]  /*8780*/  LDL.64 R186, [R1+0x2a0] ;  /* 0x0002a00001ba7983 */ /* 0x000ee20000100a00 */
[----:B--2---:R-:W-:-:S05]  /*8790*/  IMAD.WIDE R124, R3, 0x2, R124 ;  /* 0x00000002037c7825 */ /* 0x004fca00078e027c */
[----:B------:R0:W2:Y:S01]  /*87a0*/  LDG.E.U16 R251, [R124.64] ;  /* 0x000000067cfb7981 */ /* 0x0000a2000c1e1500 */
[----:B----4-:R-:W-:-:S03]  /*87b0*/  IMAD.WIDE R230, R3, 0x2, R130 ;  /* 0x0000000203e67825 */ /* 0x010fc600078e0282 */
[----:B------:R-:W4:Y:S01]  /*87c0*/  LDL.64 R130, [R1+0x4d8] ;  /* 0x0004d80001827983 */ /* 0x000f220000100a00 */
[----:B---3--:R-:W-:-:S03]  /*87d0*/  IMAD.WIDE R122, R3, 0x2, R122 ;  /* 0x00000002037a7825 */ /* 0x008fc600078e027a */
[----:B------:R1:W3:Y:S01]  /*87e0*/  LDG.E.U16 R230, [R230.64] ;  /* 0x00000006e6e67981 */ /* 0x0002e2000c1e1500 */
[----:B0-----:R-:W-:-:S03]  /*87f0*/  IMAD.WIDE R124, R3, 0x2, R140 ;  /* 0x00000002037c7825 */ /* 0x001fc600078e028c */
[----:B------:R-:W2:Y:S04]  /*8800*/  LDL.64 R140, [R1+0x4f8] ;  /* 0x0004f800018c7983 */ /* 0x000ea80000100a00 */
[----:B------:R0:W3:Y:S01]  /*8810*/  LDG.E.U16 R249, [R122.64] ;  /* 0x000000067af97981 */ /* 0x0000e2000c1e1500 */
[----:B------:R-:W-:-:S03]  /*8820*/  IMAD.WIDE R120, R3, 0x2, R120 ;  /* 0x0000000203787825 */ /* 0x000fc600078e0278 */
[----:B------:R1:W3:Y:S04]  /*8830*/  LDG.E.U16 R243, [R124.64] ;  /* 0x000000067cf37981 */ /* 0x0002e8000c1e1500 */
[----:B------:R1:W3:Y:S01]  /*8840*/  LDG.E.U16 R247, [R120.64] ;  /* 0x0000000678f77981 */ /* 0x0002e2000c1e1500 */
[----:B0-----:R-:W-:-:S03]  /*8850*/  IMAD.WIDE R122, R3, 0x2, R138 ;  /* 0x00000002037a7825 */ /* 0x001fc600078e028a */
[----:B------:R-:W3:Y:S01]  /*8860*/  LDL.64 R138, [R1+0x4f0] ;  /* 0x0004f000018a7983 */ /* 0x000ee20000100a00 */
[----:B------:R-:W-:-:S03]  /*8870*/  IMAD.WIDE R126, R3, 0x2, R126 ;  /* 0x00000002037e7825 */ /* 0x000fc600078e027e */
[----:B------:R0:W3:Y:S01]  /*8880*/  LDG.E.U16 R241, [R122.64] ;  /* 0x000000067af17981 */ /* 0x0000e2000c1e1500 */
[----:B-1----:R-:W-:-:S03]  /*8890*/  IMAD.WIDE R120, R3, 0x2, R134 ;  /* 0x0000000203787825 */ /* 0x002fc600078e0286 */
[----:B------:R1:W3:Y:S04]  /*88a0*/  LDG.E.U16 R245, [R126.64] ;  /* 0x000000067ef57981 */ /* 0x0002e8000c1e1500 */
[----:B------:R1:W3:Y:S01]  /*88b0*/  LDG.E.U16 R239, [R120.64] ;  /* 0x0000000678ef7981 */ /* 0x0002e2000c1e1500 */
[----:B------:R-:W-:-:S03]  /*88c0*/  IMAD.WIDE R226, R3, 0x2, R136 ;  /* 0x0000000203e27825 */ /* 0x000fc600078e0288 */
[----:B------:R-:W3:Y:S01]  /*88d0*/  LDL.64 R136, [R1+0x4c0] ;  /* 0x0004c00001887983 */ /* 0x000ee20000100a00 */
[----:B------:R-:W-:-:S03]  /*88e0*/  IMAD.WIDE R224, R3, 0x2, R128 ;  /* 0x0000000203e07825 */ /* 0x000fc600078e0280 */
[----:B0-----:R-:W3:Y:S04]  /*88f0*/  LDL.64 R122, [R1+0x4b0] ;  /* 0x0004b000017a7983 */ /* 0x001ee80000100a00 */
[----:B-1----:R-:W3:Y:S01]  /*8900*/  LDL.64 R120, [R1+0x4c8] ;  /* 0x0004c80001787983 */ /* 0x002ee20000100a00 */
[----:B------:R-:W-:-:S03]  /*8910*/  IMAD.WIDE R232, R3, 0x2, R132 ;  /* 0x0000000203e87825 */ /* 0x000fc600078e0284 */
[----:B------:R-:W3:Y:S04]  /*8920*/  LDL.64 R128, [R1+0x4b8] ;  /* 0x0004b80001807983 */ /* 0x000ee80000100a00 */
[----:B------:R-:W3:Y:S04]  /*8930*/  LDL.64 R126, [R1+0x4a8] ;  /* 0x0004a800017e7983 */ /* 0x000ee80000100a00 */
[----:B------:R-:W3:Y:S04]  /*8940*/  LDL.64 R132, [R1+0x4e0] ;  /* 0x0004e00001847983 */ /* 0x000ee80000100a00 */
[----:B------:R-:W3:Y:S01]  /*8950*/  LDL.64 R134, [R1+0x4e8] ;  /* 0x0004e80001867983 */ /* 0x000ee20000100a00 */
[----:B------:R-:W-:-:S03]  /*8960*/  IMAD.WIDE R234, R3, 0x2, R148 ;  /* 0x0000000203ea7825 */ /* 0x000fc600078e0294 */
[----:B------:R-:W3:Y:S04]  /*8970*/  LDL.64 R124, [R1+0x4a0] ;  /* 0x0004a000017c7983 */ /* 0x000ee80000100a00 */
[----:B------:R-:W3:Y:S01]  /*8980*/  LDL.64 R148, [R1+0x418] ;  /* 0x0004180001947983 */ /* 0x000ee20000100a00 */
[----:B------:R-:W-:-:S03]  /*8990*/  IMAD.WIDE R228, R3, 0x2, R142 ;  /* 0x0000000203e47825 */ /* 0x000fc600078e028e */
[----:B------:R-:W3:Y:S01]  /*89a0*/  LDL.64 R142, [R1+0x4d0] ;  /* 0x0004d000018e7983 */ /* 0x000ee20000100a00 */
[----:B------:R-:W-:-:S03]  /*89b0*/  IMAD.WIDE R222, R3, 0x2, R146 ;  /* 0x0000000203de7825 */ /* 0x000fc600078e0292 */
[----:B------:R-:W3:Y:S01]  /*89c0*/  LDL.64 R146, [R1+0x408] ;  /* 0x0004080001927983 */ /* 0x000ee20000100a00 */
[----:B------:R-:W-:-:S03]  /*89d0*/  IMAD.WIDE R220, R3, 0x2, R144 ;  /* 0x0000000203dc7825 */ /* 0x000fc600078e0290 */
[----:B------:R-:W3:Y:S04]  /*89e0*/  LDL.64 R144, [R1+0x3f0] ;  /* 0x0003f00001907983 */ /* 0x000ee80000100a00 */
[----:B------:R0:W3:Y:S04]  /*89f0*/  LDG.E.U16 R220, [R220.64] ;  /* 0x00000006dcdc7981 */ /* 0x0000e8000c1e1500 */
[----:B------:R1:W3:Y:S04]  /*8a00*/  LDG.E.U16 R224, [R224.64] ;  /* 0x00000006e0e07981 */ /* 0x0002e8000c1e1500 */
[----:B------:R0:W3:Y:S04]  /*8a10*/  LDG.E.U16 R222, [R222.64] ;  /* 0x00000006dede7981 */ /* 0x0000e8000c1e1500 */
[----:B------:R0:W3:Y:S04]  /*8a20*/  LDG.E.U16 R226, [R226.64] ;  /* 0x00000006e2e27981 */ /* 0x0000e8000c1e1500 */
[----:B------:R0:W3:Y:S04]  /*8a30*/  LDG.E.U16 R228, [R228.64] ;  /* 0x00000006e4e47981 */ /* 0x0000e8000c1e1500 */
[----:B------:R0:W3:Y:S04]  /*8a40*/  LDG.E.U16 R232, [R232.64] ;  /* 0x00000006e8e87981 */ /* 0x0000e8000c1e1500 */
[----:B------:R0:W3:Y:S01]  /*8a50*/  LDG.E.U16 R234, [R234.64] ;  /* 0x00000006eaea7981 */ /* 0x0000e2000c1e1500 */
[----:B----4-:R-:W-:-:S03]  /*8a60*/  IMAD.WIDE R210, R3, 0x2, R130 ;  /* 0x0000000203d27825 */ /* 0x010fc600078e0282 */
[----:B------:R-:W4:Y:S04]  /*8a70*/  LDL.64 R130, [R1+0x478] ;  /* 0x0004780001827983 */ /* 0x000f280000100a00 */
[----:B------:R0:W4:Y:S01]  /*8a80*/  LDG.E.U16 R210, [R210.64] ;  /* 0x00000006d2d27981 */ /* 0x000122000c1e1500 */
[----:B--2---:R-:W-:-:S03]  /*8a90*/  IMAD.WIDE R218, R3, 0x2, R140 ;  /* 0x0000000203da7825 */ /* 0x004fc600078e028c */
[----:B------:R-:W2:Y:S04]  /*8aa0*/  LDL.64 R140, [R1+0x498] ;  /* 0x00049800018c7983 */ /* 0x000ea80000100a00 */
[----:B------:R0:W2:Y:S01]  /*8ab0*/  LDG.E.U16 R218, [R218.64] ;  /* 0x00000006dada7981 */ /* 0x0000a2000c1e1500 */
[----:B---3--:R-:W-:-:S03]  /*8ac0*/  IMAD.WIDE R216, R3, 0x2, R138 ;  /* 0x0000000203d87825 */ /* 0x008fc600078e028a */
[----:B------:R-:W3:Y:S04]  /*8ad0*/  LDL.64 R138, [R1+0x488] ;  /* 0x00048800018a7983 */ /* 0x000ee80000100a00 */
[----:B------:R0:W3:Y:S01]  /*8ae0*/  LDG.E.U16 R216, [R216.64] ;  /* 0x00000006d8d87981 */ /* 0x0000e2000c1e1500 */
[----:B------:R-:W-:-:S03]  /*8af0*/  IMAD.WIDE R204, R3, 0x2, R136 ;  /* 0x0000000203cc7825 */ /* 0x000fc600078e0288 */
[----:B------:R-:W3:Y:S01]  /*8b00*/  LDL.64 R136, [R1+0x468] ;  /* 0x0004680001887983 */ /* 0x000ee20000100a00 */
        /* <DEDUP_REMOVED lines=13> */
[----:B------:R-:W3:Y:S04]  /*8be0*/  LDL.64 R124, [R1+0x448] ;  /* 0x00044800017c7983 */ /* 0x000ee80000100a00 */
[----:B------:R0:W3:Y:S01]  /*8bf0*/  LDG.E.U16 R196, [R196.64] ;  /* 0x00000006c4c47981 */ /* 0x0000e2000c1e1500 */
[----:B------:R-:W-:-:S03]  /*8c00*/  IMAD.WIDE R208, R3, 0x2, R142 ;  /* 0x0000000203d07825 */ /* 0x000fc600078e028e */
[----:B------:R-:W3:Y:S04]  /*8c10*/  LDL.64 R142, [R1+0x3e0] ;  /* 0x0003e000018e7983 */ /* 0x000ee80000100a00 */
[----:B------:R0:W3:Y:S01]  /*8c20*/  LDG.E.U16 R200, [R200.64] ;  /* 0x00000006c8c87981 */ /* 0x0000e2000c1e1500 */
[----:B------:R-:W-:-:S03]  /*8c30*/  IMAD.WIDE R144, R3, 0x2, R144 ;  /* 0x0000000203907825 */ /* 0x000fc600078e0290 */
        /* <DEDUP_REMOVED lines=16> */
[----:B------:R-:W-:-:S04]  /*8d40*/  IMAD.WIDE R120, R3, 0x2, R120 ;  /* 0x0000000203787825 */ /* 0x000fc800078e0278 */
[C---:B------:R-:W-:Y:S01]  /*8d50*/  IMAD.WIDE R122, R3.reuse, 0x2, R122 ;  /* 0x00000002037a7825 */ /* 0x040fe200078e027a */
[----:B------:R0:W3:Y:S03]  /*8d60*/  LDG.E.U16 R5, [R120.64] ;  /* 0x0000000678057981 */ /* 0x0000e6000c1e1500 */
[C---:B------:R-:W-:Y:S02]  /*8d70*/  IMAD.WIDE R128, R3.reuse, 0x2, R128 ;  /* 0x0000000203807825 */ /* 0x040fe400078e0280 */
[----:B------:R1:W3:Y:S02]  /*8d80*/  LDG.E.U16 R122, [R122.64] ;  /* 0x000000067a7a7981 */ /* 0x0002e4000c1e1500 */
[----:B------:R-:W-:-:S04]  /*8d90*/  IMAD.WIDE R126, R3, 0x2, R126 ;  /* 0x00000002037e7825 */ /* 0x000fc800078e027e */
[C---:B0-----:R-:W-:Y:S02]  /*8da0*/  IMAD.WIDE R120, R3.reuse, 0x2, R136 ;  /* 0x0000000203787825 */ /* 0x041fe400078e0288 */
[----:B------:R-:W3:Y:S02]  /*8db0*/  LDL.64 R136, [R1+0x400] ;  /* 0x0004000001887983 */ /* 0x000ee40000100a00 */
[C---:B------:R-:W-:Y:S02]  /*8dc0*/  IMAD.WIDE R188, R3.reuse, 0x2, R132 ;  /* 0x0000000203bc7825 */ /* 0x040fe400078e0284 */
[----:B------:R0:W3:Y:S04]  /*8dd0*/  LDG.E.U16 R120, [R120.64] ;  /* 0x0000000678787981 */ /* 0x0000e8000c1e1500 */
[----:B------:R-:W3:Y:S04]  /*8de0*/  LDL.64 R132, [R1+0x430] ;  /* 0x0004300001847983 */ /* 0x000ee80000100a00 */
[----:B-1----:R2:W3:Y:S04]  /*8df0*/  LDG.E.U16 R123, [R126.64] ;  /* 0x000000067e7b7981 */ /* 0x0024e8000c1e1500 */
[----:B0-----:R0:W3:Y:S01]  /*8e00*/  LDG.E.U16 R121, [R128.64] ;  /* 0x0000000680797981 */ /* 0x0010e2000c1e1500 */
[----:B------:R-:W-:-:S03]  /*8e10*/  IMAD.WIDE R192, R3, 0x2, R134 ;  /* 0x0000000203c07825 */ /* 0x000fc600078e0286 */
[----:B------:R-:W3:Y:S01]  /*8e20*/  LDL.64 R134, [R1+0x440] ;  /* 0x0004400001867983 */ /* 0x000ee20000100a00 */
[----:B------:R-:W-:-:S03]  /*8e30*/  IMAD.WIDE R124, R3, 0x2, R124 ;  /* 0x00000002037c7825 */ /* 0x000fc600078e027c */
[----:B------:R1:W3:Y:S01]  /*8e40*/  LDG.E.U16 R188, [R188.64] ;  /* 0x00000006bcbc7981 */ /* 0x0002e2000c1e1500 */
[----:B0-----:R-:W-:-:S03]  /*8e50*/  IMAD.WIDE R128, R3, 0x2, R156 ;  /* 0x0000000203807825 */ /* 0x001fc600078e029c */
[----:B------:R-:W3:Y:S04]  /*8e60*/  LDL.64 R156, [R1+0x3a8] ;  /* 0x0003a800019c7983 */ /* 0x000ee80000100a00 */
[----:B------:R0:W3:Y:S01]  /*8e70*/  LDG.E.U16 R128, [R128.64] ;  /* 0x0000000680807981 */ /* 0x0000e2000c1e1500 */
[----:B------:R-:W-:-:S03]  /*8e80*/  IMAD.WIDE R142, R3, 0x2, R142 ;  /* 0x00000002038e7825 */ /* 0x000fc600078e028e */
[----:B------:R0:W3:Y:S04]  /*8e90*/  LDG.E.U16 R124, [R124.64] ;  /* 0x000000067c7c7981 */ /* 0x0000e8000c1e1500 */
[----:B------:R0:W3:Y:S01]  /*8ea0*/  LDG.E.U16 R192, [R192.64] ;  /* 0x00000006c0c07981 */ /* 0x0000e2000c1e1500 */
[----:B----4-:R-:W-:-:S05]  /*8eb0*/  IMAD.WIDE R130, R3, 0x2, R130 ;  /* 0x0000000203827825 */ /* 0x010fca00078e0282 */
[----:B0-----:R0:W4:Y:S01]  /*8ec0*/  LDG.E.U16 R129, [R130.64] ;  /* 0x0000000682817981 */ /* 0x001122000c1e1500 */
[----:B--2---:R-:W-:-:S03]  /*8ed0*/  IMAD.WIDE R126, R3, 0x2, R140 ;  /* 0x00000002037e7825 */ /* 0x004fc600078e028c */
[----:B------:R-:W2:Y:S04]  /*8ee0*/  LDL.64 R140, [R1+0x3d0] ;  /* 0x0003d000018c7983 */ /* 0x000ea80000100a00 */
[----:B------:R1:W4:Y:S01]  /*8ef0*/  LDG.E.U16 R126, [R126.64] ;  /* 0x000000067e7e7981 */ /* 0x000322000c1e1500 */
[----:B0-----:R-:W-:-:S03]  /*8f00*/  IMAD.WIDE R130, R3, 0x2, R148 ;  /* 0x0000000203827825 */ /* 0x001fc600078e0294 */
[----:B------:R-:W4:Y:S04]  /*8f10*/  LDL.64 R148, [R1+0x3c0] ;  /* 0x0003c00001947983 */ /* 0x000f280000100a00 */
[----:B------:R0:W4:Y:S01]  /*8f20*/  LDG.E.U16 R130, [R130.64] ;  /* 0x0000000682827981 */ /* 0x000122000c1e1500 */
[----:B---3--:R-:W-:-:S05]  /*8f30*/  IMAD.WIDE R138, R3, 0x2, R138 ;  /* 0x00000002038a7825 */ /* 0x008fca00078e028a */
[----:B0-----:R0:W2:Y:S02]  /*8f40*/  LDG.E.U16 R131, [R138.64] ;  /* 0x000000068a837981 */ /* 0x0010a4000c1e1500 */
[C---:B0-----:R-:W-:Y:S02]  /*8f50*/  IMAD.WIDE R138, R3.reuse, 0x2, R150 ;  /* 0x00000002038a7825 */ /* 0x041fe400078e0296 */
[----:B------:R-:W2:Y:S04]  /*8f60*/  LDL.64 R150, [R1+0x380] ;  /* 0x0003800001967983 */ /* 0x000ea80000100a00 */
[----:B------:R0:W2:Y:S01]  /*8f70*/  LDG.E.U16 R138, [R138.64] ;  /* 0x000000068a8a7981 */ /* 0x0000a2000c1e1500 */
[----:B------:R-:W-:-:S04]  /*8f80*/  IMAD.WIDE R136, R3, 0x2, R136 ;  /* 0x0000000203887825 */ /* 0x000fc800078e0288 */
[----:B------:R-:W-:-:S05]  /*8f90*/  IMAD.WIDE R132, R3, 0x2, R132 ;  /* 0x0000000203847825 */ /* 0x000fca00078e0284 */
[----:B-1----:R1:W2:Y:S02]  /*8fa0*/  LDG.E.U16 R127, [R132.64] ;  /* 0x00000006847f7981 */ /* 0x0022a4000c1e1500 */
[C---:B-1----:R-:W-:Y:S02]  /*8fb0*/  IMAD.WIDE R132, R3.reuse, 0x2, R146 ;  /* 0x0000000203847825 */ /* 0x042fe400078e0292 */
[----:B------:R-:W2:Y:S02]  /*8fc0*/  LDL.64 R146, [R1+0x3b0] ;  /* 0x0003b00001927983 */ /* 0x000ea40000100a00 */
[C---:B------:R-:W-:Y:S02]  /*8fd0*/  IMAD.WIDE R134, R3.reuse, 0x2, R134 ;  /* 0x0000000203867825 */ /* 0x040fe400078e0286 */
[----:B------:R1:W2:Y:S04]  /*8fe0*/  LDG.E.U16 R132, [R132.64] ;  /* 0x0000000684847981 */ /* 0x0002a8000c1e1500 */
[----:B------:R0:W2:Y:S04]  /*8ff0*/  LDG.E.U16 R125, [R134.64] ;  /* 0x00000006867d7981 */ /* 0x0000a8000c1e1500 */
[----:B-1----:R1:W2:Y:S01]  /*9000*/  LDG.E.U16 R133, [R136.64] ;  /* 0x0000000688857981 */ /* 0x0022a2000c1e1500 */
[----:B0-----:R-:W-:-:S03]  /*9010*/  IMAD.WIDE R134, R3, 0x2, R154 ;  /* 0x0000000203867825 */ /* 0x001fc600078e029a */
[----:B------:R-:W2:Y:S01]  /*9020*/  LDL.64 R154, [R1+0x3a0] ;  /* 0x0003a000019a7983 */ /* 0x000ea20000100a00 */
[----:B-1----:R-:W-:-:S03]  /*9030*/  IMAD.WIDE R136, R3, 0x2, R152 ;  /* 0x0000000203887825 */ /* 0x002fc600078e0298 */
[----:B------:R0:W2:Y:S04]  /*9040*/  LDG.E.U16 R134, [R134.64] ;  /* 0x0000000686867981 */ /* 0x0000a8000c1e1500 */
[----:B------:R-:W2:Y:S04]  /*9050*/  LDL.64 R152, [R1+0x390] ;  /* 0x0003900001987983 */ /* 0x000ea80000100a00 */
[----:B------:R1:W2:Y:S04]  /*9060*/  LDG.E.U16 R136, [R136.64] ;  /* 0x0000000688887981 */ /* 0x0002a8000c1e1500 */
[----:B0-----:R0:W2:Y:S04]  /*9070*/  LDG.E.U16 R135, [R144.64] ;  /* 0x0000000690877981 */ /* 0x0010a8000c1e1500 */
[----:B-1----:R1:W2:Y:S02]  /*9080*/  LDG.E.U16 R137, [R142.64] ;  /* 0x000000068e897981 */ /* 0x0022a4000c1e1500 */
[----:B-1----:R-:W-:-:S02]  /*9090*/  IMAD.WIDE R142, R3, 0x2, R166 ;  /* 0x00000002038e7825 */ /* 0x002fc400078e02a6 */
[----:B------:R-:W2:Y:S02]  /*90a0*/  LDL.64 R166, [R1+0x360] ;  /* 0x0003600001a67983 */ /* 0x000ea40000100a00 */
[C---:B0-----:R-:W-:Y:S02]  /*90b0*/  IMAD.WIDE R144, R3.reuse, 0x2, R156 ;  /* 0x0000000203907825 */ /* 0x041fe400078e029c */
[----:B------:R-:W2:Y:S04]  /*90c0*/  LDL.64 R156, [R1+0x368] ;  /* 0x00036800019c7983 */ /* 0x000ea80000100a00 */
[----:B------:R0:W2:Y:S04]  /*90d0*/  LDG.E.U16 R142, [R142.64] ;  /* 0x000000068e8e7981 */ /* 0x0000a8000c1e1500 */
[----:B------:R1:W2:Y:S02]  /*90e0*/  LDG.E.U16 R144, [R144.64] ;  /* 0x0000000690907981 */ /* 0x0002a4000c1e1500 */
[----:B--2---:R-:W-:-:S05]  /*90f0*/  IMAD.WIDE R140, R3, 0x2, R140 ;  /* 0x00000002038c7825 */ /* 0x004fca00078e028c */
[----:B------:R2:W3:Y:S01]  /*9100*/  LDG.E.U16 R139, [R140.64] ;  /* 0x000000068c8b7981 */ /* 0x0004e2000c1e1500 */
[----:B----4-:R-:W-:-:S04]  /*9110*/  IMAD.WIDE R148, R3, 0x2, R148 ;  /* 0x0000000203947825 */ /* 0x010fc800078e0294 */
[C---:B--2---:R-:W-:Y:S02]  /*9120*/  IMAD.WIDE R140, R3.reuse, 0x2, R158 ;  /* 0x00000002038c7825 */ /* 0x044fe400078e029e */
[----:B------:R-:W2:Y:S04]  /*9130*/  LDL.64 R158, [R1+0x378] ;  /* 0x00037800019e7983 */ /* 0x000ea80000100a00 */
[----:B------:R4:W3:Y:S04]  /*9140*/  LDG.E.U16 R140, [R140.64] ;  /* 0x000000068c8c7981 */ /* 0x0008e8000c1e1500 */
[----:B----4-:R4:W3:Y:S01]  /*9150*/  LDG.E.U16 R141, [R148.64] ;  /* 0x00000006948d7981 */ /* 0x0108e2000c1e1500 */
[----:B------:R-:W-:-:S04]  /*9160*/  IMAD.WIDE R150, R3, 0x2, R150 ;  /* 0x0000000203967825 */ /* 0x000fc800078e0296 */
[C---:B----4-:R-:W-:Y:S02]  /*9170*/  IMAD.WIDE R148, R3.reuse, 0x2, R162 ;  /* 0x0000000203947825 */ /* 0x050fe400078e02a2 */
[----:B------:R-:W3:Y:S04]  /*9180*/  LDL.64 R162, [R1+0x348] ;  /* 0x0003480001a27983 */ /* 0x000ee80000100a00 */
[----:B------:R0:W3:Y:S04]  /*9190*/  LDG.E.U16 R148, [R148.64] ;  /* 0x0000000694947981 */ /* 0x0000e8000c1e1500 */
[----:B0-----:R0:W3:Y:S02]  /*91a0*/  LDG.E.U16 R149, [R150.64] ;  /* 0x0000000696957981 */ /* 0x0010e4000c1e1500 */
[----:B0-----:R-:W-:-:S02]  /*91b0*/  IMAD.WIDE R150, R3, 0x2, R160 ;  /* 0x0000000203967825 */ /* 0x001fc400078e02a0 */
[----:B------:R-:W3:Y:S04]  /*91c0*/  LDL.64 R160, [R1+0x338] ;  /* 0x0003380001a07983 */ /* 0x000ee80000100a00 */
[----:B------:R0:W3:Y:S01]  /*91d0*/  LDG.E.U16 R150, [R150.64] ;  /* 0x0000000696967981 */ /* 0x0000e2000c1e1500 */
[----:B------:R-:W-:-:S05]  /*91e0*/  IMAD.WIDE R146, R3, 0x2, R146 ;  /* 0x0000000203927825 */ /* 0x000fca00078e0292 */
[----:B------:R0:W3:Y:S02]  /*91f0*/  LDG.E.U16 R143, [R146.64] ;  /* 0x00000006928f7981 */ /* 0x0000e4000c1e1500 */
[C---:B0-----:R-:W-:Y:S02]  /*9200*/  IMAD.WIDE R146, R3.reuse, 0x2, R164 ;  /* 0x0000000203927825 */ /* 0x041fe400078e02a4 */
[----:B------:R-:W3:Y:S02]  /*9210*/  LDL.64 R164, [R1+0x358] ;  /* 0x0003580001a47983 */ /* 0x000ee40000100a00 */
[C---:B------:R-:W-:Y:S02]  /*9220*/  IMAD.WIDE R154, R3.reuse, 0x2, R154 ;  /* 0x00000002039a7825 */ /* 0x040fe400078e029a */
[----:B------:R0:W3:Y:S04]  /*9230*/  LDG.E.U16 R146, [R146.64] ;  /* 0x0000000692927981 */ /* 0x0000e8000c1e1500 */
[----:B-1----:R1:W3:Y:S01]  /*9240*/  LDG.E.U16 R145, [R154.64] ;  /* 0x000000069a917981 */ /* 0x0022e2000c1e1500 */
[----:B------:R-:W-:-:S05]  /*9250*/  IMAD.WIDE R152, R3, 0x2, R152 ;  /* 0x0000000203987825 */ /* 0x000fca00078e0298 */
[----:B0-----:R0:W3:Y:S02]  /*9260*/  LDG.E.U16 R147, [R152.64] ;  /* 0x0000000698937981 */ /* 0x0010e4000c1e1500 */
[C---:B0-----:R-:W-:Y:S02]  /*9270*/  IMAD.WIDE R152, R3.reuse, 0x2, R170 ;  /* 0x0000000203987825 */ /* 0x041fe400078e02aa */
[----:B------:R-:W3:Y:S04]  /*9280*/  LDL.64 R170, [R1+0x318] ;  /* 0x0003180001aa7983 */ /* 0x000ee80000100a00 */
[----:B------:R0:W3:Y:S01]  /*9290*/  LDG.E.U16 R152, [R152.64] ;  /* 0x0000000698987981 */ /* 0x0000e2000c1e1500 */
[----:B-1----:R-:W-:-:S03]  /*92a0*/  IMAD.WIDE R154, R3, 0x2, R166 ;  /* 0x00000002039a7825 */ /* 0x002fc600078e02a6 */
[----:B------:R-:W3:Y:S01]  /*92b0*/  LDL.64 R166, [R1+0x328] ;  /* 0x0003280001a67983 */ /* 0x000ee20000100a00 */
[----:B------:R-:W-:-:S03]  /*92c0*/  IMAD.WIDE R156, R3, 0x2, R156 ;  /* 0x00000002039c7825 */ /* 0x000fc600078e029c */
[----:B------:R1:W3:Y:S04]  /*92d0*/  LDG.E.U16 R154, [R154.64] ;  /* 0x000000069a9a7981 */ /* 0x0002e8000c1e1500 */
[----:B0-----:R0:W3:Y:S02]  /*92e0*/  LDG.E.U16 R153, [R156.64] ;  /* 0x000000069c997981 */ /* 0x0010e4000c1e1500 */
[C---:B0-----:R-:W-:Y:S02]  /*92f0*/  IMAD.WIDE R156, R3.reuse, 0x2, R174 ;  /* 0x00000002039c7825 */ /* 0x041fe400078e02ae */
[----:B------:R-:W3:Y:S04]  /*9300*/  LDL.64 R174, [R1+0x310] ;  /* 0x0003100001ae7983 */ /* 0x000ee80000100a00 */
[----:B------:R0:W3:Y:S01]  /*9310*/  LDG.E.U16 R156, [R156.64] ;  /* 0x000000069c9c7981 */ /* 0x0000e2000c1e1500 */
[----:B--2---:R-:W-:-:S05]  /*9320*/  IMAD.WIDE R158, R3, 0x2, R158 ;  /* 0x00000002039e7825 */ /* 0x004fca00078e029e */
[----:B------:R2:W4:Y:S02]  /*9330*/  LDG.E.U16 R151, [R158.64] ;  /* 0x000000069e977981 */ /* 0x000524000c1e1500 */
[C---:B--2---:R-:W-:Y:S02]  /*9340*/  IMAD.WIDE R158, R3.reuse, 0x2, R168 ;  /* 0x00000002039e7825 */ /* 0x044fe400078e02a8 */
[----:B------:R-:W2:Y:S04]  /*9350*/  LDL.64 R168, [R1+0x308] ;  /* 0x0003080001a87983 */ /* 0x000ea80000100a00 */
[----:B------:R0:W2:Y:S01]  /*9360*/  LDG.E.U16 R158, [R158.64] ;  /* 0x000000069e9e7981 */ /* 0x0000a2000c1e1500 */
[----:B---3--:R-:W-:-:S05]  /*9370*/  IMAD.WIDE R160, R3, 0x2, R160 ;  /* 0x0000000203a07825 */ /* 0x008fca00078e02a0 */
[----:B0-----:R0:W3:Y:S02]  /*9380*/  LDG.E.U16 R159, [R160.64] ;  /* 0x00000006a09f7981 */ /* 0x0010e4000c1e1500 */
[C---:B0-----:R-:W-:Y:S02]  /*9390*/  IMAD.WIDE R160, R3.reuse, 0x2, R172 ;  /* 0x0000000203a07825 */ /* 0x041fe400078e02ac */
[----:B------:R-:W2:Y:S02]  /*93a0*/  LDL.64 R172, [R1+0x2f0] ;  /* 0x0002f00001ac7983 */ /* 0x000ea40000100a00 */
[C---:B------:R-:W-:Y:S02]  /*93b0*/  IMAD.WIDE R162, R3.reuse, 0x2, R162 ;  /* 0x0000000203a27825 */ /* 0x040fe400078e02a2 */
[----:B------:R0:W3:Y:S04]  /*93c0*/  LDG.E.U16 R160, [R160.64] ;  /* 0x00000006a0a07981 */ /* 0x0000e8000c1e1500 */
[----:B------:R0:W3:Y:S01]  /*93d0*/  LDG.E.U16 R157, [R162.64] ;  /* 0x00000006a29d7981 */ /* 0x0000e2000c1e1500 */
[----:B------:R-:W-:-:S05]  /*93e0*/  IMAD.WIDE R164, R3, 0x2, R164 ;  /* 0x0000000203a47825 */ /* 0x000fca00078e02a4 */
[----:B-1----:R1:W3:Y:S01]  /*93f0*/  LDG.E.U16 R155, [R164.64] ;  /* 0x00000006a49b7981 */ /* 0x0022e2000c1e1500 */
[----:B0-----:R-:W-:-:S03]  /*9400*/  IMAD.WIDE R162, R3, 0x2, R178 ;  /* 0x0000000203a27825 */ /* 0x001fc600078e02b2 */
[----:B------:R-:W3:Y:S04]  /*9410*/  LDL.64 R178, [R1+0x2b8] ;  /* 0x0002b80001b27983 */ /* 0x000ee80000100a00 */
[----:B------:R0:W3:Y:S01]  /*9420*/  LDG.E.U16 R162, [R162.64] ;  /* 0x00000006a2a27981 */ /* 0x0000e2000c1e1500 */
[----:B-1----:R-:W-:-:S03]  /*9430*/  IMAD.WIDE R164, R3, 0x2, R170 ;  /* 0x0000000203a47825 */ /* 0x002fc600078e02aa */
[----:B------:R-:W3:Y:S04]  /*9440*/  LDL.64 R170, [R1+0x2e0] ;  /* 0x0002e00001aa7983 */ /* 0x000ee80000100a00 */
[----:B0-----:R0:W4:Y:S01]  /*9450*/  LDG.E.U16 R163, [R164.64] ;  /* 0x00000006a4a37981 */ /* 0x001122000c1e1500 */
[----:B------:R-:W-:-:S05]  /*9460*/  IMAD.WIDE R166, R3, 0x2, R166 ;  /* 0x0000000203a67825 */ /* 0x000fca00078e02a6 */
[----:B------:R1:W4:Y:S02]  /*9470*/  LDG.E.U16 R161, [R166.64] ;  /* 0x00000006a6a17981 */ /* 0x000324000c1e1500 */
[C---:B-1----:R-:W-:Y:S02]  /*9480*/  IMAD.WIDE R166, R3.reuse, 0x2, R176 ;  /* 0x0000000203a67825 */ /* 0x042fe400078e02b0 */
[----:B------:R-:W4:Y:S04]  /*9490*/  LDL.64 R176, [R1+0x2a8] ;  /* 0x0002a80001b07983 */ /* 0x000f280000100a00 */
[----:B------:R1:W4:Y:S01]  /*94a0*/  LDG.E.U16 R166, [R166.64] ;  /* 0x00000006a6a67981 */ /* 0x000322000c1e1500 */
[----:B0-----:R-:W-:-:S03]  /*94b0*/  IMAD.WIDE R164, R3, 0x2, R174 ;  /* 0x0000000203a47825 */ /* 0x001fc600078e02ae */
[----:B------:R-:W4:Y:S04]  /*94c0*/  LDL.64 R174, [R1+0x2d0] ;  /* 0x0002d00001ae7983 */ /* 0x000f280000100a00 */
[----:B------:R0:W4:Y:S01]  /*94d0*/  LDG.E.U16 R164, [R164.64] ;  /* 0x00000006a4a47981 */ /* 0x000122000c1e1500 */
[----:B--2---:R-:W-:-:S05]  /*94e0*/  IMAD.WIDE R172, R3, 0x2, R172 ;  /* 0x0000000203ac7825 */ /* 0x004fca00078e02ac */
[----:B-1----:R1:W2:Y:S04]  /*94f0*/  LDG.E.U16 R167, [R172.64] ;  /* 0x00000006aca77981 */ /* 0x0022a8000c1e1500 */
[----:B-1----:R-:W2:Y:S01]  /*9500*/  LDL.64 R172, [R1+0x2d8] ;  /* 0x0002d80001ac7983 */ /* 0x002ea20000100a00 */
[----:B------:R-:W-:-:S05]  /*9510*/  IMAD.WIDE R168, R3, 0x2, R168 ;  /* 0x0000000203a87825 */ /* 0x000fca00078e02a8 */
[----:B0-----:R0:W2:Y:S02]  /*9520*/  LDG.E.U16 R165, [R168.64] ;  /* 0x00000006a8a57981 */ /* 0x0010a4000c1e1500 */
[C---:B0-----:R-:W-:Y:S02]  /*9530*/  IMAD.WIDE R168, R3.reuse, 0x2, R180 ;  /* 0x0000000203a87825 */ /* 0x041fe400078e02b4 */
[----:B------:R-:W2:Y:S04]  /*9540*/  LDL.64 R180, [R1+0x298] ;  /* 0x0002980001b47983 */ /* 0x000ea80000100a00 */
[----:B------:R0:W2:Y:S01]  /*9550*/  LDG.E.U16 R168, [R168.64] ;  /* 0x00000006a8a87981 */ /* 0x0000a2000c1e1500 */
[----:B---3--:R-:W-:-:S05]  /*9560*/  IMAD.WIDE R170, R3, 0x2, R170 ;  /* 0x0000000203aa7825 */ /* 0x008fca00078e02aa */
[----:B0-----:R2:W3:Y:S01]  /*9570*/  LDG.E.U16 R169, [R170.64] ;  /* 0x00000006aaa97981 */ /* 0x0014e2000c1e1500 */
[----:B----4-:R-:W-:-:S04]  /*9580*/  IMAD.WIDE R174, R3, 0x2, R174 ;  /* 0x0000000203ae7825 */ /* 0x010fc800078e02ae */
[----:B--2---:R-:W-:-:S06]  /*9590*/  IMAD.WIDE R170, R3, 0x2, R172 ;  /* 0x0000000203aa7825 */ /* 0x004fcc00078e02ac */
[----:B------:R0:W2:Y:S04]  /*95a0*/  LDG.E.U16 R170, [R170.64] ;  /* 0x00000006aaaa7981 */ /* 0x0000a8000c1e1500 */
[----:B0-----:R0:W4:Y:S04]  /*95b0*/  LDG.E.U16 R171, [R174.64] ;  /* 0x00000006aeab7981 */ /* 0x001128000c1e1500 */
[----:B0-----:R-:W2:Y:S01]  /*95c0*/  LDL.64 R174, [R1+0x2b0] ;  /* 0x0002b00001ae7983 */ /* 0x001ea20000100a00 */
[----:B------:R-:W-:-:S03]  /*95d0*/  IMAD.WIDE R172, R3, 0x2, R182 ;  /* 0x0000000203ac7825 */ /* 0x000fc600078e02b6 */
[----:B------:R-:W3:Y:S01]  /*95e0*/  LDL.64 R182, [R1+0x1f0] ;  /* 0x0001f00001b67983 */ /* 0x000ee20000100a00 */
[----:B------:R-:W-:-:S03]  /*95f0*/  IMAD.WIDE R178, R3, 0x2, R178 ;  /* 0x0000000203b27825 */ /* 0x000fc600078e02b2 */
[----:B------:R0:W3:Y:S01]  /*9600*/  LDG.E.U16 R172, [R172.64] ;  /* 0x00000006acac7981 */ /* 0x0000e2000c1e1500 */
[----:B------:R-:W-:-:S04]  /*9610*/  IMAD.WIDE R176, R3, 0x2, R176 ;  /* 0x0000000203b07825 */ /* 0x000fc800078e02b0 */
[C---:B------:R-:W-:Y:S01]  /*9620*/  IMAD.WIDE R180, R3.reuse, 0x2, R180 ;  /* 0x0000000203b47825 */ /* 0x040fe200078e02b4 */
[----:B0-----:R0:W3:Y:S03]  /*9630*/  LDG.E.U16 R173, [R178.64] ;  /* 0x00000006b2ad7981 */ /* 0x0010e6000c1e1500 */
[----:B0----5:R-:W-:-:S04]  /*9640*/  IMAD.WIDE R178, R3, 0x2, R6 ;  /* 0x0000000203b27825 */ /* 0x021fc800078e0206 */
[----:B--2---:R-:W-:-:S06]  /*9650*/  IMAD.WIDE R174, R3, 0x2, R174 ;  /* 0x0000000203ae7825 */ /* 0x004fcc00078e02ae */
[----:B------:R0:W2:Y:S04]  /*9660*/  LDG.E.U16 R174, [R174.64] ;  /* 0x00000006aeae7981 */ /* 0x0000a8000c1e1500 */
[----:B0-----:R0:W2:Y:S02]  /*9670*/  LDG.E.U16 R175, [R176.64] ;  /* 0x00000006b0af7981 */ /* 0x0010a4000c1e1500 */
[C---:B0-----:R-:W-:Y:S02]  /*9680*/  IMAD.WIDE R176, R3.reuse, 0x2, R186 ;  /* 0x0000000203b07825 */ /* 0x041fe400078e02ba */
[----:B------:R0:W2:Y:S04]  /*9690*/  LDG.E.U16 R186, [R178.64] ;  /* 0x00000006b2ba7981 */ /* 0x0000a8000c1e1500 */
[----:B------:R1:W2:Y:S04]  /*96a0*/  LDG.E.U16 R176, [R176.64] ;  /* 0x00000006b0b07981 */ /* 0x0002a8000c1e1500 */
[----:B0-----:R-:W2:Y:S04]  /*96b0*/  LDL.64 R178, [R1+0x270] ;  /* 0x0002700001b27983 */ /* 0x001ea80000100a00 */
[----:B-1----:R0:W4:Y:S04]  /*96c0*/  LDG.E.U16 R177, [R180.64] ;  /* 0x00000006b4b17981 */ /* 0x002128000c1e1500 */
[----:B0-----:R-:W4:Y:S01]  /*96d0*/  LDL.64 R180, [R1+0x230] ;  /* 0x0002300001b47983 */ /* 0x001f220000100a00 */
[----:B---3--:R-:W-:-:S05]  /*96e0*/  IMAD.WIDE R182, R3, 0x2, R182 ;  /* 0x0000000203b67825 */ /* 0x008fca00078e02b6 */
[----:B------:R0:W3:Y:S04]  /*96f0*/  LDG.E.U16 R189, [R182.64] ;  /* 0x00000006b6bd7981 */ /* 0x0000e8000c1e1500 */
[----:B0-----:R-:W3:Y:S01]  /*9700*/  LDL.64 R182, [R1+0x260] ;  /* 0x0002600001b67983 */ /* 0x001ee20000100a00 */
[----:B--2---:R-:W-:-:S05]  /*9710*/  IMAD.WIDE R178, R3, 0x2, R178 ;  /* 0x0000000203b27825 */ /* 0x004fca00078e02b2 */
[----:B------:R0:W2:Y:S01]  /*9720*/  LDG.E.U16 R185, [R178.64] ;  /* 0x00000006b2b97981 */ /* 0x0000a2000c1e1500 */
[----:B----4-:R-:W-:-:S03]  /*9730*/  IMAD.WIDE R180, R3, 0x2, R180 ;  /* 0x0000000203b47825 */ /* 0x010fc600078e02b4 */
[----:B0-----:R-:W4:Y:S04]  /*9740*/  LDL.64 R178, [R1+0x268] ;  /* 0x0002680001b27983 */ /* 0x001f280000100a00 */
[----:B------:R0:W2:Y:S04]  /*9750*/  LDG.E.U16 R187, [R180.64] ;  /* 0x00000006b4bb7981 */ /* 0x0000a8000c1e1500 */
[----:B0-----:R-:W2:Y:S01]  /*9760*/  LDL.64 R180, [R1+0x1b0] ;  /* 0x0001b00001b47983 */ /* 0x001ea20000100a00 */
[----:B---3--:R-:W-:-:S05]  /*9770*/  IMAD.WIDE R182, R3, 0x2, R182 ;  /* 0x0000000203b67825 */ /* 0x008fca00078e02b6 */
[----:B------:R0:W3:Y:S04]  /*9780*/  LDG.E.U16 R195, [R182.64] ;  /* 0x00000006b6c37981 */ /* 0x0000e8000c1e1500 */
[----:B0-----:R-:W3:Y:S01]  /*9790*/  LDL.64 R182, [R1+0x1a8] ;  /* 0x0001a80001b67983 */ /* 0x001ee20000100a00 */
[----:B----4-:R-:W-:-:S05]  /*97a0*/  IMAD.WIDE R178, R3, 0x2, R178 ;  /* 0x0000000203b27825 */ /* 0x010fca00078e02b2 */
[----:B------:R0:W4:Y:S01]  /*97b0*/  LDG.E.U16 R193, [R178.64] ;  /* 0x00000006b2c17981 */ /* 0x000122000c1e1500 */
[----:B--2---:R-:W-:-:S03]  /*97c0*/  IMAD.WIDE R180, R3, 0x2, R180 ;  /* 0x0000000203b47825 */ /* 0x004fc600078e02b4 */
[----:B0-----:R-:W2:Y:S04]  /*97d0*/  LDL.64 R178, [R1+0x228] ;  /* 0x0002280001b27983 */ /* 0x001ea80000100a00 */
[----:B------:R0:W4:Y:S04]  /*97e0*/  LDG.E.U16 R191, [R180.64] ;  /* 0x00000006b4bf7981 */ /* 0x000128000c1e1500 */
        /* <DEDUP_REMOVED lines=82> */
[----:B---3--:R-:W-:-:S06]  /*9d10*/  IMAD.WIDE R182, R3, 0x2, R182 ;  /* 0x0000000203b67825 */ /* 0x008fcc00078e02b6 */
[----:B------:R-:W2:Y:S01]  /*9d20*/  LDG.E.U16 R182, [R182.64] ;  /* 0x00000006b6b67981 */ /* 0x000ea2000c1e1500 */
[----:B----4-:R-:W-:-:S06]  /*9d30*/  IMAD.WIDE R178, R3, 0x2, R178 ;  /* 0x0000000203b27825 */ /* 0x010fcc00078e02b2 */
[----:B------:R0:W4:Y:S01]  /*9d40*/  LDG.E.U16 R178, [R178.64] ;  /* 0x00000006b2b27981 */ /* 0x000122000c1e1500 */
[----:B--2---:R-:W-:-:S05]  /*9d50*/  IMAD.WIDE R180, R3, 0x2, R180 ;  /* 0x0000000203b47825 */ /* 0x004fca00078e02b4 */
[----:B0-----:R0:W2:Y:S04]  /*9d60*/  LDG.E.U16 R179, [R180.64] ;  /* 0x00000006b4b37981 */ /* 0x0010a8000c1e1500 */
[----:B------:R-:W-:Y:S01]  /*9d70*/  BAR.SYNC.DEFER_BLOCKING 0x0 ;  /* 0x0000000000007b1d */ /* 0x000fe20000010000 */
[C---:B0-----:R-:W-:Y:S02]  /*9d80*/  LOP3.LUT R181, R238.reuse, 0x10, RZ, 0x3c, !PT ;  /* 0x00000010eeb57812 */ /* 0x041fe400078e3cff */
        /* <DEDUP_REMOVED lines=68> */
[----:B0-----:R-:W2:Y:S04]  /*a1d0*/  LDL R245, [R1+0xe4] ;  /* 0x0000e40001f57983 */ /* 0x001ea80000100800 */
        /* <DEDUP_REMOVED lines=51> */
[----:B0-----:R-:W3:Y:S04]  /*a510*/  LDL R239, [R1+0x9c0] ;  /* 0x0009c00001ef7983 */ /* 0x001ee80000100800 */
        /* <DEDUP_REMOVED lines=13> */
[----:B--2---:R-:W-:Y:S04]  /*a5f0*/  STS.U16 [R5+0x1ee00], R179 ;  /* 0x01ee00b305007388 */ /* 0x004fe80000000400 */
[----:B------:R0:W-:Y:S04]  /*a600*/  STS.U16 [R5+0x1fe00], R182 ;  /* 0x01fe00b605007388 */ /* 0x0001e80000000400 */
[----:B------:R-:W-:Y:S06]  /*a610*/  BAR.SYNC.DEFER_BLOCKING 0x0 ;  /* 0x0000000000007b1d */ /* 0x000fec0000010000 */
[----:B------:R-:W-:Y:S04]  /*a620*/  LDSM.16.MT88.4 R124, [R2] ;  /* 0x00000000027c783b */ /* 0x000fe80000004200 */
[----:B------:R-:W-:Y:S01]  /*a630*/  LDSM.16.MT88.4 R188, [R2+0x1000] ;  /* 0x0010000002bc783b */ /* 0x000fe20000004200 */
[----:B------:R-:W-:-:S02]  /*a640*/  LOP3.LUT R242, R2, 0x40, RZ, 0x3c, !PT ;  /* 0x0000004002f27812 */ /* 0x000fc400078e3cff */
[C---:B------:R-:W-:Y:S01]  /*a650*/  LOP3.LUT R243, R2.reuse, 0x20, RZ, 0x3c, !PT ;  /* 0x0000002002f37812 */ /* 0x040fe200078e3cff */
[----:B------:R-:W-:Y:S04]  /*a660*/  LDSM.16.MT88.4 R180, [R2+0x80] ;  /* 0x0000800002b4783b */ /* 0x000fe80000004200 */
[----:B------:R-:W1:Y:S04]  /*a670*/  LDSM.16.M88.4 R144, [R245+0x10000] ;  /* 0x01000000f590783b */ /* 0x000e680000000200 */
[----:B------:R-:W2:Y:S01]  /*a680*/  LDSM.16.M88.4 R120, [R245+0x18000] ;  /* 0x01800000f578783b */ /* 0x000ea20000000200 */
[----:B0-----:R-:W-:-:S03]  /*a690*/  LOP3.LUT R5, R2, 0x60, RZ, 0x3c, !PT ;  /* 0x0000006002057812 */ /* 0x001fc600078e3cff */
[----:B------:R-:W0:Y:S04]  /*a6a0*/  LDSM.16.MT88.4 R176, [R243] ;  /* 0x00000000f3b0783b */ /* 0x000e280000004200 */
[----:B------:R-:W4:Y:S04]  /*a6b0*/  LDSM.16.MT88.4 R136, [R242] ;  /* 0x00000000f288783b */ /* 0x000f280000004200 */
[----:B------:R-:W0:Y:S04]  /*a6c0*/  LDSM.16.MT88.4 R152, [R5] ;  /* 0x000000000598783b */ /* 0x000e280000004200 */
[----:B------:R-:W0:Y:S04]  /*a6d0*/  LDSM.16.MT88.4 R228, [R243+0x80] ;  /* 0x00008000f3e4783b */ /* 0x000e280000004200 */
[----:B------:R-:W0:Y:S04]  /*a6e0*/  LDSM.16.MT88.4 R156, [R242+0x80] ;  /* 0x00008000f29c783b */ /* 0x000e280000004200 */
[----:B------:R-:W0:Y:S04]  /*a6f0*/  LDSM.16.MT88.4 R140, [R5+0x80] ;  /* 0x00008000058c783b */ /* 0x000e280000004200 */
[----:B------:R-:W0:Y:S04]  /*a700*/  LDSM.16.MT88.4 R168, [R242+0x1080] ;  /* 0x00108000f2a8783b */ /* 0x000e280000004200 */
[----:B------:R-:W0:Y:S01]  /*a710*/  LDSM.16.MT88.4 R208, [R243+0x1000] ;  /* 0x00100000f3d0783b */ /* 0x000e220000004200 */
[C---:B-1----:R-:W-:Y:S03]  /*a720*/  HMMA.16816.F32 R132, R124.reuse, R144, RZ ;  /* 0x000000907c84723c */ /* 0x042fe600000018ff */
[----:B------:R-:W1:Y:S04]  /*a730*/  LDSM.16.MT88.4 R204, [R242+0x1000] ;  /* 0x00100000f2cc783b */ /* 0x000e680000004200 */
[----:B------:R-:W1:Y:S01]  /*a740*/  LDSM.16.MT88.4 R200, [R5+0x1000] ;  /* 0x0010000005c8783b */ /* 0x000e620000004200 */
[----:B--2---:R-:W-:Y:S03]  /*a750*/  HMMA.16816.F32 R124, R124, R120, RZ ;  /* 0x000000787c7c723c */ /* 0x004fe600000018ff */
[----:B------:R-:W2:Y:S04]  /*a760*/  LDSM.16.MT88.4 R196, [R2+0x1080] ;  /* 0x0010800002c4783b */ /* 0x000ea80000004200 */
[----:B------:R-:W1:Y:S01]  /*a770*/  LDSM.16.MT88.4 R160, [R243+0x1080] ;  /* 0x00108000f3a0783b */ /* 0x000e620000004200 */
[----:B------:R-:W-:Y:S03]  /*a780*/  HMMA.16816.F32 R172, R180, R144, RZ ;  /* 0x00000090b4ac723c */ /* 0x000fe600000018ff */
[----:B------:R-:W-:Y:S04]  /*a790*/  LDSM.16.MT88.4 R212, [R2+0x2000] ;  /* 0x0020000002d4783b */ /* 0x000fe80000004200 */
[----:B------:R-:W-:Y:S01]  /*a7a0*/  LDSM.16.MT88.4 R224, [R242+0x9000] ;  /* 0x00900000f2e0783b */ /* 0x000fe20000004200 */
[C---:B------:R-:W-:Y:S03]  /*a7b0*/  HMMA.16816.F32 R132, R188.reuse, R146, R132 ;  /* 0x00000092bc84723c */ /* 0x040fe60000001884 */
[----:B------:R-:W-:Y:S04]  /*a7c0*/  LDSM.16.MT88.4 R220, [R242+0x9080] ;  /* 0x00908000f2dc783b */ /* 0x000fe80000004200 */
[----:B------:R-:W-:Y:S01]  /*a7d0*/  LDSM.16.MT88.4 R216, [R5+0x9000] ;  /* 0x0090000005d8783b */ /* 0x000fe20000004200 */
[----:B------:R-:W-:Y:S03]  /*a7e0*/  HMMA.16816.F32 R188, R188, R122, R124 ;  /* 0x0000007abcbc723c */ /* 0x000fe6000000187c */
[----:B------:R-:W1:Y:S05]  /*a7f0*/  LDSM.16.MT88.4 R124, [R5+0x1080] ;  /* 0x00108000057c783b */ /* 0x000e6a0000004200 */
[-C--:B0-----:R-:W-:Y:S08]  /*a800*/  HMMA.16816.F32 R164, R176, R144.reuse, RZ ;  /* 0x00000090b0a4723c */ /* 0x081ff000000018ff */
[-C--:B----4-:R-:W-:Y:S08]  /*a810*/  HMMA.16816.F32 R192, R136, R144.reuse, RZ ;  /* 0x0000009088c0723c */ /* 0x090ff000000018ff */
[-C--:B------:R-:W-:Y:S08]  /*a820*/  HMMA.16816.F32 R184, R152, R144.reuse, RZ ;  /* 0x0000009098b8723c */ /* 0x080ff000000018ff */
[-C--:B------:R-:W-:Y:S08]  /*a830*/  HMMA.16816.F32 R232, R228, R144.reuse, RZ ;  /* 0x00000090e4e8723c */ /* 0x080ff000000018ff */
[----:B------:R-:W-:Y:S08]  /*a840*/  HMMA.16816.F32 R128, R156, R144, RZ ;  /* 0x000000909c80723c */ /* 0x000ff000000018ff */
[-C--:B------:R-:W-:Y:S08]  /*a850*/  HMMA.16816.F32 R176, R176, R120.reuse, RZ ;  /* 0x00000078b0b0723c */ /* 0x080ff000000018ff */
[-C--:B------:R-:W-:Y:S08]  /*a860*/  HMMA.16816.F32 R136, R136, R120.reuse, RZ ;  /* 0x000000788888723c */ /* 0x080ff000000018ff */
[-C--:B------:R-:W-:Y:S08]  /*a870*/  HMMA.16816.F32 R152, R152, R120.reuse, RZ ;  /* 0x000000789898723c */ /* 0x080ff000000018ff */
[-C--:B------:R-:W-:Y:S08]  /*a880*/  HMMA.16816.F32 R180, R180, R120.reuse, RZ ;  /* 0x00000078b4b4723c */ /* 0x080ff000000018ff */
[-C--:B------:R-:W-:Y:S08]  /*a890*/  HMMA.16816.F32 R228, R228, R120.reuse, RZ ;  /* 0x00000078e4e4723c */ /* 0x080ff000000018ff */
[----:B------:R-:W-:Y:S08]  /*a8a0*/  HMMA.16816.F32 R156, R156, R120, RZ ;  /* 0x000000789c9c723c */ /* 0x000ff000000018ff */
[C---:B------:R-:W-:Y:S08]  /*a8b0*/  HMMA.16816.F32 R148, R140.reuse, R144, RZ ;  /* 0x000000908c94723c */ /* 0x040ff000000018ff */
[----:B------:R-:W-:Y:S08]  /*a8c0*/  HMMA.16816.F32 R140, R140, R120, RZ ;  /* 0x000000788c8c723c */ /* 0x000ff000000018ff */
[-C--:B------:R-:W-:Y:S08]  /*a8d0*/  HMMA.16816.F32 R128, R168, R146.reuse, R128 ;  /* 0x00000092a880723c */ /* 0x080ff00000001880 */
[C---:B------:R-:W-:Y:S08]  /*a8e0*/  HMMA.16816.F32 R164, R208.reuse, R146, R164 ;  /* 0x00000092d0a4723c */ /* 0x040ff000000018a4 */
[----:B------:R-:W-:Y:S01]  /*a8f0*/  HMMA.16816.F32 R176, R208, R122, R176 ;  /* 0x0000007ad0b0723c */ /* 0x000fe200000018b0 */
[----:B------:R-:W-:Y:S07]  /*a900*/  LDSM.16.MT88.4 R208, [R2+0x2080] ;  /* 0x0020800002d0783b */ /* 0x000fee0000004200 */
[C---:B-1----:R-:W-:Y:S08]  /*a910*/  HMMA.16816.F32 R192, R204.reuse, R146, R192 ;  /* 0x00000092ccc0723c */ /* 0x042ff000000018c0 */
[----:B------:R-:W-:Y:S01]  /*a920*/  HMMA.16816.F32 R136, R204, R122, R136 ;  /* 0x0000007acc88723c */ /* 0x000fe20000001888 */
[----:B------:R-:W-:Y:S07]  /*a930*/  LDSM.16.MT88.4 R204, [R243+0x2000] ;  /* 0x00200000f3cc783b */ /* 0x000fee0000004200 */
[C---:B------:R-:W-:Y:S08]  /*a940*/  HMMA.16816.F32 R184, R200.reuse, R146, R184 ;  /* 0x00000092c8b8723c */ /* 0x040ff000000018b8 */
[----:B------:R-:W-:Y:S01]  /*a950*/  HMMA.16816.F32 R152, R200, R122, R152 ;  /* 0x0000007ac898723c */ /* 0x000fe20000001898 */
[----:B------:R-:W-:Y:S07]  /*a960*/  LDSM.16.MT88.4 R200, [R243+0x2080] ;  /* 0x00208000f3c8783b */ /* 0x000fee0000004200 */
[C---:B--2---:R-:W-:Y:S08]  /*a970*/  HMMA.16816.F32 R172, R196.reuse, R146, R172 ;  /* 0x00000092c4ac723c */ /* 0x044ff000000018ac */
[----:B------:R-:W-:Y:S01]  /*a980*/  HMMA.16816.F32 R180, R196, R122, R180 ;  /* 0x0000007ac4b4723c */ /* 0x000fe200000018b4 */
[----:B------:R-:W-:Y:S07]  /*a990*/  LDSM.16.MT88.4 R196, [R242+0x2000] ;  /* 0x00200000f2c4783b */ /* 0x000fee0000004200 */
[C---:B------:R-:W-:Y:S08]  /*a9a0*/  HMMA.16816.F32 R232, R160.reuse, R146, R232 ;  /* 0x00000092a0e8723c */ /* 0x040ff000000018e8 */
[-C--:B------:R-:W-:Y:S01]  /*a9b0*/  HMMA.16816.F32 R228, R160, R122.reuse, R228 ;  /* 0x0000007aa0e4723c */ /* 0x080fe200000018e4 */
[----:B------:R-:W-:Y:S07]  /*a9c0*/  LDSM.16.MT88.4 R160, [R242+0x2080] ;  /* 0x00208000f2a0783b */ /* 0x000fee0000004200 */
[----:B------:R-:W-:Y:S01]  /*a9d0*/  HMMA.16816.F32 R168, R168, R122, R156 ;  /* 0x0000007aa8a8723c */ /* 0x000fe2000000189c */
[----:B------:R-:W-:Y:S07]  /*a9e0*/  LDSM.16.MT88.4 R156, [R5+0x2000] ;  /* 0x00200000059c783b */ /* 0x000fee0000004200 */
[C---:B------:R-:W-:Y:S01]  /*a9f0*/  HMMA.16816.F32 R144, R124.reuse, R146, R148 ;  /* 0x000000927c90723c */ /* 0x040fe20000001894 */
[----:B---3--:R-:W0:Y:S07]  /*aa00*/  LDSM.16.M88.4 R148, [R239+0x10000] ;  /* 0x01000000ef94783b */ /* 0x008e2e0000000200 */
[----:B------:R-:W-:Y:S01]  /*aa10*/  HMMA.16816.F32 R120, R124, R122, R140 ;  /* 0x0000007a7c78723c */ /* 0x000fe2000000188c */
[----:B------:R-:W1:Y:S04]  /*aa20*/  LDSM.16.M88.4 R124, [R239+0x18000] ;  /* 0x01800000ef7c783b */ /* 0x000e680000000200 */
[----:B------:R-:W2:Y:S03]  /*aa30*/  LDSM.16.MT88.4 R140, [R5+0x2080] ;  /* 0x00208000058c783b */ /* 0x000ea60000004200 */
[C---:B0-----:R-:W-:Y:S08]  /*aa40*/  HMMA.16816.F32 R132, R212.reuse, R148, R132 ;  /* 0x00000094d484723c */ /* 0x041ff00000001884 */
[----:B-1----:R-:W-:Y:S01]  /*aa50*/  HMMA.16816.F32 R188, R212, R124, R188 ;  /* 0x0000007cd4bc723c */ /* 0x002fe200000018bc */
[----:B------:R-:W0:Y:S07]  /*aa60*/  LDSM.16.MT88.4 R212, [R2+0x3000] ;  /* 0x0030000002d4783b */ /* 0x000e2e0000004200 */
[C---:B------:R-:W-:Y:S08]  /*aa70*/  HMMA.16816.F32 R172, R208.reuse, R148, R172 ;  /* 0x00000094d0ac723c */ /* 0x040ff000000018ac */
[----:B------:R-:W-:Y:S01]  /*aa80*/  HMMA.16816.F32 R180, R208, R124, R180 ;  /* 0x0000007cd0b4723c */ /* 0x000fe200000018b4 */
[----:B------:R-:W1:Y:S07]  /*aa90*/  LDSM.16.MT88.4 R208, [R2+0x3080] ;  /* 0x0030800002d0783b */ /* 0x000e6e0000004200 */
[C---:B------:R-:W-:Y:S08]  /*aaa0*/  HMMA.16816.F32 R164, R204.reuse, R148, R164 ;  /* 0x00000094cca4723c */ /* 0x040ff000000018a4 */
[----:B------:R-:W-:Y:S01]  /*aab0*/  HMMA.16816.F32 R176, R204, R124, R176 ;  /* 0x0000007cccb0723c */ /* 0x000fe200000018b0 */
[----:B------:R-:W3:Y:S07]  /*aac0*/  LDSM.16.MT88.4 R204, [R243+0x3000] ;  /* 0x00300000f3cc783b */ /* 0x000eee0000004200 */
[C---:B------:R-:W-:Y:S08]  /*aad0*/  HMMA.16816.F32 R232, R200.reuse, R148, R232 ;  /* 0x00000094c8e8723c */ /* 0x040ff000000018e8 */
[----:B------:R-:W-:Y:S01]  /*aae0*/  HMMA.16816.F32 R228, R200, R124, R228 ;  /* 0x0000007cc8e4723c */ /* 0x000fe200000018e4 */
[----:B------:R-:W4:Y:S07]  /*aaf0*/  LDSM.16.MT88.4 R200, [R243+0x3080] ;  /* 0x00308000f3c8783b */ /* 0x000f2e0000004200 */
[C---:B------:R-:W-:Y:S08]  /*ab00*/  HMMA.16816.F32 R192, R196.reuse, R148, R192 ;  /* 0x00000094c4c0723c */ /* 0x040ff000000018c0 */
[----:B------:R-:W-:Y:S01]  /*ab10*/  HMMA.16816.F32 R136, R196, R124, R136 ;  /* 0x0000007cc488723c */ /* 0x000fe20000001888 */
[----:B------:R-:W0:Y:S07]  /*ab20*/  LDSM.16.MT88.4 R196, [R242+0x3000] ;  /* 0x00300000f2c4783b */ /* 0x000e2e0000004200 */
[C---:B------:R-:W-:Y:S08]  /*ab30*/  HMMA.16816.F32 R128, R160.reuse, R148, R128 ;  /* 0x00000094a080723c */ /* 0x040ff00000001880 */
[----:B------:R-:W-:Y:S01]  /*ab40*/  HMMA.16816.F32 R168, R160, R124, R168 ;  /* 0x0000007ca0a8723c */ /* 0x000fe200000018a8 */
[----:B------:R-:W1:Y:S07]  /*ab50*/  LDSM.16.MT88.4 R160, [R242+0x3080] ;  /* 0x00308000f2a0783b */ /* 0x000e6e0000004200 */
[C---:B------:R-:W-:Y:S08]  /*ab60*/  HMMA.16816.F32 R184, R156.reuse, R148, R184 ;  /* 0x000000949cb8723c */ /* 0x040ff000000018b8 */
[----:B------:R-:W-:Y:S01]  /*ab70*/  HMMA.16816.F32 R152, R156, R124, R152 ;  /* 0x0000007c9c98723c */ /* 0x000fe20000001898 */
[----:B------:R-:W3:Y:S07]  /*ab80*/  LDSM.16.MT88.4 R156, [R5+0x3000] ;  /* 0x00300000059c783b */ /* 0x000eee0000004200 */
[C---:B--2---:R-:W-:Y:S08]  /*ab90*/  HMMA.16816.F32 R144, R140.reuse, R148, R144 ;  /* 0x000000948c90723c */ /* 0x044ff00000001890 */
[----:B------:R-:W-:Y:S01]  /*aba0*/  HMMA.16816.F32 R120, R140, R124, R120 ;  /* 0x0000007c8c78723c */ /* 0x000fe20000001878 */
[----:B------:R-:W2:Y:S07]  /*abb0*/  LDSM.16.MT88.4 R140, [R5+0x3080] ;  /* 0x00308000058c783b */ /* 0x000eae0000004200 */
[C---:B0-----:R-:W-:Y:S08]  /*abc0*/  HMMA.16816.F32 R132, R212.reuse, R150, R132 ;  /* 0x00000096d484723c */ /* 0x041ff00000001884 */
[----:B------:R-:W-:Y:S01]  /*abd0*/  HMMA.16816.F32 R188, R212, R126, R188 ;  /* 0x0000007ed4bc723c */ /* 0x000fe200000018bc */
[----:B------:R-:W-:Y:S07]  /*abe0*/  LDSM.16.MT88.4 R212, [R2+0x4000] ;  /* 0x0040000002d4783b */ /* 0x000fee0000004200 */
[C---:B-1----:R-:W-:Y:S08]  /*abf0*/  HMMA.16816.F32 R172, R208.reuse, R150, R172 ;  /* 0x00000096d0ac723c */ /* 0x042ff000000018ac */
[----:B------:R-:W-:Y:S01]  /*ac00*/  HMMA.16816.F32 R180, R208, R126, R180 ;  /* 0x0000007ed0b4723c */ /* 0x000fe200000018b4 */
[----:B------:R-:W-:Y:S07]  /*ac10*/  LDSM.16.MT88.4 R208, [R2+0x4080] ;  /* 0x0040800002d0783b */ /* 0x000fee0000004200 */
[C---:B---3--:R-:W-:Y:S08]  /*ac20*/  HMMA.16816.F32 R164, R204.reuse, R150, R164 ;  /* 0x00000096cca4723c */ /* 0x048ff000000018a4 */
[----:B------:R-:W-:Y:S01]  /*ac30*/  HMMA.16816.F32 R176, R204, R126, R176 ;  /* 0x0000007eccb0723c */ /* 0x000fe200000018b0 */
[----:B------:R-:W-:Y:S07]  /*ac40*/  LDSM.16.MT88.4 R204, [R243+0x4000] ;  /* 0x00400000f3cc783b */ /* 0x000fee0000004200 */
[C---:B----4-:R-:W-:Y:S08]  /*ac50*/  HMMA.16816.F32 R232, R200.reuse, R150, R232 ;  /* 0x00000096c8e8723c */ /* 0x050ff000000018e8 */
[----:B------:R-:W-:Y:S01]  /*ac60*/  HMMA.16816.F32 R228, R200, R126, R228 ;  /* 0x0000007ec8e4723c */ /* 0x000fe200000018e4 */
[----:B------:R-:W-:Y:S07]  /*ac70*/  LDSM.16.MT88.4 R200, [R243+0x4080] ;  /* 0x00408000f3c8783b */ /* 0x000fee0000004200 */
[C---:B------:R-:W-:Y:S08]  /*ac80*/  HMMA.16816.F32 R192, R196.reuse, R150, R192 ;  /* 0x00000096c4c0723c */ /* 0x040ff000000018c0 */
        /* <DEDUP_REMOVED lines=8> */
[C---:B--2---:R-:W-:Y:S01]  /*ad10*/  HMMA.16816.F32 R148, R140.reuse, R150, R144 ;  /* 0x000000968c94723c */ /* 0x044fe20000001890 */
[----:B------:R-:W-:Y:S07]  /*ad20*/  LDSM.16.MT88.4 R144, [R5+0x4080] ;  /* 0x004080000590783b */ /* 0x000fee0000004200 */
[----:B------:R-:W-:Y:S01]  /*ad30*/  HMMA.16816.F32 R124, R140, R126, R120 ;  /* 0x0000007e8c7c723c */ /* 0x000fe20000001878 */
[----:B------:R-:W0:Y:S04]  /*ad40*/  LDSM.16.M88.4 R140, [R245+0x10080] ;  /* 0x01008000f58c783b */ /* 0x000e280000000200 */
[----:B------:R-:W1:Y:S03]  /*ad50*/  LDSM.16.M88.4 R120, [R245+0x18080] ;  /* 0x01808000f578783b */ /* 0x000e660000000200 */
        /* <DEDUP_REMOVED lines=8> */
[----:B------:R-:W2:Y:S07]  /*ade0*/  LDSM.16.MT88.4 R204, [R243+0x5000] ;  /* 0x00500000f3cc783b */ /* 0x000eae0000004200 */
        /* <DEDUP_REMOVED lines=15> */
[C---:B0-----:R-:W-:Y:S08]  /*aee0*/  HMMA.16816.F32 R132, R212.reuse, R142, R132 ;  /* 0x0000008ed484723c */ /* 0x041ff00000001884 */
[----:B------:R-:W-:Y:S01]  /*aef0*/  HMMA.16816.F32 R188, R212, R122, R188 ;  /* 0x0000007ad4bc723c */ /* 0x000fe200000018bc */
[----:B------:R-:W-:Y:S07]  /*af00*/  LDSM.16.M88.4 R212, [R239+0x10080] ;  /* 0x01008000efd4783b */ /* 0x000fee0000000200 */
[C---:B-1----:R-:W-:Y:S08]  /*af10*/  HMMA.16816.F32 R172, R208.reuse, R142, R172 ;  /* 0x0000008ed0ac723c */ /* 0x042ff000000018ac */
[----:B------:R-:W-:Y:S01]  /*af20*/  HMMA.16816.F32 R180, R208, R122, R180 ;  /* 0x0000007ad0b4723c */ /* 0x000fe200000018b4 */
[----:B------:R-:W0:Y:S07]  /*af30*/  LDSM.16.MT88.4 R208, [R2+0x6000] ;  /* 0x0060000002d0783b */ /* 0x000e2e0000004200 */
[C---:B--2---:R-:W-:Y:S08]  /*af40*/  HMMA.16816.F32 R164, R204.reuse, R142, R164 ;  /* 0x0000008ecca4723c */ /* 0x044ff000000018a4 */
[----:B------:R-:W-:Y:S01]  /*af50*/  HMMA.16816.F32 R176, R204, R122, R176 ;  /* 0x0000007accb0723c */ /* 0x000fe200000018b0 */
[----:B------:R-:W1:Y:S07]  /*af60*/  LDSM.16.M88.4 R204, [R239+0x18080] ;  /* 0x01808000efcc783b */ /* 0x000e6e0000000200 */
[C---:B---3--:R-:W-:Y:S08]  /*af70*/  HMMA.16816.F32 R232, R200.reuse, R142, R232 ;  /* 0x0000008ec8e8723c */ /* 0x048ff000000018e8 */
[----:B------:R-:W-:Y:S01]  /*af80*/  HMMA.16816.F32 R228, R200, R122, R228 ;  /* 0x0000007ac8e4723c */ /* 0x000fe200000018e4 */
[----:B------:R-:W2:Y:S07]  /*af90*/  LDSM.16.MT88.4 R200, [R2+0x6080] ;  /* 0x0060800002c8783b */ /* 0x000eae0000004200 */
[C---:B----4-:R-:W-:Y:S08]  /*afa0*/  HMMA.16816.F32 R192, R196.reuse, R142, R192 ;  /* 0x0000008ec4c0723c */ /* 0x050ff000000018c0 */
[----:B------:R-:W-:Y:S01]  /*afb0*/  HMMA.16816.F32 R136, R196, R122, R136 ;  /* 0x0000007ac488723c */ /* 0x000fe20000001888 */
[----:B------:R-:W3:Y:S07]  /*afc0*/  LDSM.16.MT88.4 R196, [R243+0x6000] ;  /* 0x00600000f3c4783b */ /* 0x000eee0000004200 */
[C---:B------:R-:W-:Y:S08]  /*afd0*/  HMMA.16816.F32 R128, R160.reuse, R142, R128 ;  /* 0x0000008ea080723c */ /* 0x040ff00000001880 */
[----:B------:R-:W-:Y:S01]  /*afe0*/  HMMA.16816.F32 R168, R160, R122, R168 ;  /* 0x0000007aa0a8723c */ /* 0x000fe200000018a8 */
[----:B------:R-:W4:Y:S07]  /*aff0*/  LDSM.16.MT88.4 R160, [R243+0x6080] ;  /* 0x00608000f3a0783b */ /* 0x000f2e0000004200 */
[C---:B------:R-:W-:Y:S08]  /*b000*/  HMMA.16816.F32 R184, R156.reuse, R142, R184 ;  /* 0x0000008e9cb8723c */ /* 0x040ff000000018b8 */
[----:B------:R-:W-:Y:S01]  /*b010*/  HMMA.16816.F32 R152, R156, R122, R152 ;  /* 0x0000007a9c98723c */ /* 0x000fe20000001898 */
[----:B------:R-:W3:Y:S07]  /*b020*/  LDSM.16.MT88.4 R156, [R242+0x6000] ;  /* 0x00600000f29c783b */ /* 0x000eee0000004200 */
[C---:B------:R-:W-:Y:S01]  /*b030*/  HMMA.16816.F32 R140, R144.reuse, R142, R148 ;  /* 0x0000008e908c723c */ /* 0x040fe20000001894 */
[----:B------:R-:W3:Y:S07]  /*b040*/  LDSM.16.MT88.4 R148, [R242+0x6080] ;  /* 0x00608000f294783b */ /* 0x000eee0000004200 */
[----:B------:R-:W-:Y:S01]  /*b050*/  HMMA.16816.F32 R120, R144, R122, R124 ;  /* 0x0000007a9078723c */ /* 0x000fe2000000187c */
[----:B------:R-:W4:Y:S04]  /*b060*/  LDSM.16.MT88.4 R144, [R5+0x6000] ;  /* 0x006000000590783b */ /* 0x000f280000004200 */
[----:B------:R-:W4:Y:S03]  /*b070*/  LDSM.16.MT88.4 R124, [R5+0x6080] ;  /* 0x00608000057c783b */ /* 0x000f260000004200 */
[C---:B0-----:R-:W-:Y:S08]  /*b080*/  HMMA.16816.F32 R132, R208.reuse, R212, R132 ;  /* 0x000000d4d084723c */ /* 0x041ff00000001884 */
[----:B-1----:R-:W-:Y:S01]  /*b090*/  HMMA.16816.F32 R188, R208, R204, R188 ;  /* 0x000000ccd0bc723c */ /* 0x002fe200000018bc */
[----:B------:R-:W0:Y:S07]  /*b0a0*/  LDSM.16.MT88.4 R208, [R2+0x7000] ;  /* 0x0070000002d0783b */ /* 0x000e2e0000004200 */
[C---:B--2---:R-:W-:Y:S08]  /*b0b0*/  HMMA.16816.F32 R172, R200.reuse, R212, R172 ;  /* 0x000000d4c8ac723c */ /* 0x044ff000000018ac */
[----:B------:R-:W-:Y:S01]  /*b0c0*/  HMMA.16816.F32 R180, R200, R204, R180 ;  /* 0x000000ccc8b4723c */ /* 0x000fe200000018b4 */
[----:B------:R-:W1:Y:S07]  /*b0d0*/  LDSM.16.MT88.4 R200, [R2+0x7080] ;  /* 0x0070800002c8783b */ /* 0x000e6e0000004200 */
        /* <DEDUP_REMOVED lines=20> */
[----:B------:R-:W-:Y:S07]  /*b220*/  LDSM.16.MT88.4 R208, [R2+0x8000] ;  /* 0x0080000002d0783b */ /* 0x000fee0000004200 */
[C---:B-1----:R-:W-:Y:S08]  /*b230*/  HMMA.16816.F32 R172, R200.reuse, R214, R172 ;  /* 0x000000d6c8ac723c */ /* 0x042ff000000018ac */
[----:B------:R-:W-:Y:S01]  /*b240*/  HMMA.16816.F32 R180, R200, R206, R180 ;  /* 0x000000cec8b4723c */ /* 0x000fe200000018b4 */
[----:B------:R-:W-:Y:S07]  /*b250*/  LDSM.16.MT88.4 R200, [R2+0x8080] ;  /* 0x0080800002c8783b */ /* 0x000fee0000004200 */
[C---:B--2---:R-:W-:Y:S08]  /*b260*/  HMMA.16816.F32 R164, R196.reuse, R214, R164 ;  /* 0x000000d6c4a4723c */ /* 0x044ff000000018a4 */
[----:B------:R-:W-:Y:S01]  /*b270*/  HMMA.16816.F32 R176, R196, R206, R176 ;  /* 0x000000cec4b0723c */ /* 0x000fe200000018b0 */
[----:B------:R-:W-:Y:S07]  /*b280*/  LDSM.16.MT88.4 R196, [R243+0x8000] ;  /* 0x00800000f3c4783b */ /* 0x000fee0000004200 */
[C---:B---3--:R-:W-:Y:S08]  /*b290*/  HMMA.16816.F32 R232, R160.reuse, R214, R232 ;  /* 0x000000d6a0e8723c */ /* 0x048ff000000018e8 */
[----:B------:R-:W-:Y:S01]  /*b2a0*/  HMMA.16816.F32 R228, R160, R206, R228 ;  /* 0x000000cea0e4723c */ /* 0x000fe200000018e4 */
[----:B------:R-:W0:Y:S07]  /*b2b0*/  LDSM.16.M88.4 R160, [R245+0x10100] ;  /* 0x01010000f5a0783b */ /* 0x000e2e0000000200 */
[C---:B----4-:R-:W-:Y:S08]  /*b2c0*/  HMMA.16816.F32 R192, R156.reuse, R214, R192 ;  /* 0x000000d69cc0723c */ /* 0x050ff000000018c0 */
[----:B------:R-:W-:Y:S01]  /*b2d0*/  HMMA.16816.F32 R136, R156, R206, R136 ;  /* 0x000000ce9c88723c */ /* 0x000fe20000001888 */
[----:B------:R-:W-:Y:S07]  /*b2e0*/  LDSM.16.M88.4 R156, [R245+0x18100] ;  /* 0x01810000f59c783b */ /* 0x000fee0000000200 */
[C---:B------:R-:W-:Y:S08]  /*b2f0*/  HMMA.16816.F32 R128, R148.reuse, R214, R128 ;  /* 0x000000d69480723c */ /* 0x040ff00000001880 */
[----:B------:R-:W-:Y:S01]  /*b300*/  HMMA.16816.F32 R168, R148, R206, R168 ;  /* 0x000000ce94a8723c */ /* 0x000fe200000018a8 */
[----:B------:R-:W-:Y:S07]  /*b310*/  LDSM.16.MT88.4 R148, [R243+0x8080] ;  /* 0x00808000f394783b */ /* 0x000fee0000004200 */
[C---:B------:R-:W-:Y:S08]  /*b320*/  HMMA.16816.F32 R184, R144.reuse, R214, R184 ;  /* 0x000000d690b8723c */ /* 0x040ff000000018b8 */
[----:B------:R-:W-:Y:S01]  /*b330*/  HMMA.16816.F32 R152, R144, R206, R152 ;  /* 0x000000ce9098723c */ /* 0x000fe20000001898 */
[----:B------:R-:W1:Y:S07]  /*b340*/  LDSM.16.MT88.4 R144, [R242+0x8000] ;  /* 0x00800000f290783b */ /* 0x000e6e0000004200 */
[C---:B------:R-:W-:Y:S01]  /*b350*/  HMMA.16816.F32 R212, R124.reuse, R214, R140 ;  /* 0x000000d67cd4723c */ /* 0x040fe2000000188c */
[----:B------:R-:W2:Y:S07]  /*b360*/  LDSM.16.MT88.4 R140, [R242+0x8080] ;  /* 0x00808000f28c783b */ /* 0x000eae0000004200 */
[----:B------:R-:W-:Y:S01]  /*b370*/  HMMA.16816.F32 R204, R124, R206, R120 ;  /* 0x000000ce7ccc723c */ /* 0x000fe20000001878 */
[----:B------:R-:W3:Y:S04]  /*b380*/  LDSM.16.MT88.4 R124, [R5+0x8000] ;  /* 0x00800000057c783b */ /* 0x000ee80000004200 */
[----:B------:R-:W4:Y:S03]  /*b390*/  LDSM.16.MT88.4 R120, [R5+0x8080] ;  /* 0x008080000578783b */ /* 0x000f260000004200 */
[-C--:B0-----:R-:W-:Y:S08]  /*b3a0*/  HMMA.16816.F32 R164, R196, R160.reuse, R164 ;  /* 0x000000a0c4a4723c */ /* 0x081ff000000018a4 */
[-C--:B-1----:R-:W-:Y:S08]  /*b3b0*/  HMMA.16816.F32 R192, R144, R160.reuse, R192 ;  /* 0x000000a090c0723c */ /* 0x082ff000000018c0 */
[-C--:B--2---:R-:W-:Y:S08]  /*b3c0*/  HMMA.16816.F32 R128, R140, R160.reuse, R128 ;  /* 0x000000a08c80723c */ /* 0x084ff00000001880 */
[C---:B---3--:R-:W-:Y:S08]  /*b3d0*/  HMMA.16816.F32 R184, R124.reuse, R160, R184 ;  /* 0x000000a07cb8723c */ /* 0x048ff000000018b8 */
[----:B------:R-:W-:Y:S01]  /*b3e0*/  HMMA.16816.F32 R152, R124, R156, R152 ;  /* 0x0000009c7c98723c */ /* 0x000fe20000001898 */
[----:B------:R-:W0:Y:S07]  /*b3f0*/  LDSM.16.MT88.4 R124, [R243+0x9000] ;  /* 0x00900000f37c783b */ /* 0x000e2e0000004200 */
[C---:B----4-:R-:W-:Y:S08]  /*b400*/  HMMA.16816.F32 R212, R120.reuse, R160, R212 ;  /* 0x000000a078d4723c */ /* 0x050ff000000018d4 */
[-C--:B------:R-:W-:Y:S01]  /*b410*/  HMMA.16816.F32 R204, R120, R156.reuse, R204 ;  /* 0x0000009c78cc723c */ /* 0x080fe200000018cc */
[----:B------:R-:W1:Y:S07]  /*b420*/  LDSM.16.MT88.4 R120, [R243+0x9080] ;  /* 0x00908000f378783b */ /* 0x000e6e0000004200 */
[-C--:B------:R-:W-:Y:S01]  /*b430*/  HMMA.16816.F32 R168, R140, R156.reuse, R168 ;  /* 0x0000009c8ca8723c */ /* 0x080fe200000018a8 */
[----:B------:R-:W2:Y:S07]  /*b440*/  LDSM.16.MT88.4 R140, [R2+0x9080] ;  /* 0x00908000028c783b */ /* 0x000eae0000004200 */
[-C--:B------:R-:W-:Y:S01]  /*b450*/  HMMA.16816.F32 R136, R144, R156.reuse, R136 ;  /* 0x0000009c9088723c */ /* 0x080fe20000001888 */
[----:B------:R-:W3:Y:S07]  /*b460*/  LDSM.16.MT88.4 R144, [R2+0x9000] ;  /* 0x009000000290783b */ /* 0x000eee0000004200 */
        /* <DEDUP_REMOVED lines=10> */
[----:B------:R-:W4:Y:S07]  /*b510*/  LDSM.16.MT88.4 R208, [R5+0x9080] ;  /* 0x0090800005d0783b */ /* 0x000f2e0000004200 */
[C---:B0-----:R-:W-:Y:S08]  /*b520*/  HMMA.16816.F32 R164, R124.reuse, R162, R164 ;  /* 0x000000a27ca4723c */ /* 0x041ff000000018a4 */
[----:B------:R-:W-:Y:S01]  /*b530*/  HMMA.16816.F32 R176, R124, R158, R176 ;  /* 0x0000009e7cb0723c */ /* 0x000fe200000018b0 */
[----:B------:R-:W0:Y:S07]  /*b540*/  LDSM.16.M88.4 R124, [R239+0x10100] ;  /* 0x01010000ef7c783b */ /* 0x000e2e0000000200 */
[C---:B-1----:R-:W-:Y:S08]  /*b550*/  HMMA.16816.F32 R232, R120.reuse, R162, R232 ;  /* 0x000000a278e8723c */ /* 0x042ff000000018e8 */
[----:B------:R-:W-:Y:S01]  /*b560*/  HMMA.16816.F32 R228, R120, R158, R228 ;  /* 0x0000009e78e4723c */ /* 0x000fe200000018e4 */
[----:B------:R-:W1:Y:S07]  /*b570*/  LDSM.16.M88.4 R120, [R239+0x18100] ;  /* 0x01810000ef78783b */ /* 0x000e6e0000000200 */
[C---:B--2---:R-:W-:Y:S08]  /*b580*/  HMMA.16816.F32 R172, R140.reuse, R162, R172 ;  /* 0x000000a28cac723c */ /* 0x044ff000000018ac */
[----:B------:R-:W-:Y:S01]  /*b590*/  HMMA.16816.F32 R180, R140, R158, R180 ;  /* 0x0000009e8cb4723c */ /* 0x000fe200000018b4 */
[----:B------:R-:W2:Y:S07]  /*b5a0*/  LDSM.16.MT88.4 R140, [R242+0xa000] ;  /* 0x00a00000f28c783b */ /* 0x000eae0000004200 */
[C---:B---3--:R-:W-:Y:S08]  /*b5b0*/  HMMA.16816.F32 R132, R144.reuse, R162, R132 ;  /* 0x000000a29084723c */ /* 0x048ff00000001884 */
[----:B------:R-:W-:Y:S01]  /*b5c0*/  HMMA.16816.F32 R188, R144, R158, R188 ;  /* 0x0000009e90bc723c */ /* 0x000fe200000018bc */
[----:B------:R-:W3:Y:S07]  /*b5d0*/  LDSM.16.MT88.4 R144, [R243+0xa080] ;  /* 0x00a08000f390783b */ /* 0x000eee0000004200 */
[C---:B------:R-:W-:Y:S08]  /*b5e0*/  HMMA.16816.F32 R192, R224.reuse, R162, R192 ;  /* 0x000000a2e0c0723c */ /* 0x040ff000000018c0 */
[-C--:B------:R-:W-:Y:S01]  /*b5f0*/  HMMA.16816.F32 R136, R224, R158.reuse, R136 ;  /* 0x0000009ee088723c */ /* 0x080fe20000001888 */
[----:B------:R-:W-:Y:S07]  /*b600*/  LDSM.16.MT88.4 R224, [R243+0xb080] ;  /* 0x00b08000f3e0783b */ /* 0x000fee0000004200 */
[-C--:B------:R-:W-:Y:S08]  /*b610*/  HMMA.16816.F32 R168, R220, R158.reuse, R168 ;  /* 0x0000009edca8723c */ /* 0x080ff000000018a8 */
[-C--:B------:R-:W-:Y:S08]  /*b620*/  HMMA.16816.F32 R152, R216, R158.reuse, R152 ;  /* 0x0000009ed898723c */ /* 0x080ff00000001898 */
[----:B----4-:R-:W-:Y:S01]  /*b630*/  HMMA.16816.F32 R156, R208, R158, R204 ;  /* 0x0000009ed09c723c */ /* 0x010fe200000018cc */
[----:B------:R-:W-:Y:S07]  /*b640*/  LDSM.16.MT88.4 R204, [R5+0xa000] ;  /* 0x00a0000005cc783b */ /* 0x000fee0000004200 */
[C---:B0-----:R-:W-:Y:S08]  /*b650*/  HMMA.16816.F32 R132, R200.reuse, R124, R132 ;  /* 0x0000007cc884723c */ /* 0x041ff00000001884 */
[----:B-1----:R-:W-:Y:S01]  /*b660*/  HMMA.16816.F32 R188, R200, R120, R188 ;  /* 0x00000078c8bc723c */ /* 0x002fe200000018bc */
[----:B------:R-:W0:Y:S07]  /*b670*/  LDSM.16.MT88.4 R200, [R242+0xa080] ;  /* 0x00a08000f2c8783b */ /* 0x000e2e0000004200 */
[C---:B------:R-:W-:Y:S08]  /*b680*/  HMMA.16816.F32 R172, R196.reuse, R124, R172 ;  /* 0x0000007cc4ac723c */ /* 0x040ff000000018ac */
[----:B------:R-:W-:Y:S01]  /*b690*/  HMMA.16816.F32 R180, R196, R120, R180 ;  /* 0x00000078c4b4723c */ /* 0x000fe200000018b4 */
[----:B------:R-:W1:Y:S07]  /*b6a0*/  LDSM.16.MT88.4 R196, [R5+0xa080] ;  /* 0x00a0800005c4783b */ /* 0x000e6e0000004200 */
[-C--:B--2---:R-:W-:Y:S08]  /*b6b0*/  HMMA.16816.F32 R192, R140, R124.reuse, R192 ;  /* 0x0000007c8cc0723c */ /* 0x084ff000000018c0 */
[C---:B------:R-:W-:Y:S08]  /*b6c0*/  HMMA.16816.F32 R164, R148.reuse, R124, R164 ;  /* 0x0000007c94a4723c */ /* 0x040ff000000018a4 */
[----:B------:R-:W-:Y:S01]  /*b6d0*/  HMMA.16816.F32 R176, R148, R120, R176 ;  /* 0x0000007894b0723c */ /* 0x000fe200000018b0 */
[----:B------:R-:W2:Y:S07]  /*b6e0*/  LDSM.16.MT88.4 R148, [R2+0xb000] ;  /* 0x00b000000294783b */ /* 0x000eae0000004200 */
[C---:B---3--:R-:W-:Y:S08]  /*b6f0*/  HMMA.16816.F32 R232, R144.reuse, R124, R232 ;  /* 0x0000007c90e8723c */ /* 0x048ff000000018e8 */
[-C--:B------:R-:W-:Y:S01]  /*b700*/  HMMA.16816.F32 R228, R144, R120.reuse, R228 ;  /* 0x0000007890e4723c */ /* 0x080fe200000018e4 */
[----:B------:R-:W3:Y:S07]  /*b710*/  LDSM.16.MT88.4 R144, [R2+0xb080] ;  /* 0x00b080000290783b */ /* 0x000eee0000004200 */
[----:B------:R-:W-:Y:S01]  /*b720*/  HMMA.16816.F32 R140, R140, R120, R136 ;  /* 0x000000788c8c723c */ /* 0x000fe20000001888 */
[----:B------:R-:W4:Y:S07]  /*b730*/  LDSM.16.MT88.4 R136, [R243+0xb000] ;  /* 0x00b00000f388783b */ /* 0x000f2e0000004200 */
[-C--:B------:R-:W-:Y:S01]  /*b740*/  HMMA.16816.F32 R128, R220, R162.reuse, R128 ;  /* 0x000000a2dc80723c */ /* 0x080fe20000001880 */
[----:B------:R-:W2:Y:S07]  /*b750*/  LDSM.16.MT88.4 R220, [R242+0xb000] ;  /* 0x00b00000f2dc783b */ /* 0x000eae0000004200 */
[-C--:B------:R-:W-:Y:S01]  /*b760*/  HMMA.16816.F32 R184, R216, R162.reuse, R184 ;  /* 0x000000a2d8b8723c */ /* 0x080fe200000018b8 */
[----:B------:R-:W2:Y:S07]  /*b770*/  LDSM.16.MT88.4 R216, [R242+0xb080] ;  /* 0x00b08000f2d8783b */ /* 0x000eae0000004200 */
[----:B------:R-:W-:Y:S01]  /*b780*/  HMMA.16816.F32 R160, R208, R162, R212 ;  /* 0x000000a2d0a0723c */ /* 0x000fe200000018d4 */
[----:B------:R-:W2:Y:S04]  /*b790*/  LDSM.16.MT88.4 R212, [R5+0xb000] ;  /* 0x00b0000005d4783b */ /* 0x000ea80000004200 */
[----:B------:R-:W2:Y:S03]  /*b7a0*/  LDSM.16.MT88.4 R208, [R5+0xb080] ;  /* 0x00b0800005d0783b */ /* 0x000ea60000004200 */
[-C--:B0-----:R-:W-:Y:S08]  /*b7b0*/  HMMA.16816.F32 R128, R200, R124.reuse, R128 ;  /* 0x0000007cc880723c */ /* 0x081ff00000001880 */
[-C--:B------:R-:W-:Y:S08]  /*b7c0*/  HMMA.16816.F32 R184, R204, R124.reuse, R184 ;  /* 0x0000007cccb8723c */ /* 0x080ff000000018b8 */
[----:B-1----:R-:W-:Y:S08]  /*b7d0*/  HMMA.16816.F32 R160, R196, R124, R160 ;  /* 0x0000007cc4a0723c */ /* 0x002ff000000018a0 */
[-C--:B------:R-:W-:Y:S01]  /*b7e0*/  HMMA.16816.F32 R168, R200, R120.reuse, R168 ;  /* 0x00000078c8a8723c */ /* 0x080fe200000018a8 */
[----:B------:R-:W-:Y:S07]  /*b7f0*/  LDSM.16.MT88.4 R200, [R2+0xc080] ;  /* 0x00c0800002c8783b */ /* 0x000fee0000004200 */
[----:B------:R-:W-:Y:S01]  /*b800*/  HMMA.16816.F32 R156, R196, R120, R156 ;  /* 0x00000078c49c723c */ /* 0x000fe2000000189c */
[----:B------:R-:W-:Y:S07]  /*b810*/  LDSM.16.MT88.4 R196, [R243+0xc000] ;  /* 0x00c00000f3c4783b */ /* 0x000fee0000004200 */
[C---:B--2---:R-:W-:Y:S08]  /*b820*/  HMMA.16816.F32 R132, R148.reuse, R126, R132 ;  /* 0x0000007e9484723c */ /* 0x044ff00000001884 */
[----:B------:R-:W-:Y:S01]  /*b830*/  HMMA.16816.F32 R188, R148, R122, R188 ;  /* 0x0000007a94bc723c */ /* 0x000fe200000018bc */
[----:B------:R-:W0:Y:S07]  /*b840*/  LDSM.16.M88.4 R148, [R245+0x10180] ;  /* 0x01018000f594783b */ /* 0x000e2e0000000200 */
[C---:B---3--:R-:W-:Y:S08]  /*b850*/  HMMA.16816.F32 R172, R144.reuse, R126, R172 ;  /* 0x0000007e90ac723c */ /* 0x048ff000000018ac */
[----:B------:R-:W-:Y:S01]  /*b860*/  HMMA.16816.F32 R180, R144, R122, R180 ;  /* 0x0000007a90b4723c */ /* 0x000fe200000018b4 */
[----:B------:R-:W-:Y:S07]  /*b870*/  LDSM.16.MT88.4 R144, [R243+0xc080] ;  /* 0x00c08000f390783b */ /* 0x000fee0000004200 */
[C---:B----4-:R-:W-:Y:S08]  /*b880*/  HMMA.16816.F32 R164, R136.reuse, R126, R164 ;  /* 0x0000007e88a4723c */ /* 0x050ff000000018a4 */
[----:B------:R-:W-:Y:S01]  /*b890*/  HMMA.16816.F32 R176, R136, R122, R176 ;  /* 0x0000007a88b0723c */ /* 0x000fe200000018b0 */
[----:B------:R-:W1:Y:S07]  /*b8a0*/  LDSM.16.M88.4 R136, [R245+0x18180] ;  /* 0x01818000f588783b */ /* 0x000e6e0000000200 */
[----:B------:R-:W-:Y:S01]  /*b8b0*/  HMMA.16816.F32 R152, R204, R120, R152 ;  /* 0x00000078cc98723c */ /* 0x000fe20000001898 */
[----:B------:R-:W2:Y:S07]  /*b8c0*/  LDSM.16.MT88.4 R204, [R2+0xc000] ;  /* 0x00c0000002cc783b */ /* 0x000eae0000004200 */
[C---:B------:R-:W-:Y:S08]  /*b8d0*/  HMMA.16816.F32 R232, R224.reuse, R126, R232 ;  /* 0x0000007ee0e8723c */ /* 0x040ff000000018e8 */
[----:B------:R-:W-:Y:S01]  /*b8e0*/  HMMA.16816.F32 R228, R224, R122, R228 ;  /* 0x0000007ae0e4723c */ /* 0x000fe200000018e4 */
[----:B------:R-:W-:Y:S07]  /*b8f0*/  LDSM.16.MT88.4 R224, [R243+0xd080] ;  /* 0x00d08000f3e0783b */ /* 0x000fee0000004200 */
[-C--:B------:R-:W-:Y:S08]  /*b900*/  HMMA.16816.F32 R192, R220, R126.reuse, R192 ;  /* 0x0000007edcc0723c */ /* 0x080ff000000018c0 */
[-C--:B------:R-:W-:Y:S08]  /*b910*/  HMMA.16816.F32 R128, R216, R126.reuse, R128 ;  /* 0x0000007ed880723c */ /* 0x080ff00000001880 */
[-C--:B------:R-:W-:Y:S08]  /*b920*/  HMMA.16816.F32 R184, R212, R126.reuse, R184 ;  /* 0x0000007ed4b8723c */ /* 0x080ff000000018b8 */
[C---:B------:R-:W-:Y:S01]  /*b930*/  HMMA.16816.F32 R160, R208.reuse, R126, R160 ;  /* 0x0000007ed0a0723c */ /* 0x040fe200000018a0 */
[----:B------:R-:W3:Y:S07]  /*b940*/  LDSM.16.MT88.4 R124, [R5+0xc080] ;  /* 0x00c08000057c783b */ /* 0x000eee0000004200 */
[-C--:B------:R-:W-:Y:S01]  /*b950*/  HMMA.16816.F32 R156, R208, R122.reuse, R156 ;  /* 0x0000007ad09c723c */ /* 0x080fe2000000189c */
[----:B------:R-:W-:Y:S07]  /*b960*/  LDSM.16.MT88.4 R208, [R5+0xd080] ;  /* 0x00d0800005d0783b */ /* 0x000fee0000004200 */
[-C--:B------:R-:W-:Y:S01]  /*b970*/  HMMA.16816.F32 R140, R220, R122.reuse, R140 ;  /* 0x0000007adc8c723c */ /* 0x080fe2000000188c */
[----:B------:R-:W-:Y:S07]  /*b980*/  LDSM.16.MT88.4 R220, [R242+0xd000] ;  /* 0x00d00000f2dc783b */ /* 0x000fee0000004200 */
[-C--:B------:R-:W-:Y:S01]  /*b990*/  HMMA.16816.F32 R168, R216, R122.reuse, R168 ;  /* 0x0000007ad8a8723c */ /* 0x080fe200000018a8 */
[----:B------:R-:W-:Y:S07]  /*b9a0*/  LDSM.16.MT88.4 R216, [R242+0xd080] ;  /* 0x00d08000f2d8783b */ /* 0x000fee0000004200 */
[----:B------:R-:W-:Y:S01]  /*b9b0*/  HMMA.16816.F32 R152, R212, R122, R152 ;  /* 0x0000007ad498723c */ /* 0x000fe20000001898 */
[----:B------:R-:W-:Y:S04]  /*b9c0*/  LDSM.16.MT88.4 R120, [R2+0xd000] ;  /* 0x00d000000278783b */ /* 0x000fe80000004200 */
[----:B------:R-:W-:Y:S03]  /*b9d0*/  LDSM.16.MT88.4 R212, [R5+0xd000] ;  /* 0x00d0000005d4783b */ /* 0x000fe60000004200 */
[C---:B0-----:R-:W-:Y:S08]  /*b9e0*/  HMMA.16816.F32 R172, R200.reuse, R148, R172 ;  /* 0x00000094c8ac723c */ /* 0x041ff000000018ac */
[----:B-1----:R-:W-:Y:S01]  /*b9f0*/  HMMA.16816.F32 R180, R200, R136, R180 ;  /* 0x00000088c8b4723c */ /* 0x002fe200000018b4 */
[----:B------:R-:W-:Y:S07]  /*ba00*/  LDSM.16.MT88.4 R200, [R242+0xc080] ;  /* 0x00c08000f2c8783b */ /* 0x000fee0000004200 */
[C---:B------:R-:W-:Y:S08]  /*ba10*/  HMMA.16816.F32 R164, R196.reuse, R148, R164 ;  /* 0x00000094c4a4723c */ /* 0x040ff000000018a4 */
[----:B------:R-:W-:Y:S01]  /*ba20*/  HMMA.16816.F32 R176, R196, R136, R176 ;  /* 0x00000088c4b0723c */ /* 0x000fe200000018b0 */
[----:B------:R-:W0:Y:S07]  /*ba30*/  LDSM.16.MT88.4 R196, [R242+0xc000] ;  /* 0x00c00000f2c4783b */ /* 0x000e2e0000004200 */
[C---:B------:R-:W-:Y:S08]  /*ba40*/  HMMA.16816.F32 R232, R144.reuse, R148, R232 ;  /* 0x0000009490e8723c */ /* 0x040ff000000018e8 */
[----:B------:R-:W-:Y:S01]  /*ba50*/  HMMA.16816.F32 R228, R144, R136, R228 ;  /* 0x0000008890e4723c */ /* 0x000fe200000018e4 */
[----:B------:R-:W1:Y:S07]  /*ba60*/  LDSM.16.MT88.4 R144, [R5+0xc000] ;  /* 0x00c000000590783b */ /* 0x000e6e0000004200 */
[C---:B--2---:R-:W-:Y:S08]  /*ba70*/  HMMA.16816.F32 R132, R204.reuse, R148, R132 ;  /* 0x00000094cc84723c */ /* 0x044ff00000001884 */
[----:B------:R-:W-:Y:S01]  /*ba80*/  HMMA.16816.F32 R188, R204, R136, R188 ;  /* 0x00000088ccbc723c */ /* 0x000fe200000018bc */
[----:B------:R-:W-:Y:S07]  /*ba90*/  LDSM.16.MT88.4 R204, [R2+0xe000] ;  /* 0x00e0000002cc783b */ /* 0x000fee0000004200 */
[C---:B---3--:R-:W-:Y:S08]  /*baa0*/  HMMA.16816.F32 R160, R124.reuse, R148, R160 ;  /* 0x000000947ca0723c */ /* 0x048ff000000018a0 */
[----:B------:R-:W-:Y:S01]  /*bab0*/  HMMA.16816.F32 R156, R124, R136, R156 ;  /* 0x000000887c9c723c */ /* 0x000fe2000000189c */
[----:B------:R-:W2:Y:S07]  /*bac0*/  LDSM.16.MT88.4 R124, [R2+0xd080] ;  /* 0x00d08000027c783b */ /* 0x000eae0000004200 */
[C---:B0-----:R-:W-:Y:S08]  /*bad0*/  HMMA.16816.F32 R192, R196.reuse, R148, R192 ;  /* 0x00000094c4c0723c */ /* 0x041ff000000018c0 */
[----:B------:R-:W-:Y:S01]  /*bae0*/  HMMA.16816.F32 R140, R196, R136, R140 ;  /* 0x00000088c48c723c */ /* 0x000fe2000000188c */
[----:B------:R-:W-:Y:S07]  /*baf0*/  LDSM.16.M88.4 R196, [R239+0x18180] ;  /* 0x01818000efc4783b */ /* 0x000fee0000000200 */
[C---:B------:R-:W-:Y:S08]  /*bb00*/  HMMA.16816.F32 R128, R200.reuse, R148, R128 ;  /* 0x00000094c880723c */ /* 0x040ff00000001880 */
[----:B------:R-:W-:Y:S01]  /*bb10*/  HMMA.16816.F32 R168, R200, R136, R168 ;  /* 0x00000088c8a8723c */ /* 0x000fe200000018a8 */
[----:B------:R-:W-:Y:S07]  /*bb20*/  LDSM.16.M88.4 R200, [R239+0x10180] ;  /* 0x01018000efc8783b */ /* 0x000fee0000000200 */
[C---:B-1----:R-:W-:Y:S08]  /*bb30*/  HMMA.16816.F32 R184, R144.reuse, R148, R184 ;  /* 0x0000009490b8723c */ /* 0x042ff000000018b8 */
[----:B------:R-:W-:Y:S01]  /*bb40*/  HMMA.16816.F32 R152, R144, R136, R152 ;  /* 0x000000889098723c */ /* 0x000fe20000001898 */
[----:B------:R-:W0:Y:S07]  /*bb50*/  LDSM.16.MT88.4 R144, [R243+0xd000] ;  /* 0x00d00000f390783b */ /* 0x000e2e0000004200 */
[C---:B------:R-:W-:Y:S08]  /*bb60*/  HMMA.16816.F32 R132, R120.reuse, R150, R132 ;  /* 0x000000967884723c */ /* 0x040ff00000001884 */
[----:B------:R-:W-:Y:S01]  /*bb70*/  HMMA.16816.F32 R188, R120, R138, R188 ;  /* 0x0000008a78bc723c */ /* 0x000fe200000018bc */
[----:B------:R-:W1:Y:S07]  /*bb80*/  LDSM.16.MT88.4 R120, [R2+0xe080] ;  /* 0x00e080000278783b */ /* 0x000e6e0000004200 */
[C---:B--2---:R-:W-:Y:S08]  /*bb90*/  HMMA.16816.F32 R172, R124.reuse, R150, R172 ;  /* 0x000000967cac723c */ /* 0x044ff000000018ac */
[-C--:B------:R-:W-:Y:S01]  /*bba0*/  HMMA.16816.F32 R180, R124, R138.reuse, R180 ;  /* 0x0000008a7cb4723c */ /* 0x080fe200000018b4 */
[----:B------:R-:W2:Y:S07]  /*bbb0*/  LDSM.16.MT88.4 R124, [R242+0xe000] ;  /* 0x00e00000f27c783b */ /* 0x000eae0000004200 */
[-C--:B------:R-:W-:Y:S08]  /*bbc0*/  HMMA.16816.F32 R228, R224, R138.reuse, R228 ;  /* 0x0000008ae0e4723c */ /* 0x080ff000000018e4 */
[-C--:B0-----:R-:W-:Y:S08]  /*bbd0*/  HMMA.16816.F32 R176, R144, R138.reuse, R176 ;  /* 0x0000008a90b0723c */ /* 0x081ff000000018b0 */
[-C--:B------:R-:W-:Y:S08]  /*bbe0*/  HMMA.16816.F32 R140, R220, R138.reuse, R140 ;  /* 0x0000008adc8c723c */ /* 0x080ff0000000188c */
[-C--:B------:R-:W-:Y:S08]  /*bbf0*/  HMMA.16816.F32 R168, R216, R138.reuse, R168 ;  /* 0x0000008ad8a8723c */ /* 0x080ff000000018a8 */
[-C--:B------:R-:W-:Y:S08]  /*bc00*/  HMMA.16816.F32 R152, R212, R138.reuse, R152 ;  /* 0x0000008ad498723c */ /* 0x080ff00000001898 */
[----:B------:R-:W-:Y:S01]  /*bc10*/  HMMA.16816.F32 R156, R208, R138, R156 ;  /* 0x0000008ad09c723c */ /* 0x000fe2000000189c */
[----:B------:R-:W0:Y:S07]  /*bc20*/  LDSM.16.MT88.4 R136, [R243+0xe000] ;  /* 0x00e00000f388783b */ /* 0x000e2e0000004200 */
[C---:B-1----:R-:W-:Y:S08]  /*bc30*/  HMMA.16816.F32 R172, R120.reuse, R200, R172 ;  /* 0x000000c878ac723c */ /* 0x042ff000000018ac */
[----:B------:R-:W-:Y:S01]  /*bc40*/  HMMA.16816.F32 R180, R120, R196, R180 ;  /* 0x000000c478b4723c */ /* 0x000fe200000018b4 */
[----:B------:R-:W1:Y:S07]  /*bc50*/  LDSM.16.MT88.4 R120, [R5+0xe000] ;  /* 0x00e000000578783b */ /* 0x000e6e0000004200 */
[-C--:B------:R-:W-:Y:S01]  /*bc60*/  HMMA.16816.F32 R164, R144, R150.reuse, R164 ;  /* 0x0000009690a4723c */ /* 0x080fe200000018a4 */
[----:B------:R-:W3:Y:S07]  /*bc70*/  LDSM.16.MT88.4 R144, [R243+0xe080] ;  /* 0x00e08000f390783b */ /* 0x000eee0000004200 */
[-C--:B------:R-:W-:Y:S08]  /*bc80*/  HMMA.16816.F32 R192, R220, R150.reuse, R192 ;  /* 0x00000096dcc0723c */ /* 0x080ff000000018c0 */
[-C--:B------:R-:W-:Y:S08]  /*bc90*/  HMMA.16816.F32 R184, R212, R150.reuse, R184 ;  /* 0x00000096d4b8723c */ /* 0x080ff000000018b8 */
[----:B------:R-:W-:Y:S01]  /*bca0*/  HMMA.16816.F32 R232, R224, R150, R232 ;  /* 0x00000096e0e8723c */ /* 0x000fe200000018e8 */
[----:B------:R-:W4:Y:S07]  /*bcb0*/  S2R R249, SR_TID.X ;  /* 0x0000000000f97919 */ /* 0x000f2e0000002100 */
[----:B--2---:R-:W-:Y:S08]  /*bcc0*/  HMMA.16816.F32 R140, R124, R196, R140 ;  /* 0x000000c47c8c723c */ /* 0x004ff0000000188c */
[C---:B0-----:R-:W-:Y:S08]  /*bcd0*/  HMMA.16816.F32 R164, R136.reuse, R200, R164 ;  /* 0x000000c888a4723c */ /* 0x041ff000000018a4 */
[-C--:B------:R-:W-:Y:S01]  /*bce0*/  HMMA.16816.F32 R176, R136, R196.reuse, R176 ;  /* 0x000000c488b0723c */ /* 0x080fe200000018b0 */
[----:B------:R-:W-:Y:S07]  /*bcf0*/  LDSM.16.MT88.4 R136, [R5+0xf000] ;  /* 0x00f000000588783b */ /* 0x000fee0000004200 */
[-C--:B-1----:R-:W-:Y:S08]  /*bd00*/  HMMA.16816.F32 R152, R120, R196.reuse, R152 ;  /* 0x000000c47898723c */ /* 0x082ff00000001898 */
[----:B---3--:R-:W-:Y:S08]  /*bd10*/  HMMA.16816.F32 R228, R144, R196, R228 ;  /* 0x000000c490e4723c */ /* 0x008ff000000018e4 */
[----:B------:R-:W-:Y:S01]  /*bd20*/  HMMA.16816.F32 R160, R208, R150, R160 ;  /* 0x00000096d0a0723c */ /* 0x000fe200000018a0 */
[----:B------:R-:W0:Y:S04]  /*bd30*/  S2R R241, SR_CTAID.X ;  /* 0x0000000000f17919 */ /* 0x000e280000002500 */
[----:B------:R-:W1:Y:S03]  /*bd40*/  S2R R240, SR_CTAID.X ;  /* 0x0000000000f07919 */ /* 0x000e660000002500 */
[-C--:B------:R-:W-:Y:S01]  /*bd50*/  HMMA.16816.F32 R192, R124, R200.reuse, R192 ;  /* 0x000000c87cc0723c */ /* 0x080fe200000018c0 */
[----:B------:R-:W2:Y:S07]  /*bd60*/  LDSM.16.MT88.4 R124, [R5+0xe080] ;  /* 0x00e08000057c783b */ /* 0x000eae0000004200 */
[-C--:B------:R-:W-:Y:S01]  /*bd70*/  HMMA.16816.F32 R132, R204, R200.reuse, R132 ;  /* 0x000000c8cc84723c */ /* 0x080fe20000001884 */
[----:B------:R-:W3:Y:S04]  /*bd80*/  S2R R220, SR_CTAID.X ;  /* 0x0000000000dc7919 */ /* 0x000ee80000002500 */
[----:B------:R-:W-:Y:S03]  /*bd90*/  LDSM.16.MT88.4 R212, [R2+0xf000] ;  /* 0x00f0000002d4783b */ /* 0x000fe60000004200 */
[-C--:B------:R-:W-:Y:S01]  /*bda0*/  HMMA.16816.F32 R184, R120, R200.reuse, R184 ;  /* 0x000000c878b8723c */ /* 0x080fe200000018b8 */
[----:B------:R0:W-:Y:S07]  /*bdb0*/  LDSM.16.MT88.4 R120, [R5+0xf080] ;  /* 0x00f080000578783b */ /* 0x0001ee0000004200 */
[----:B------:R-:W-:Y:S01]  /*bdc0*/  HMMA.16816.F32 R232, R144, R200, R232 ;  /* 0x000000c890e8723c */ /* 0x000fe200000018e8 */
[----:B0-----:R-:W0:Y:S04]  /*bdd0*/  S2R R5, SR_TID.X ;  /* 0x0000000000057919 */ /* 0x001e280000002100 */
[----:B------:R-:W3:Y:S01]  /*bde0*/  LDSM.16.MT88.4 R144, [R242+0xf000] ;  /* 0x00f00000f290783b */ /* 0x000ee20000004200 */
[----:B----4-:R-:W-:-:S02]  /*bdf0*/  LOP3.LUT R249, R249, 0x3, RZ, 0xc0, !PT ;  /* 0x00000003f9f97812 */ /* 0x010fc400078ec0ff */
[----:B------:R-:W-:Y:S01]  /*be00*/  HMMA.16816.F32 R188, R204, R196, R188 ;  /* 0x000000c4ccbc723c */ /* 0x000fe200000018bc */
[----:B------:R-:W4:Y:S02]  /*be10*/  LDSM.16.MT88.4 R204, [R243+0xf000] ;  /* 0x00f00000f3cc783b */ /* 0x000f240000004200 */
[----:B------:R-:W-:Y:S02]  /*be20*/  IMAD.SHL.U32 R239, R249, 0x2, RZ ;  /* 0x00000002f9ef7824 */ /* 0x000fe400078e00ff */
[----:B------:R-:W4:Y:S01]  /*be30*/  LDSM.16.MT88.4 R208, [R2+0xf080] ;  /* 0x00f0800002d0783b */ /* 0x000f220000004200 */
[C---:B0-----:R-:W-:Y:S02]  /*be40*/  LOP3.LUT R251, R5.reuse, 0x1c, RZ, 0xc0, !PT ;  /* 0x0000001c05fb7812 */ /* 0x041fe400078ec0ff */
[----:B------:R-:W-:-:S04]  /*be50*/  LOP3.LUT R5, R5, 0xe0, RZ, 0xc0, !PT ;  /* 0x000000e005057812 */ /* 0x000fc800078ec0ff */
[----:B------:R-:W-:Y:S02]  /*be60*/  LEA.HI R5, R5, R239, RZ, 0x1e ;  /* 0x000000ef05057211 */ /* 0x000fe400078ff0ff */
[----:B------:R-:W0:Y:S01]  /*be70*/  S2R R239, SR_CTAID.X ;  /* 0x0000000000ef7919 */ /* 0x000e220000002500 */
[C---:B--2---:R-:W-:Y:S08]  /*be80*/  HMMA.16816.F32 R160, R124.reuse, R200, R160 ;  /* 0x000000c87ca0723c */ /* 0x044ff000000018a0 */
[----:B------:R-:W-:Y:S01]  /*be90*/  HMMA.16816.F32 R156, R124, R196, R156 ;  /* 0x000000c47c9c723c */ /* 0x000fe2000000189c */
[----:B------:R-:W-:Y:S01]  /*bea0*/  IMAD.SHL.U32 R241, R241, 0x80, RZ ;  /* 0x00000080f1f17824 */ /* 0x000fe200078e00ff */
[----:B-1----:R-:W-:-:S04]  /*beb0*/  SHF.L.U32 R240, R240, 0x7, RZ ;  /* 0x00000007f0f07819 */ /* 0x002fc800000006ff */
[C---:B------:R-:W-:Y:S02]  /*bec0*/  LEA.HI R241, R251.reuse, R241, RZ, 0x1e ;  /* 0x000000f1fbf17211 */ /* 0x040fe400078ff0ff */
[----:B------:R-:W-:Y:S01]  /*bed0*/  LEA.HI R240, R251, R240, RZ, 0x1e ;  /* 0x000000f0fbf07211 */ /* 0x000fe200078ff0ff */
[----:B---3--:R-:W-:Y:S01]  /*bee0*/  HMMA.16816.F32 R192, R144, R202, R192 ;  /* 0x000000ca90c0723c */ /* 0x008fe200000018c0 */
[----:B------:R-:W-:Y:S02]  /*bef0*/  IADD3 R241, R241, 0x78, RZ ;  /* 0x00000078f1f17810 */ /* 0x000fe40007ffe0ff */
[----:B------:R-:W-:-:S05]  /*bf00*/  IADD3 R240, R240, 0x70, RZ ;  /* 0x00000070f0f07810 */ /* 0x000fca0007ffe0ff */
[----:B------:R-:W-:Y:S01]  /*bf10*/  HMMA.16816.F32 R140, R144, R198, R140 ;  /* 0x000000c6908c723c */ /* 0x000fe2000000188c */
[----:B0-----:R-:W-:-:S06]  /*bf20*/  IMAD.SHL.U32 R239, R239, 0x80, RZ ;  /* 0x00000080efef7824 */ /* 0x001fcc00078e00ff */
[----:B------:R-:W-:Y:S01]  /*bf30*/  IADD3 R144, P0, R5, UR4, RZ ;  /* 0x0000000405907c10 */ /* 0x000fe2000ff1e0ff */
[----:B------:R-:W-:Y:S01]  /*bf40*/  HMMA.16816.F32 R160, R120, R202, R160 ;  /* 0x000000ca78a0723c */ /* 0x000fe200000018a0 */
[----:B------:R-:W-:Y:S02]  /*bf50*/  LEA.HI R239, R251, R239, RZ, 0x1e ;  /* 0x000000effbef7211 */ /* 0x000fe400078ff0ff */
[C---:B------:R-:W-:Y:S01]  /*bf60*/  ISETP.GT.U32.AND P1, PT, R144.reuse, R241, PT ;  /* 0x000000f19000720c */ /* 0x040fe20003f24070 */
[----:B------:R-:W-:Y:S01]  /*bf70*/  IMAD.X R145, RZ, RZ, UR5, P0 ;  /* 0x00000005ff917e24 */ /* 0x000fe200080e06ff */
[----:B------:R-:W-:-:S03]  /*bf80*/  ISETP.GT.U32.AND P2, PT, R144, R240, PT ;  /* 0x000000f09000720c */ /* 0x000fc60003f44070 */
[----:B------:R-:W-:Y:S01]  /*bf90*/  HMMA.16816.F32 R156, R120, R198, R156 ;  /* 0x000000c6789c723c */ /* 0x000fe2000000189c */
[C---:B------:R-:W-:Y:S02]  /*bfa0*/  ISETP.GT.U32.AND.EX P1, PT, R145.reuse, RZ, PT, P1 ;  /* 0x000000ff9100720c */ /* 0x040fe40003f24110 */
[----:B------:R-:W-:Y:S01]  /*bfb0*/  ISETP.GT.U32.AND.EX P2, PT, R145, RZ, PT, P2 ;  /* 0x000000ff9100720c */ /* 0x000fe20003f44120 */
[----:B------:R-:W-:Y:S01]  /*bfc0*/  IMAD.SHL.U32 R220, R220, 0x80, RZ ;  /* 0x00000080dcdc7824 */ /* 0x000fe200078e00ff */
[----:B------:R-:W-:Y:S02]  /*bfd0*/  LEA.HI R221, R251, 0x60, RZ, 0x1e ;  /* 0x00000060fbdd7811 */ /* 0x000fe400078ff0ff */
[C---:B------:R-:W-:Y:S02]  /*bfe0*/  IADD3 R120, P3, R144.reuse, 0x40, RZ ;  /* 0x0000004090787810 */ /* 0x040fe40007f7e0ff */
[----:B------:R-:W-:Y:S02]  /*bff0*/  IADD3 R121, P4, R144, 0x41, RZ ;  /* 0x0000004190797810 */ /* 0x000fe40007f9e0ff */
[----:B------:R-:W-:Y:S01]  /*c000*/  IADD3 R239, R239, 0x68, RZ ;  /* 0x00000068efef7810 */ /* 0x000fe20007ffe0ff */
[----:B------:R-:W-:Y:S01]  /*c010*/  IMAD.X R122, RZ, RZ, R145, P3 ;  /* 0x000000ffff7a7224 */ /* 0x000fe200018e0691 */
[----:B------:R-:W-:-:S02]  /*c020*/  SEL R5, RZ, 0x1, !P1 ;  /* 0x00000001ff057807 */ /* 0x000fc40004800000 */
[----:B------:R-:W-:Y:S01]  /*c030*/  SEL R124, RZ, 0x1fffe, !P2 ;  /* 0x0001fffeff7c7807 */ /* 0x000fe20005000000 */
[----:B------:R-:W-:Y:S01]  /*c040*/  IMAD.IADD R220, R220, 0x1, R221 ;  /* 0x00000001dcdc7824 */ /* 0x000fe200078e02dd */
[----:B------:R-:W-:Y:S02]  /*c050*/  ISETP.GT.U32.AND P0, PT, R121, R239, PT ;  /* 0x000000ef7900720c */ /* 0x000fe40003f04070 */
[----:B------:R-:W-:Y:S02]  /*c060*/  IADD3.X R123, RZ, R145, RZ, P4, !PT ;  /* 0x00000091ff7b7210 */ /* 0x000fe400027fe4ff */
[----:B------:R-:W-:Y:S01]  /*c070*/  ISETP.GT.U32.AND P1, PT, R120, R239, PT ;  /* 0x000000ef7800720c */ /* 0x000fe20003f24070 */
[----:B------:R-:W-:Y:S01]  /*c080*/  IMAD.IADD R5, R5, 0x1, R124 ;  /* 0x0000000105057824 */ /* 0x000fe200078e027c */
[----:B------:R-:W-:Y:S02]  /*c090*/  ISETP.GT.U32.AND.EX P0, PT, R123, RZ, PT, P0 ;  /* 0x000000ff7b00720c */ /* 0x000fe40003f04100 */
[----:B------:R-:W-:-:S02]  /*c0a0*/  ISETP.GT.U32.AND.EX P1, PT, R122, RZ, PT, P1 ;  /* 0x000000ff7a00720c */ /* 0x000fc40003f24110 */
[-C--:B------:R-:W-:Y:S01]  /*c0b0*/  ISETP.GT.U32.AND P3, PT, R120, R220.reuse, PT ;  /* 0x000000dc7800720c */ /* 0x080fe20003f64070 */
[----:B----4-:R-:W-:Y:S01]  /*c0c0*/  HMMA.16816.F32 R164, R204, R202, R164 ;  /* 0x000000cacca4723c */ /* 0x010fe200000018a4 */
[----:B------:R-:W-:Y:S02]  /*c0d0*/  ISETP.GT.U32.AND P2, PT, R121, R220, PT ;  /* 0x000000dc7900720c */ /* 0x000fe40003f44070 */
[----:B------:R-:W-:Y:S02]  /*c0e0*/  LOP3.LUT R5, R5, 0x3, RZ, 0xc0, !PT ;  /* 0x0000000305057812 */ /* 0x000fe400078ec0ff */
[----:B------:R-:W-:-:S03]  /*c0f0*/  SEL R124, RZ, 0x7fff8, !P1 ;  /* 0x0007fff8ff7c7807 */ /* 0x000fc60004800000 */
[----:B------:R-:W-:Y:S01]  /*c100*/  HMMA.16816.F32 R176, R204, R198, R176 ;  /* 0x000000c6ccb0723c */ /* 0x000fe200000018b0 */
[----:B------:R-:W-:-:S06]  /*c110*/  ISETP.GT.U32.AND.EX P1, PT, R122, RZ, PT, P3 ;  /* 0x000000ff7a00720c */ /* 0x000fcc0003f24130 */
[----:B------:R-:W-:Y:S01]  /*c120*/  SEL R204, RZ, 0x4, !P0 ;  /* 0x00000004ffcc7807 */ /* 0x000fe20004000000 */
[----:B------:R-:W-:Y:S01]  /*c130*/  HMMA.16816.F32 R128, R216, R150, R128 ;  /* 0x00000096d880723c */ /* 0x000fe20000001880 */
[----:B------:R-:W0:Y:S01]  /*c140*/  S2R R218, SR_CTAID.X ;  /* 0x0000000000da7919 */ /* 0x000e220000002500 */
[----:B------:R-:W-:Y:S02]  /*c150*/  ISETP.GT.U32.AND.EX P0, PT, R123, RZ, PT, P2 ;  /* 0x000000ff7b00720c */ /* 0x000fe40003f04120 */
[----:B------:R-:W-:Y:S01]  /*c160*/  IADD3 R204, R5, R124, R204 ;  /* 0x0000007c05cc7210 */ /* 0x000fe20007ffe0cc */
[----:B------:R-:W1:Y:S01]  /*c170*/  S2R R216, SR_CTAID.X ;  /* 0x0000000000d87919 */ /* 0x000e620000002500 */
[----:B------:R-:W-:Y:S02]  /*c180*/  SEL R5, RZ, 0x1fffe, !P1 ;  /* 0x0001fffeff057807 */ /* 0x000fe40004800000 */
[----:B------:R-:W-:Y:S01]  /*c190*/  SEL R124, RZ, 0x1, !P0 ;  /* 0x00000001ff7c7807 */ /* 0x000fe20004000000 */
[----:B------:R2:W-:Y:S01]  /*c1a0*/  LDSM.16.MT88.4 R148, [R243+0xf080] ;  /* 0x00f08000f394783b */ /* 0x0005e20000004200 */
[----:B------:R-:W-:-:S02]  /*c1b0*/  ISETP.GT.U32.AND P1, PT, R144, R220, PT ;  /* 0x000000dc9000720c */ /* 0x000fc40003f24070 */
[----:B------:R-:W-:Y:S02]  /*c1c0*/  ISETP.GT.U32.AND P0, PT, R144, R239, PT ;  /* 0x000000ef9000720c */ /* 0x000fe40003f04070 */
[----:B------:R-:W-:Y:S02]  /*c1d0*/  IADD3 R5, R124, R5, RZ ;  /* 0x000000057c057210 */ /* 0x000fe40007ffe0ff */
[C---:B------:R-:W-:Y:S02]  /*c1e0*/  ISETP.GT.U32.AND.EX P1, PT, R145.reuse, RZ, PT, P1 ;  /* 0x000000ff9100720c */ /* 0x040fe40003f24110 */
[----:B------:R-:W-:Y:S02]  /*c1f0*/  ISETP.GT.U32.AND.EX P0, PT, R145, RZ, PT, P0 ;  /* 0x000000ff9100720c */ /* 0x000fe40003f04100 */
[----:B------:R-:W-:Y:S02]  /*c200*/  LOP3.LUT R205, R5, 0x3, RZ, 0xc0, !PT ;  /* 0x0000000305cd7812 */ /* 0x000fe400078ec0ff */
[----:B------:R-:W-:-:S02]  /*c210*/  SEL R124, RZ, 0x7fff8, !P1 ;  /* 0x0007fff8ff7c7807 */ /* 0x000fc40004800000 */
[----:B------:R-:W-:-:S04]  /*c220*/  SEL R5, RZ, 0x4, !P0 ;  /* 0x00000004ff057807 */ /* 0x000fc80004000000 */
[----:B------:R-:W-:Y:S02]  /*c230*/  IADD3 R205, R205, R124, R5 ;  /* 0x0000007ccdcd7210 */ /* 0x000fe40007ffe005 */
[----:B------:R-:W3:Y:S01]  /*c240*/  LDSM.16.MT88.4 R124, [R242+0xe080] ;  /* 0x00e08000f27c783b */ /* 0x000ee20000004200 */
[----:B------:R-:W-:Y:S01]  /*c250*/  LEA.HI R219, R251, 0x58, RZ, 0x1e ;  /* 0x00000058fbdb7811 */ /* 0x000fe200078ff0ff */
[----:B0-----:R-:W-:-:S04]  /*c260*/  IMAD.SHL.U32 R218, R218, 0x80, RZ ;  /* 0x00000080dada7824 */ /* 0x001fc800078e00ff */
[----:B------:R-:W-:Y:S01]  /*c270*/  IMAD.IADD R218, R218, 0x1, R219 ;  /* 0x00000001dada7824 */ /* 0x000fe200078e02db */
[----:B------:R-:W-:Y:S01]  /*c280*/  LEA.HI R217, R251, 0x50, RZ, 0x1e ;  /* 0x00000050fbd97811 */ /* 0x000fe200078ff0ff */
[----:B-1----:R-:W-:-:S03]  /*c290*/  IMAD.SHL.U32 R216, R216, 0x80, RZ ;  /* 0x00000080d8d87824 */ /* 0x002fc600078e00ff */
[-C--:B------:R-:W-:Y:S01]  /*c2a0*/  ISETP.GT.U32.AND P1, PT, R120, R218.reuse, PT ;  /* 0x000000da7800720c */ /* 0x080fe20003f24070 */
[----:B------:R-:W-:Y:S01]  /*c2b0*/  IMAD.IADD R216, R216, 0x1, R217 ;  /* 0x00000001d8d87824 */ /* 0x000fe200078e02d9 */
[----:B------:R-:W-:Y:S02]  /*c2c0*/  ISETP.GT.U32.AND P0, PT, R121, R218, PT ;  /* 0x000000da7900720c */ /* 0x000fe40003f04070 */
[----:B------:R-:W-:Y:S01]  /*c2d0*/  ISETP.GT.U32.AND.EX P1, PT, R122, RZ, PT, P1 ;  /* 0x000000ff7a00720c */ /* 0x000fe20003f24110 */
[----:B------:R-:W-:Y:S01]  /*c2e0*/  HMMA.16816.F32 R184, R136, R202, R184 ;  /* 0x000000ca88b8723c */ /* 0x000fe200000018b8 */
[----:B------:R-:W-:Y:S02]  /*c2f0*/  ISETP.GT.U32.AND.EX P0, PT, R123, RZ, PT, P0 ;  /* 0x000000ff7b00720c */ /* 0x000fe40003f04100 */
[----:B------:R-:W-:Y:S02]  /*c300*/  SEL R5, RZ, 0x1fffe, !P1 ;  /* 0x0001fffeff057807 */ /* 0x000fe40004800000 */
[----:B------:R-:W-:-:S02]  /*c310*/  ISETP.GT.U32.AND P2, PT, R121, R216, PT ;  /* 0x000000d87900720c */ /* 0x000fc40003f44070 */
[----:B------:R-:W-:Y:S01]  /*c320*/  ISETP.GT.U32.AND P1, PT, R120, R216, PT ;  /* 0x000000d87800720c */ /* 0x000fe20003f24070 */
[----:B------:R-:W-:Y:S01]  /*c330*/  HMMA.16816.F32 R152, R136, R198, R152 ;  /* 0x000000c68898723c */ /* 0x000fe20000001898 */
[----:B------:R0:W1:Y:S01]  /*c340*/  LDSM.16.MT88.4 R136, [R242+0xf080] ;  /* 0x00f08000f288783b */ /* 0x0000620000004200 */
[----:B------:R-:W-:Y:S02]  /*c350*/  SEL R206, RZ, 0x1, !P0 ;  /* 0x00000001ffce7807 */ /* 0x000fe40004000000 */
[----:B------:R-:W-:Y:S02]  /*c360*/  ISETP.GT.U32.AND.EX P0, PT, R123, RZ, PT, P2 ;  /* 0x000000ff7b00720c */ /* 0x000fe40003f04120 */
[----:B------:R-:W-:Y:S01]  /*c370*/  ISETP.GT.U32.AND.EX P1, PT, R122, RZ, PT, P1 ;  /* 0x000000ff7a00720c */ /* 0x000fe20003f24110 */
[----:B------:R-:W4:Y:S01]  /*c380*/  S2R R223, SR_CTAID.X ;  /* 0x0000000000df7919 */ /* 0x000f220000002500 */
[----:B------:R-:W-:-:S03]  /*c390*/  IADD3 R206, R206, R5, RZ ;  /* 0x00000005cece7210 */ /* 0x000fc60007ffe0ff */
[----:B------:R-:W0:Y:S01]  /*c3a0*/  S2R R225, SR_CTAID.X ;  /* 0x0000000000e17919 */ /* 0x000e220000002500 */
[----:B------:R-:W-:-:S03]  /*c3b0*/  SEL R5, RZ, 0x4, !P0 ;  /* 0x00000004ff057807 */ /* 0x000fc60004000000 */
[----:B------:R-:W0:Y:S01]  /*c3c0*/  S2R R227, SR_CTAID.X ;  /* 0x0000000000e37919 */ /* 0x000e220000002500 */
[----:B------:R-:W-:-:S03]  /*c3d0*/  SEL R146, RZ, 0x7fff8, !P1 ;  /* 0x0007fff8ff927807 */ /* 0x000fc60004800000 */
[----:B------:R-:W0:Y:S01]  /*c3e0*/  S2R R221, SR_CTAID.X ;  /* 0x0000000000dd7919 */ /* 0x000e220000002500 */
[----:B------:R-:W-:-:S03]  /*c3f0*/  ISETP.GT.U32.AND P0, PT, R121, R241, PT ;  /* 0x000000f17900720c */ /* 0x000fc60003f04070 */
[----:B--2---:R-:W2:Y:S01]  /*c400*/  S2R R243, SR_CTAID.X ;  /* 0x0000000000f37919 */ /* 0x004ea20000002500 */
[----:B------:R-:W-:Y:S01]  /*c410*/  ISETP.GT.U32.AND P1, PT, R120, R241, PT ;  /* 0x000000f17800720c */ /* 0x000fe20003f24070 */
[C---:B------:R-:W-:Y:S01]  /*c420*/  HMMA.16816.F32 R172, R208.reuse, R202, R172 ;  /* 0x000000cad0ac723c */ /* 0x040fe200000018ac */
[----:B------:R-:W-:Y:S02]  /*c430*/  LOP3.LUT R206, R206, 0x3, RZ, 0xc0, !PT ;  /* 0x00000003cece7812 */ /* 0x000fe400078ec0ff */
[----:B------:R-:W-:Y:S02]  /*c440*/  ISETP.GT.U32.AND.EX P0, PT, R123, RZ, PT, P0 ;  /* 0x000000ff7b00720c */ /* 0x000fe40003f04100 */
[----:B------:R-:W-:Y:S01]  /*c450*/  ISETP.GT.U32.AND.EX P1, PT, R122, RZ, PT, P1 ;  /* 0x000000ff7a00720c */ /* 0x000fe20003f24110 */
[----:B------:R-:W0:Y:S02]  /*c460*/  S2R R217, SR_CTAID.X ;  /* 0x0000000000d97919 */ /* 0x000e240000002500 */
[----:B------:R-:W-:Y:S02]  /*c470*/  HMMA.16816.F32 R180, R208, R198, R180 ;  /* 0x000000c6d0b4723c */ /* 0x000fe400000018b4 */
[----:B------:R-:W0:Y:S01]  /*c480*/  S2R R210, SR_CTAID.X ;  /* 0x0000000000d27919 */ /* 0x000e220000002500 */
[----:B------:R-:W-:-:S03]  /*c490*/  IADD3 R206, R206, R146, R5 ;  /* 0x00000092cece7210 */ /* 0x000fc60007ffe005 */
[----:B------:R-:W0:Y:S02]  /*c4a0*/  S2R R208, SR_CTAID.X ;  /* 0x0000000000d07919 */ /* 0x000e240000002500 */
[----:B------:R-:W-:Y:S01]  /*c4b0*/  HMMA.16816.F32 R132, R212, R202, R132 ;  /* 0x000000cad484723c */ /* 0x000fe20000001884 */
[----:B------:R-:W-:Y:S02]  /*c4c0*/  SEL R5, RZ, 0x1, !P0 ;  /* 0x00000001ff057807 */ /* 0x000fe40004000000 */
[----:B------:R-:W-:-:S05]  /*c4d0*/  SEL R146, RZ, 0x1fffe, !P1 ;  /* 0x0001fffeff927807 */ /* 0x000fca0004800000 */
[----:B------:R-:W-:Y:S01]  /*c4e0*/  HMMA.16816.F32 R188, R212, R198, R188 ;  /* 0x000000c6d4bc723c */ /* 0x000fe200000018bc */
[----:B------:R-:W1:Y:S04]  /*c4f0*/  S2R R212, SR_CTAID.X ;  /* 0x0000000000d47919 */ /* 0x000e680000002500 */
[----:B------:R-:W1:Y:S01]  /*c500*/  S2R R214, SR_CTAID.X ;  /* 0x0000000000d67919 */ /* 0x000e620000002500 */
[-C--:B------:R-:W-:Y:S02]  /*c510*/  ISETP.GT.U32.AND P2, PT, R121, R240.reuse, PT ;  /* 0x000000f07900720c */ /* 0x080fe40003f44070 */
[----:B---3--:R-:W-:Y:S01]  /*c520*/  HMMA.16816.F32 R128, R124, R200, R128 ;  /* 0x000000c87c80723c */ /* 0x008fe20000001880 */
[----:B------:R-:W-:Y:S01]  /*c530*/  ISETP.GT.U32.AND P3, PT, R120, R240, PT ;  /* 0x000000f07800720c */ /* 0x000fe20003f64070 */
[----:B------:R-:W-:Y:S01]  /*c540*/  IMAD.IADD R5, R5, 0x1, R146 ;  /* 0x0000000105057824 */ /* 0x000fe200078e0292 */
[----:B------:R-:W-:-:S02]  /*c550*/  ISETP.GT.U32.AND.EX P1, PT, R123, RZ, PT, P2 ;  /* 0x000000ff7b00720c */ /* 0x000fc40003f24120 */
[----:B------:R-:W-:Y:S02]  /*c560*/  ISETP.GT.U32.AND.EX P2, PT, R122, RZ, PT, P3 ;  /* 0x000000ff7a00720c */ /* 0x000fe40003f44130 */
[----:B------:R-:W-:Y:S02]  /*c570*/  LOP3.LUT R207, R5, 0x3, RZ, 0xc0, !PT ;  /* 0x0000000305cf7812 */ /* 0x000fe400078ec0ff */
[----:B------:R-:W-:Y:S02]  /*c580*/  SEL R5, RZ, 0x4, !P1 ;  /* 0x00000004ff057807 */ /* 0x000fe40004800000 */
[----:B------:R-:W-:Y:S01]  /*c590*/  SEL R146, RZ, 0x7fff8, !P2 ;  /* 0x0007fff8ff927807 */ /* 0x000fe20005000000 */
[----:B----4-:R-:W-:Y:S01]  /*c5a0*/  IMAD.SHL.U32 R223, R223, 0x80, RZ ;  /* 0x00000080dfdf7824 */ /* 0x010fe200078e00ff */
[----:B------:R-:W-:Y:S01]  /*c5b0*/  LEA.HI R224, R251, 0x18, RZ, 0x1e ;  /* 0x00000018fbe07811 */ /* 0x000fe200078ff0ff */
[----:B0-----:R-:W-:Y:S01]  /*c5c0*/  IMAD.SHL.U32 R225, R225, 0x80, RZ ;  /* 0x00000080e1e17824 */ /* 0x001fe200078e00ff */
[----:B------:R-:W-:Y:S01]  /*c5d0*/  LEA.HI R226, R251, 0x10, RZ, 0x1e ;  /* 0x00000010fbe27811 */ /* 0x000fe200078ff0ff */
[----:B------:R-:W-:Y:S01]  /*c5e0*/  IMAD.SHL.U32 R227, R227, 0x80, RZ ;  /* 0x00000080e3e37824 */ /* 0x000fe200078e00ff */
[----:B------:R-:W-:Y:S01]  /*c5f0*/  LEA.HI R242, R251, 0x8, RZ, 0x1e ;  /* 0x00000008fbf27811 */ /* 0x000fe200078ff0ff */
[----:B------:R-:W-:Y:S01]  /*c600*/  IMAD.SHL.U32 R221, R221, 0x80, RZ ;  /* 0x00000080dddd7824 */ /* 0x000fe200078e00ff */
[----:B--2---:R-:W-:-:S02]  /*c610*/  SHF.L.U32 R243, R243, 0x7, RZ ;  /* 0x00000007f3f37819 */ /* 0x004fc400000006ff */
[----:B------:R-:W-:Y:S02]  /*c620*/  LEA.HI R222, R251, 0x20, RZ, 0x1e ;  /* 0x00000020fbde7811 */ /* 0x000fe400078ff0ff */
[----:B------:R-:W-:Y:S01]  /*c630*/  IADD3 R207, R207, R146, R5 ;  /* 0x00000092cfcf7210 */ /* 0x000fe20007ffe005 */
[----:B------:R-:W-:Y:S01]  /*c640*/  FMUL R5, R159, c[0x0][0x188] ;  /* 0x000062009f057a20 */ /* 0x000fe20000400000 */
[----:B------:R-:W-:Y:S01]  /*c650*/  LEA.HI R243, R251, R243, RZ, 0x1e ;  /* 0x000000f3fbf37211 */ /* 0x000fe200078ff0ff */
[----:B------:R-:W-:Y:S01]  /*c660*/  IMAD.IADD R227, R227, 0x1, R242 ;  /* 0x00000001e3e37824 */ /* 0x000fe200078e02f2 */
[----:B------:R-:W-:Y:S01]  /*c670*/  IADD3 R221, R221, R222, RZ ;  /* 0x000000dedddd7210 */ /* 0x000fe20007ffe0ff */
[----:B------:R-:W-:Y:S02]  /*c680*/  IMAD.IADD R225, R225, 0x1, R226 ;  /* 0x00000001e1e17824 */ /* 0x000fe400078e02e2 */
[----:B------:R-:W-:Y:S01]  /*c690*/  IMAD.IADD R223, R223, 0x1, R224 ;  /* 0x00000001dfdf7824 */ /* 0x000fe200078e02e0 */
[----:B------:R-:W-:Y:S01]  /*c6a0*/  FSEL R5, R5, -INF , !P0 ;  /* 0xff80000005057808 */ /* 0x000fe20004000000 */
[----:B-1----:R-:W-:Y:S01]  /*c6b0*/  IMAD.SHL.U32 R214, R214, 0x80, RZ ;  /* 0x00000080d6d67824 */ /* 0x002fe200078e00ff */
[C---:B------:R-:W-:Y:S01]  /*c6c0*/  LEA.HI R213, R251.reuse, 0x40, RZ, 0x1e ;  /* 0x00000040fbd57811 */ /* 0x040fe200078ff0ff */
[----:B------:R-:W-:Y:S01]  /*c6d0*/  IMAD.SHL.U32 R212, R212, 0x80, RZ ;  /* 0x00000080d4d47824 */ /* 0x000fe200078e00ff */
[C---:B------:R-:W-:Y:S01]  /*c6e0*/  LEA.HI R215, R251.reuse, 0x48, RZ, 0x1e ;  /* 0x00000048fbd77811 */ /* 0x040fe200078ff0ff */
[----:B------:R-:W-:Y:S01]  /*c6f0*/  IMAD.SHL.U32 R208, R208, 0x80, RZ ;  /* 0x00000080d0d07824 */ /* 0x000fe200078e00ff */
[----:B------:R-:W-:Y:S01]  /*c700*/  LEA.HI R209, R251, 0x30, RZ, 0x1e ;  /* 0x00000030fbd17811 */ /* 0x000fe200078ff0ff */
[----:B------:R-:W-:Y:S01]  /*c710*/  IMAD.SHL.U32 R217, R217, 0x80, RZ ;  /* 0x00000080d9d97824 */ /* 0x000fe200078e00ff */
[----:B------:R-:W-:-:S02]  /*c720*/  LEA.HI R211, R251, 0x38, RZ, 0x1e ;  /* 0x00000038fbd37811 */ /* 0x000fc400078ff0ff */
[----:B------:R-:W-:Y:S01]  /*c730*/  SHF.L.U32 R210, R210, 0x7, RZ ;  /* 0x00000007d2d27819 */ /* 0x000fe200000006ff */
[C---:B------:R-:W-:Y:S01]  /*c740*/  HMMA.16816.F32 R232, R148.reuse, R202, R232 ;  /* 0x000000ca94e8723c */ /* 0x040fe200000018e8 */
[C---:B------:R-:W-:Y:S02]  /*c750*/  ISETP.GT.U32.AND P2, PT, R121.reuse, R243, PT ;  /* 0x000000f37900720c */ /* 0x040fe40003f44070 */
[C---:B------:R-:W-:Y:S02]  /*c760*/  ISETP.GT.U32.AND P1, PT, R121.reuse, R227, PT ;  /* 0x000000e37900720c */ /* 0x040fe40003f24070 */
[C---:B------:R-:W-:Y:S02]  /*c770*/  ISETP.GT.U32.AND P3, PT, R121.reuse, R225, PT ;  /* 0x000000e17900720c */ /* 0x040fe40003f64070 */
[C---:B------:R-:W-:Y:S02]  /*c780*/  ISETP.GT.U32.AND P4, PT, R121.reuse, R223, PT ;  /* 0x000000df7900720c */ /* 0x040fe40003f84070 */
[----:B------:R-:W-:Y:S01]  /*c790*/  ISETP.GT.U32.AND P0, PT, R121, R221, PT ;  /* 0x000000dd7900720c */ /* 0x000fe20003f04070 */
[----:B------:R-:W-:Y:S01]  /*c7a0*/  HMMA.16816.F32 R228, R148, R198, R228 ;  /* 0x000000c694e4723c */ /* 0x000fe200000018e4 */
[----:B------:R-:W-:Y:S01]  /*c7b0*/  LEA.HI R219, R251, 0x28, RZ, 0x1e ;  /* 0x00000028fbdb7811 */ /* 0x000fe200078ff0ff */
[----:B------:R-:W-:Y:S01]  /*c7c0*/  FMUL R147, R191, c[0x0][0x188] ;  /* 0x00006200bf937a20 */ /* 0x000fe20000400000 */
[----:B------:R-:W-:Y:S01]  /*c7d0*/  ISETP.GT.U32.AND.EX P2, PT, R123, RZ, PT, P2 ;  /* 0x000000ff7b00720c */ /* 0x000fe20003f44120 */
[----:B------:R-:W-:Y:S01]  /*c7e0*/  FMUL R146, R177, c[0x0][0x188] ;  /* 0x00006200b1927a20 */ /* 0x000fe20000400000 */
[----:B------:R-:W-:Y:S01]  /*c7f0*/  ISETP.GT.U32.AND.EX P1, PT, R123, RZ, PT, P1 ;  /* 0x000000ff7b00720c */ /* 0x000fe20003f24110 */
[----:B------:R-:W-:-:S02]  /*c800*/  FMUL R179, R179, c[0x0][0x188] ;  /* 0x00006200b3b37a20 */ /* 0x000fc40000400000 */
[----:B------:R-:W-:Y:S01]  /*c810*/  HMMA.16816.F32 R200, R136, R202, R128 ;  /* 0x000000ca88c8723c */ /* 0x000fe20000001880 */
[----:B------:R-:W-:Y:S01]  /*c820*/  FMUL R148, R189, c[0x0][0x188] ;  /* 0x00006200bd947a20 */ /* 0x000fe20000400000 */
[C---:B------:R-:W-:Y:S01]  /*c830*/  ISETP.GT.U32.AND.EX P3, PT, R123.reuse, RZ, PT, P3 ;  /* 0x000000ff7b00720c */ /* 0x040fe20003f64130 */
[----:B------:R-:W-:Y:S01]  /*c840*/  IMAD.IADD R214, R214, 0x1, R215 ;  /* 0x00000001d6d67824 */ /* 0x000fe200078e02d7 */
[C---:B------:R-:W-:Y:S01]  /*c850*/  ISETP.GT.U32.AND.EX P4, PT, R123.reuse, RZ, PT, P4 ;  /* 0x000000ff7b00720c */ /* 0x040fe20003f84140 */
[----:B------:R-:W-:Y:S01]  /*c860*/  IMAD.IADD R212, R212, 0x1, R213 ;  /* 0x00000001d4d47824 */ /* 0x000fe200078e02d5 */
[----:B------:R-:W-:Y:S01]  /*c870*/  ISETP.GT.U32.AND.EX P0, PT, R123, RZ, PT, P0 ;  /* 0x000000ff7b00720c */ /* 0x000fe20003f04100 */
[----:B------:R-:W-:Y:S01]  /*c880*/  FMUL R129, R141, c[0x0][0x188] ;  /* 0x000062008d817a20 */ /* 0x000fe20000400000 */
[----:B------:R-:W-:Y:S01]  /*c890*/  IADD3 R217, R217, R219, RZ ;  /* 0x000000dbd9d97210 */ /* 0x000fe20007ffe0ff */
[----:B------:R-:W-:Y:S02]  /*c8a0*/  IMAD.IADD R210, R210, 0x1, R211 ;  /* 0x00000001d2d27824 */ /* 0x000fe400078e02d3 */
[----:B------:R-:W-:Y:S01]  /*c8b0*/  IMAD.IADD R208, R208, 0x1, R209 ;  /* 0x00000001d0d07824 */ /* 0x000fe200078e02d1 */
[----:B------:R-:W-:-:S02]  /*c8c0*/  FSEL R148, R148, -INF , !P2 ;  /* 0xff80000094947808 */ /* 0x000fc40005000000 */
[----:B------:R-:W-:Y:S02]  /*c8d0*/  FSEL R147, R147, -INF , !P1 ;  /* 0xff80000093937808 */ /* 0x000fe40004800000 */
[----:B------:R-:W-:Y:S02]  /*c8e0*/  FSEL R146, R146, -INF , !P3 ;  /* 0xff80000092927808 */ /* 0x000fe40005800000 */
[----:B------:R-:W-:Y:S02]  /*c8f0*/  FSEL R141, R179, -INF , !P4 ;  /* 0xff800000b38d7808 */ /* 0x000fe40006000000 */
[----:B------:R-:W-:Y:S02]  /*c900*/  FSEL R129, R129, -INF , !P0 ;  /* 0xff80000081817808 */ /* 0x000fe40004000000 */
[C---:B------:R-:W-:Y:S02]  /*c910*/  ISETP.GT.U32.AND P2, PT, R121.reuse, R214, PT ;  /* 0x000000d67900720c */ /* 0x040fe40003f44070 */
[----:B------:R-:W-:-:S02]  /*c920*/  ISETP.GT.U32.AND P1, PT, R121, R212, PT ;  /* 0x000000d47900720c */ /* 0x000fc40003f24070 */
[C---:B------:R-:W-:Y:S02]  /*c930*/  ISETP.GT.U32.AND P3, PT, R121.reuse, R210, PT ;  /* 0x000000d27900720c */ /* 0x040fe40003f64070 */
[C---:B------:R-:W-:Y:S02]  /*c940*/  ISETP.GT.U32.AND P4, PT, R121.reuse, R208, PT ;  /* 0x000000d07900720c */ /* 0x040fe40003f84070 */
[----:B------:R-:W-:Y:S01]  /*c950*/  ISETP.GT.U32.AND P0, PT, R121, R217, PT ;  /* 0x000000d97900720c */ /* 0x000fe20003f04070 */
[----:B------:R-:W-:Y:S01]  /*c960*/  FMUL R121, R183, c[0x0][0x188] ;  /* 0x00006200b7797a20 */ /* 0x000fe20000400000 */
[----:B------:R-:W-:Y:S01]  /*c970*/  ISETP.GT.U32.AND.EX P2, PT, R123, RZ, PT, P2 ;  /* 0x000000ff7b00720c */ /* 0x000fe20003f44120 */
[----:B------:R-:W-:Y:S01]  /*c980*/  FMUL R128, R155, c[0x0][0x188] ;  /* 0x000062009b807a20 */ /* 0x000fe20000400000 */
[----:B------:R-:W-:Y:S01]  /*c990*/  ISETP.GT.U32.AND.EX P1, PT, R123, RZ, PT, P1 ;  /* 0x000000ff7b00720c */ /* 0x000fe20003f24110 */
[----:B------:R-:W-:Y:S01]  /*c9a0*/  FMUL R143, R143, c[0x0][0x188] ;  /* 0x000062008f8f7a20 */ /* 0x000fe20000400000 */
[----:B------:R-:W-:Y:S01]  /*c9b0*/  ISETP.GT.U32.AND.EX P3, PT, R123, RZ, PT, P3 ;  /* 0x000000ff7b00720c */ /* 0x000fe20003f64130 */
[----:B------:R-:W-:Y:S01]  /*c9c0*/  FMUL R131, R153, c[0x0][0x188] ;  /* 0x0000620099837a20 */ /* 0x000fe20000400000 */
[----:B------:R-:W-:-:S02]  /*c9d0*/  ISETP.GT.U32.AND.EX P4, PT, R123, RZ, PT, P4 ;  /* 0x000000ff7b00720c */ /* 0x000fc40003f84140 */
[----:B------:R-:W-:Y:S01]  /*c9e0*/  ISETP.GT.U32.AND.EX P0, PT, R123, RZ, PT, P0 ;  /* 0x000000ff7b00720c */ /* 0x000fe20003f04100 */
[----:B------:R-:W-:Y:S01]  /*c9f0*/  FMUL R123, R181, c[0x0][0x188] ;  /* 0x00006200b57b7a20 */ /* 0x000fe20000400000 */
[----:B------:R-:W-:Y:S02]  /*ca00*/  FSEL R121, R121, -INF , !P2 ;  /* 0xff80000079797808 */ /* 0x000fe40005000000 */
[----:B------:R-:W-:Y:S02]  /*ca10*/  FSEL R128, R128, -INF , !P3 ;  /* 0xff80000080807808 */ /* 0x000fe40005800000 */
[----:B------:R-:W-:Y:S02]  /*ca20*/  FSEL R123, R123, -INF , !P1 ;  /* 0xff8000007b7b7808 */ /* 0x000fe40004800000 */
[----:B------:R-:W-:Y:S02]  /*ca30*/  FSEL R159, R143, -INF , !P0 ;  /* 0xff8000008f9f7808 */ /* 0x000fe40004000000 */
[----:B------:R-:W-:-:S02]  /*ca40*/  FSEL R131, R131, -INF , !P4 ;  /* 0xff80000083837808 */ /* 0x000fc40006000000 */
[C---:B------:R-:W-:Y:S02]  /*ca50*/  ISETP.GT.U32.AND P2, PT, R120.reuse, R243, PT ;  /* 0x000000f37800720c */ /* 0x040fe40003f44070 */
[C---:B------:R-:W-:Y:S02]  /*ca60*/  ISETP.GT.U32.AND P1, PT, R120.reuse, R227, PT ;  /* 0x000000e37800720c */ /* 0x040fe40003f24070 */
        /* <DEDUP_REMOVED lines=13> */
[----:B------:R-:W-:Y:S02]  /*cb40*/  FSEL R151, R151, -INF , !P2 ;  /* 0xff80000097977808 */ /* 0x000fe40005000000 */
[----:B------:R-:W-:Y:S02]  /*cb50*/  FSEL R150, R150, -INF , !P1 ;  /* 0xff80000096967808 */ /* 0x000fe40004800000 */
[----:B------:R-:W-:Y:S02]  /*cb60*/  FSEL R149, R149, -INF , !P3 ;  /* 0xff80000095957808 */ /* 0x000fe40005800000 */
[----:B------:R-:W-:Y:S02]  /*cb70*/  FSEL R143, R178, -INF , !P0 ;  /* 0xff800000b28f7808 */ /* 0x000fe40004000000 */
[----:B------:R-:W-:Y:S02]  /*cb80*/  FSEL R140, R140, -INF , !P4 ;  /* 0xff8000008c8c7808 */ /* 0x000fe40006000000 */
[----:B------:R-:W-:-:S02]  /*cb90*/  ISETP.GT.U32.AND P2, PT, R120, R214, PT ;  /* 0x000000d67800720c */ /* 0x000fc40003f44070 */
[C---:B------:R-:W-:Y:S02]  /*cba0*/  ISETP.GT.U32.AND P1, PT, R120.reuse, R212, PT ;  /* 0x000000d47800720c */ /* 0x040fe40003f24070 */
[C---:B------:R-:W-:Y:S02]  /*cbb0*/  ISETP.GT.U32.AND P3, PT, R120.reuse, R210, PT ;  /* 0x000000d27800720c */ /* 0x040fe40003f64070 */
[C---:B------:R-:W-:Y:S02]  /*cbc0*/  ISETP.GT.U32.AND P0, PT, R120.reuse, R208, PT ;  /* 0x000000d07800720c */ /* 0x040fe40003f04070 */
[----:B------:R-:W-:Y:S01]  /*cbd0*/  ISETP.GT.U32.AND P4, PT, R120, R217, PT ;  /* 0x000000d97800720c */ /* 0x000fe20003f84070 */
[----:B------:R-:W-:Y:S01]  /*cbe0*/  FMUL R120, R132, c[0x0][0x188] ;  /* 0x0000620084787a20 */ /* 0x000fe20000400000 */
[C---:B------:R-:W-:Y:S01]  /*cbf0*/  ISETP.GT.U32.AND.EX P2, PT, R122.reuse, RZ, PT, P2 ;  /* 0x000000ff7a00720c */ /* 0x040fe20003f44120 */
[----:B------:R-:W-:Y:S01]  /*cc00*/  FMUL R153, R133, c[0x0][0x188] ;  /* 0x0000620085997a20 */ /* 0x000fe20000400000 */
[----:B------:R-:W-:-:S02]  /*cc10*/  ISETP.GT.U32.AND.EX P1, PT, R122, RZ, PT, P1 ;  /* 0x000000ff7a00720c */ /* 0x000fc40003f24110 */
[C---:B------:R-:W-:Y:S02]  /*cc20*/  ISETP.GT.U32.AND.EX P3, PT, R122.reuse, RZ, PT, P3 ;  /* 0x000000ff7a00720c */ /* 0x040fe40003f64130 */
[C---:B------:R-:W-:Y:S02]  /*cc30*/  ISETP.GT.U32.AND.EX P0, PT, R122.reuse, RZ, PT, P0 ;  /* 0x000000ff7a00720c */ /* 0x040fe40003f04100 */
[----:B------:R-:W-:Y:S01]  /*cc40*/  ISETP.GT.U32.AND.EX P4, PT, R122, RZ, PT, P4 ;  /* 0x000000ff7a00720c */ /* 0x000fe20003f84140 */
[----:B------:R-:W-:Y:S02]  /*cc50*/  FMUL R122, R135, c[0x0][0x188] ;  /* 0x00006200877a7a20 */ /* 0x000fe40000400000 */
[----:B------:R-:W-:Y:S02]  /*cc60*/  FMUL R133, R180, c[0x0][0x188] ;  /* 0x00006200b4857a20 */ /* 0x000fe40000400000 */
[----:B------:R-:W-:Y:S02]  /*cc70*/  FMUL R132, R182, c[0x0][0x188] ;  /* 0x00006200b6847a20 */ /* 0x000fe40000400000 */
[----:B------:R-:W-:Y:S01]  /*cc80*/  FMUL R135, R154, c[0x0][0x188] ;  /* 0x000062009a877a20 */ /* 0x000fe20000400000 */
[----:B------:R-:W-:-:S02]  /*cc90*/  FSEL R133, R133, -INF , !P1 ;  /* 0xff80000085857808 */ /* 0x000fc40004800000 */
[----:B------:R-:W-:Y:S02]  /*cca0*/  FSEL R132, R132, -INF , !P2 ;  /* 0xff80000084847808 */ /* 0x000fe40005000000 */
[----:B------:R-:W-:Y:S02]  /*ccb0*/  FSEL R135, R135, -INF , !P3 ;  /* 0xff80000087877808 */ /* 0x000fe40005800000 */
[CC--:B------:R-:W-:Y:S02]  /*ccc0*/  ISETP.GT.U32.AND P2, PT, R144.reuse, R243.reuse, PT ;  /* 0x000000f39000720c */ /* 0x0c0fe40003f44070 */
[C---:B------:R-:W-:Y:S02]  /*ccd0*/  ISETP.GE.U32.AND P1, PT, R144.reuse, R243, PT ;  /* 0x000000f39000720c */ /* 0x040fe40003f26070 */
[----:B------:R-:W-:Y:S01]  /*cce0*/  ISETP.GT.U32.AND P3, PT, R144, R227, PT ;  /* 0x000000e39000720c */ /* 0x000fe20003f64070 */
[----:B------:R-:W-:Y:S01]  /*ccf0*/  FMUL R134, R134, c[0x0][0x188] ;  /* 0x0000620086867a20 */ /* 0x000fe20000400000 */
[C---:B------:R-:W-:Y:S01]  /*cd00*/  ISETP.GT.U32.AND.EX P2, PT, R145.reuse, RZ, PT, P2 ;  /* 0x000000ff9100720c */ /* 0x040fe20003f44120 */
[----:B------:R-:W-:Y:S01]  /*cd10*/  FMUL R142, R142, c[0x0][0x188] ;  /* 0x000062008e8e7a20 */ /* 0x000fe20000400000 */
[C---:B------:R-:W-:Y:S01]  /*cd20*/  ISETP.GE.U32.AND.EX P1, PT, R145.reuse, RZ, PT, P1 ;  /* 0x000000ff9100720c */ /* 0x040fe20003f26110 */
[----:B------:R-:W-:Y:S01]  /*cd30*/  FMUL R152, R152, c[0x0][0x188] ;  /* 0x0000620098987a20 */ /* 0x000fe20000400000 */
[----:B------:R-:W-:Y:S01]  /*cd40*/  ISETP.GT.U32.AND.EX P3, PT, R145, RZ, PT, P3 ;  /* 0x000000ff9100720c */ /* 0x000fe20003f64130 */
[----:B------:R-:W-:Y:S01]  /*cd50*/  FMUL R182, R166, c[0x0][0x188] ;  /* 0x00006200a6b67a20 */ /* 0x000fe20000400000 */
[----:B------:R-:W-:-:S02]  /*cd60*/  FSEL R176, R142, -INF , !P4 ;  /* 0xff8000008eb07808 */ /* 0x000fc40006000000 */
[----:B------:R-:W-:Y:S02]  /*cd70*/  FSEL R166, R152, -INF , !P0 ;  /* 0xff80000098a67808 */ /* 0x000fe40004000000 */
[----:B------:R-:W-:Y:S02]  /*cd80*/  FSEL R154, R120, -INF , !P2 ;  /* 0xff800000789a7808 */ /* 0x000fe40005000000 */
[----:B------:R-:W-:Y:S02]  /*cd90*/  FSEL R153, R153, -INF , !P1 ;  /* 0xff80000099997808 */ /* 0x000fe40004800000 */
[----:B------:R-:W-:Y:S02]  /*cda0*/  FSEL R189, R134, -INF , !P3 ;  /* 0xff80000086bd7808 */ /* 0x000fe40005800000 */
[C---:B------:R-:W-:Y:S02]  /*cdb0*/  ISETP.GE.U32.AND P4, PT, R144.reuse, R227, PT ;  /* 0x000000e39000720c */ /* 0x040fe40003f86070 */
[----:B------:R-:W-:-:S02]  /*cdc0*/  ISETP.GT.U32.AND P0, PT, R144, R225, PT ;  /* 0x000000e19000720c */ /* 0x000fc40003f04070 */
[C---:B------:R-:W-:Y:S02]  /*cdd0*/  ISETP.GE.U32.AND P2, PT, R144.reuse, R225, PT ;  /* 0x000000e19000720c */ /* 0x040fe40003f46070 */
[CC--:B------:R-:W-:Y:S02]  /*cde0*/  ISETP.GT.U32.AND P1, PT, R144.reuse, R223.reuse, PT ;  /* 0x000000df9000720c */ /* 0x0c0fe40003f24070 */
[----:B------:R-:W-:Y:S01]  /*cdf0*/  ISETP.GE.U32.AND P3, PT, R144, R223, PT ;  /* 0x000000df9000720c */ /* 0x000fe20003f66070 */
[----:B------:R-:W-:Y:S01]  /*ce00*/  FMUL R164, R164, c[0x0][0x188] ;  /* 0x00006200a4a47a20 */ /* 0x000fe20000400000 */
[----:B------:R-:W-:Y:S01]  /*ce10*/  ISETP.GE.U32.AND.EX P4, PT, R145, RZ, PT, P4 ;  /* 0x000000ff9100720c */ /* 0x000fe20003f86140 */
[----:B------:R-:W-:Y:S01]  /*ce20*/  FMUL R165, R165, c[0x0][0x188] ;  /* 0x00006200a5a57a20 */ /* 0x000fe20000400000 */
[----:B------:R-:W-:Y:S01]  /*ce30*/  ISETP.GT.U32.AND.EX P0, PT, R145, RZ, PT, P0 ;  /* 0x000000ff9100720c */ /* 0x000fe20003f04100 */
[----:B------:R-:W-:Y:S01]  /*ce40*/  FMUL R167, R167, c[0x0][0x188] ;  /* 0x00006200a7a77a20 */ /* 0x000fe20000400000 */
[----:B------:R-:W-:-:S02]  /*ce50*/  ISETP.GE.U32.AND.EX P2, PT, R145, RZ, PT, P2 ;  /* 0x000000ff9100720c */ /* 0x000fc40003f46120 */
[C---:B------:R-:W-:Y:S02]  /*ce60*/  ISETP.GT.U32.AND.EX P1, PT, R145.reuse, RZ, PT, P1 ;  /* 0x000000ff9100720c */ /* 0x040fe40003f24110 */
[----:B------:R-:W-:Y:S02]  /*ce70*/  ISETP.GE.U32.AND.EX P3, PT, R145, RZ, PT, P3 ;  /* 0x000000ff9100720c */ /* 0x000fe40003f66130 */
[----:B------:R-:W-:Y:S02]  /*ce80*/  FSEL R152, R122, -INF , !P4 ;  /* 0xff8000007a987808 */ /* 0x000fe40006000000 */
[----:B------:R-:W-:Y:S02]  /*ce90*/  FSEL R188, R164, -INF , !P0 ;  /* 0xff800000a4bc7808 */ /* 0x000fe40004000000 */
[----:B------:R-:W-:Y:S02]  /*cea0*/  FSEL R183, R165, -INF , !P2 ;  /* 0xff800000a5b77808 */ /* 0x000fe40005000000 */
[----:B------:R-:W-:-:S02]  /*ceb0*/  FSEL R182, R182, -INF , !P1 ;  /* 0xff800000b6b67808 */ /* 0x000fc40004800000 */
[----:B------:R-:W-:Y:S02]  /*cec0*/  FSEL R181, R167, -INF , !P3 ;  /* 0xff800000a7b57808 */ /* 0x000fe40005800000 */
[CC--:B------:R-:W-:Y:S02]  /*ced0*/  ISETP.GT.U32.AND P4, PT, R144.reuse, R221.reuse, PT ;  /* 0x000000dd9000720c */ /* 0x0c0fe40003f84070 */
[C---:B------:R-:W-:Y:S02]  /*cee0*/  ISETP.GE.U32.AND P0, PT, R144.reuse, R221, PT ;  /* 0x000000dd9000720c */ /* 0x040fe40003f06070 */
[CC--:B------:R-:W-:Y:S02]  /*cef0*/  ISETP.GT.U32.AND P2, PT, R144.reuse, R217.reuse, PT ;  /* 0x000000d99000720c */ /* 0x0c0fe40003f44070 */
[C---:B------:R-:W-:Y:S02]  /*cf00*/  ISETP.GE.U32.AND P1, PT, R144.reuse, R217, PT ;  /* 0x000000d99000720c */ /* 0x040fe40003f26070 */
[----:B------:R-:W-:Y:S01]  /*cf10*/  ISETP.GE.U32.AND P3, PT, R144, R208, PT ;  /* 0x000000d09000720c */ /* 0x000fe20003f66070 */
[----:B------:R-:W-:Y:S01]  /*cf20*/  FMUL R180, R192, c[0x0][0x188] ;  /* 0x00006200c0b47a20 */ /* 0x000fe20000400000 */
[----:B------:R-:W-:Y:S01]  /*cf30*/  ISETP.GT.U32.AND.EX P4, PT, R145, RZ, PT, P4 ;  /* 0x000000ff9100720c */ /* 0x000fe20003f84140 */
[----:B------:R-:W-:Y:S01]  /*cf40*/  FMUL R179, R193, c[0x0][0x188] ;  /* 0x00006200c1b37a20 */ /* 0x000fe20000400000 */
[C---:B------:R-:W-:Y:S01]  /*cf50*/  ISETP.GE.U32.AND.EX P0, PT, R145.reuse, RZ, PT, P0 ;  /* 0x000000ff9100720c */ /* 0x040fe20003f06100 */
[----:B------:R-:W-:Y:S01]  /*cf60*/  FMUL R178, R194, c[0x0][0x188] ;  /* 0x00006200c2b27a20 */ /* 0x000fe20000400000 */
[----:B------:R-:W-:Y:S01]  /*cf70*/  ISETP.GT.U32.AND.EX P2, PT, R145, RZ, PT, P2 ;  /* 0x000000ff9100720c */ /* 0x000fe20003f44120 */
[----:B------:R-:W-:Y:S01]  /*cf80*/  FMUL R177, R195, c[0x0][0x188] ;  /* 0x00006200c3b17a20 */ /* 0x000fe20000400000 */
[----:B------:R-:W-:Y:S01]  /*cf90*/  ISETP.GE.U32.AND.EX P1, PT, R145, RZ, PT, P1 ;  /* 0x000000ff9100720c */ /* 0x000fe20003f26110 */
[----:B------:R-:W-:Y:S01]  /*cfa0*/  FMUL R142, R185, c[0x0][0x188] ;  /* 0x00006200b98e7a20 */ /* 0x000fe20000400000 */
[----:B------:R-:W-:-:S02]  /*cfb0*/  ISETP.GE.U32.AND.EX P3, PT, R145, RZ, PT, P3 ;  /* 0x000000ff9100720c */ /* 0x000fc40003f66130 */
[----:B------:R-:W-:Y:S02]  /*cfc0*/  FSEL R180, R180, -INF , !P4 ;  /* 0xff800000b4b47808 */ /* 0x000fe40006000000 */
[----:B------:R-:W-:Y:S02]  /*cfd0*/  FSEL R179, R179, -INF , !P0 ;  /* 0xff800000b3b37808 */ /* 0x000fe40004000000 */
[----:B------:R-:W-:Y:S02]  /*cfe0*/  FSEL R178, R178, -INF , !P2 ;  /* 0xff800000b2b27808 */ /* 0x000fe40005000000 */
[----:B------:R-:W-:Y:S02]  /*cff0*/  FSEL R177, R177, -INF , !P1 ;  /* 0xff800000b1b17808 */ /* 0x000fe40004800000 */
[----:B------:R-:W-:Y:S02]  /*d000*/  FSEL R142, R142, -INF , !P3 ;  /* 0xff8000008e8e7808 */ /* 0x000fe40005800000 */
[----:B------:R-:W-:-:S02]  /*d010*/  ISETP.GE.U32.AND P4, PT, R144, R210, PT ;  /* 0x000000d29000720c */ /* 0x000fc40003f86070 */
[C---:B------:R-:W-:Y:S02]  /*d020*/  ISETP.GE.U32.AND P0, PT, R144.reuse, R241, PT ;  /* 0x000000f19000720c */ /* 0x040fe40003f06070 */
[C---:B------:R-:W-:Y:S02]  /*d030*/  ISETP.GE.U32.AND P2, PT, R144.reuse, R240, PT ;  /* 0x000000f09000720c */ /* 0x040fe40003f46070 */
[C---:B------:R-:W-:Y:S02]  /*d040*/  ISETP.GE.U32.AND P1, PT, R144.reuse, R239, PT ;  /* 0x000000ef9000720c */ /* 0x040fe40003f26070 */
[----:B------:R-:W-:Y:S01]  /*d050*/  ISETP.GE.U32.AND P3, PT, R144, R220, PT ;  /* 0x000000dc9000720c */ /* 0x000fe20003f66070 */
[----:B------:R-:W-:Y:S01]  /*d060*/  FMUL R165, R187, c[0x0][0x188] ;  /* 0x00006200bba57a20 */ /* 0x000fe20000400000 */
[----:B------:R-:W-:Y:S01]  /*d070*/  LOP3.LUT R207, R207, 0xf, RZ, 0xc0, !PT ;  /* 0x0000000fcfcf7812 */ /* 0x000fe200078ec0ff */
[----:B------:R-:W-:Y:S01]  /*d080*/  FMUL R120, R163, c[0x0][0x188] ;  /* 0x00006200a3787a20 */ /* 0x000fe20000400000 */
[----:B------:R-:W-:Y:S01]  /*d090*/  ISETP.GE.U32.AND.EX P4, PT, R145, RZ, PT, P4 ;  /* 0x000000ff9100720c */ /* 0x000fe20003f86140 */
[----:B------:R-:W-:Y:S01]  /*d0a0*/  FMUL R122, R161, c[0x0][0x188] ;  /* 0x00006200a17a7a20 */ /* 0x000fe20000400000 */
[----:B------:R-:W-:Y:S01]  /*d0b0*/  ISETP.GE.U32.AND.EX P0, PT, R145, RZ, PT, P0 ;  /* 0x000000ff9100720c */ /* 0x000fe20003f06100 */
[----:B------:R-:W-:Y:S01]  /*d0c0*/  FMUL R155, R203, c[0x0][0x188] ;  /* 0x00006200cb9b7a20 */ /* 0x000fe20000400000 */
[----:B------:R-:W-:Y:S01]  /*d0d0*/  ISETP.GE.U32.AND.EX P2, PT, R145, RZ, PT, P2 ;  /* 0x000000ff9100720c */ /* 0x000fe20003f46120 */
[----:B------:R-:W-:Y:S01]  /*d0e0*/  FMUL R130, R201, c[0x0][0x188] ;  /* 0x00006200c9827a20 */ /* 0x000fe20000400000 */
[----:B------:R-:W-:Y:S01]  /*d0f0*/  ISETP.GE.U32.AND.EX P1, PT, R145, RZ, PT, P1 ;  /* 0x000000ff9100720c */ /* 0x000fe20003f26110 */
[----:B------:R-:W-:Y:S01]  /*d100*/  IMAD.SHL.U32 R205, R205, 0x100, RZ ;  /* 0x00000100cdcd7824 */ /* 0x000fe200078e00ff */
[----:B------:R-:W-:Y:S01]  /*d110*/  ISETP.GE.U32.AND.EX P3, PT, R145, RZ, PT, P3 ;  /* 0x000000ff9100720c */ /* 0x000fe20003f66130 */
[----:B------:R-:W-:Y:S01]  /*d120*/  IMAD R204, R204, 0x10, R207 ;  /* 0x00000010cccc7824 */ /* 0x000fe200078e02cf */
[----:B------:R-:W-:-:S02]  /*d130*/  FSEL R165, R165, -INF , !P4 ;  /* 0xff800000a5a57808 */ /* 0x000fc40006000000 */
[----:B------:R-:W-:Y:S02]  /*d140*/  FSEL R120, R120, -INF , !P0 ;  /* 0xff80000078787808 */ /* 0x000fe40004000000 */
[----:B------:R-:W-:Y:S02]  /*d150*/  FSEL R122, R122, -INF , !P2 ;  /* 0xff8000007a7a7808 */ /* 0x000fe40005000000 */
[----:B------:R-:W-:Y:S02]  /*d160*/  FSEL R155, R155, -INF , !P1 ;  /* 0xff8000009b9b7808 */ /* 0x000fe40004800000 */
[----:B------:R-:W-:Y:S02]  /*d170*/  FSEL R130, R130, -INF , !P3 ;  /* 0xff80000082827808 */ /* 0x000fe40005800000 */
[C---:B------:R-:W-:Y:S02]  /*d180*/  ISETP.GE.U32.AND P4, PT, R144.reuse, R218, PT ;  /* 0x000000da9000720c */ /* 0x040fe40003f86070 */
[----:B------:R-:W-:-:S02]  /*d190*/  ISETP.GE.U32.AND P0, PT, R144, R216, PT ;  /* 0x000000d89000720c */ /* 0x000fc40003f06070 */
[C---:B------:R-:W-:Y:S02]  /*d1a0*/  ISETP.GE.U32.AND P2, PT, R144.reuse, R214, PT ;  /* 0x000000d69000720c */ /* 0x040fe40003f46070 */
[C---:B------:R-:W-:Y:S02]  /*d1b0*/  ISETP.GE.U32.AND P1, PT, R144.reuse, R212, PT ;  /* 0x000000d49000720c */ /* 0x040fe40003f26070 */
[----:B------:R-:W-:Y:S01]  /*d1c0*/  ISETP.GT.U32.AND P3, PT, R144, R218, PT ;  /* 0x000000da9000720c */ /* 0x000fe20003f64070 */
[----:B------:R-:W-:Y:S01]  /*d1d0*/  HMMA.16816.F32 R168, R124, R196, R168 ;  /* 0x000000c47ca8723c */ /* 0x000fe200000018a8 */
        /* <DEDUP_REMOVED lines=8> */
[C---:B------:R-:W-:Y:S01]  /*d260*/  ISETP.GE.U32.AND.EX P1, PT, R145.reuse, RZ, PT, P1 ;  /* 0x000000ff9100720c */ /* 0x040fe20003f26110 */
[----:B------:R-:W-:Y:S01]  /*d270*/  FMUL R163, R234, c[0x0][0x188] ;  /* 0x00006200eaa37a20 */ /* 0x000fe20000400000 */
[----:B------:R-:W-:Y:S01]  /*d280*/  ISETP.GT.U32.AND.EX P3, PT, R145, RZ, PT, P3 ;  /* 0x000000ff9100720c */ /* 0x000fe20003f64130 */
[----:B------:R-:W-:Y:S01]  /*d290*/  IMAD R206, R206, 0x1000, R205 ;  /* 0x00001000cece7824 */ /* 0x000fe200078e02cd */
[----:B------:R-:W-:-:S02]  /*d2a0*/  LOP3.LUT R204, R204, 0xff, RZ, 0xc0, !PT ;  /* 0x000000ffcccc7812 */ /* 0x000fc400078ec0ff */
        /* <DEDUP_REMOVED lines=10> */
[----:B------:R-:W-:Y:S01]  /*d350*/  IMAD.IADD R144, R206, 0x1, R204 ;  /* 0x00000001ce907824 */ /* 0x000fe200078e02cc */
[----:B------:R-:W-:Y:S01]  /*d360*/  ISETP.GT.U32.AND.EX P4, PT, R145, RZ, PT, P4 ;  /* 0x000000ff9100720c */ /* 0x000fe20003f84140 */
[----:B------:R-:W-:-:S03]  /*d370*/  FMUL R124, R232, c[0x0][0x188] ;  /* 0x00006200e87c7a20 */ /* 0x000fc60000400000 */
[----:B------:R-:W-:Y:S01]  /*d380*/  LOP3.LUT R144, R144, 0xffff, RZ, 0xc0, !PT ;  /* 0x0000ffff90907812 */ /* 0x000fe200078ec0ff */
[----:B------:R-:W-:Y:S01]  /*d390*/  FMUL R126, R174, c[0x0][0x188] ;  /* 0x00006200ae7e7a20 */ /* 0x000fe20000400000 */
[C---:B------:R-:W-:Y:S02]  /*d3a0*/  ISETP.GT.U32.AND.EX P0, PT, R145.reuse, RZ, PT, P0 ;  /* 0x000000ff9100720c */ /* 0x040fe40003f04100 */
[--C-:B------:R-:W-:Y:S01]  /*d3b0*/  SHF.R.U32.HI R125, RZ, 0xf, R144.reuse ;  /* 0x0000000fff7d7819 */ /* 0x100fe20000011690 */
[----:B------:R-:W-:Y:S01]  /*d3c0*/  FMUL R172, R172, c[0x0][0x188] ;  /* 0x00006200acac7a20 */ /* 0x000fe20000400000 */
[----:B------:R-:W-:Y:S02]  /*d3d0*/  SHF.R.U32.HI R127, RZ, 0xe, R144 ;  /* 0x0000000eff7f7819 */ /* 0x000fe40000011690 */
[----:B------:R-:W-:Y:S01]  /*d3e0*/  FSEL R124, R124, -INF , !P4 ;  /* 0xff8000007c7c7808 */ /* 0x000fe20006000000 */
[----:B------:R-:W-:Y:S01]  /*d3f0*/  FMUL R184, R184, c[0x0][0x188] ;  /* 0x00006200b8b87a20 */ /* 0x000fe20000400000 */
[----:B------:R-:W-:-:S02]  /*d400*/  ISETP.GT.U32.AND.EX P2, PT, R145, RZ, PT, P2 ;  /* 0x000000ff9100720c */ /* 0x000fc40003f44120 */
[----:B------:R-:W-:Y:S01]  /*d410*/  LOP3.LUT P4, RZ, R125, 0x1, RZ, 0xc0, !PT ;  /* 0x000000017dff7812 */ /* 0x000fe2000788c0ff */
[----:B------:R-:W-:Y:S01]  /*d420*/  FMUL R185, R229, c[0x0][0x188] ;  /* 0x00006200e5b97a20 */ /* 0x000fe20000400000 */
[--C-:B------:R-:W-:Y:S02]  /*d430*/  SHF.R.U32.HI R125, RZ, 0xd, R144.reuse ;  /* 0x0000000dff7d7819 */ /* 0x100fe40000011690 */
[----:B------:R-:W-:Y:S01]  /*d440*/  FSEL R126, R126, -INF , !P0 ;  /* 0xff8000007e7e7808 */ /* 0x000fe20004000000 */
[----:B------:R-:W-:Y:S01]  /*d450*/  HMMA.16816.F32 R168, R136, R198, R168 ;  /* 0x000000c688a8723c */ /* 0x000fe200000018a8 */
[----:B------:R-:W-:Y:S02]  /*d460*/  ISETP.GT.U32.AND.EX P3, PT, R145, RZ, PT, P3 ;  /* 0x000000ff9100720c */ /* 0x000fe40003f64130 */
[----:B------:R-:W-:Y:S01]  /*d470*/  LOP3.LUT P0, RZ, R127, 0x1, RZ, 0xc0, !PT ;  /* 0x000000017fff7812 */ /* 0x000fe2000780c0ff */
[----:B------:R-:W-:Y:S01]  /*d480*/  FMUL R186, R186, c[0x0][0x188] ;  /* 0x00006200baba7a20 */ /* 0x000fe20000400000 */
[----:B------:R-:W-:-:S02]  /*d490*/  SHF.R.U32.HI R127, RZ, 0xc, R144 ;  /* 0x0000000cff7f7819 */ /* 0x000fc40000011690 */
[----:B------:R-:W-:Y:S02]  /*d4a0*/  FSEL R175, R172, -INF , !P2 ;  /* 0xff800000acaf7808 */ /* 0x000fe40005000000 */
[--C-:B------:R-:W-:Y:S01]  /*d4b0*/  SHF.R.U32.HI R136, RZ, 0x9, R144.reuse ;  /* 0x00000009ff887819 */ /* 0x100fe20000011690 */
[----:B------:R-:W-:Y:S01]  /*d4c0*/  FMUL R228, R228, c[0x0][0x188] ;  /* 0x00006200e4e47a20 */ /* 0x000fe20000400000 */
[----:B------:R-:W-:Y:S02]  /*d4d0*/  ISETP.GT.U32.AND.EX P1, PT, R145, RZ, PT, P1 ;  /* 0x000000ff9100720c */ /* 0x000fe40003f24110 */
[----:B------:R-:W-:Y:S02]  /*d4e0*/  LOP3.LUT P2, RZ, R125, 0x1, RZ, 0xc0, !PT ;  /* 0x000000017dff7812 */ /* 0x000fe4000784c0ff */
[----:B------:R-:W-:Y:S02]  /*d4f0*/  SHF.R.U32.HI R125, RZ, 0xb, R144 ;  /* 0x0000000bff7d7819 */ /* 0x000fe40000011690 */
[----:B------:R-:W-:-:S02]  /*d500*/  FSEL R187, R184, -INF , !P3 ;  /* 0xff800000b8bb7808 */ /* 0x000fc40005800000 */
[----:B------:R-:W-:Y:S02]  /*d510*/  LOP3.LUT P3, RZ, R127, 0x1, RZ, 0xc0, !PT ;  /* 0x000000017fff7812 */ /* 0x000fe4000786c0ff */
[----:B------:R-:W-:Y:S02]  /*d520*/  FSEL R185, R185, -INF , !P0 ;  /* 0xff800000b9b97808 */ /* 0x000fe40004000000 */
[----:B------:R-:W-:Y:S02]  /*d530*/  SHF.R.U32.HI R127, RZ, 0xa, R144 ;  /* 0x0000000aff7f7819 */ /* 0x000fe40000011690 */
[----:B------:R-:W-:Y:S02]  /*d540*/  LOP3.LUT P0, RZ, R136, 0x1, RZ, 0xc0, !PT ;  /* 0x0000000188ff7812 */ /* 0x000fe4000780c0ff */
[----:B------:R-:W-:Y:S02]  /*d550*/  FSEL R186, R186, -INF , !P1 ;  /* 0xff800000baba7808 */ /* 0x000fe40004800000 */
[----:B------:R-:W-:-:S02]  /*d560*/  FMNMX R136, R154, R153, !PT ;  /* 0x000000999a887209 */ /* 0x000fc40007800000 */
[----:B------:R-:W-:Y:S01]  /*d570*/  FMNMX R137, R189, R152, !PT ;  /* 0x00000098bd897209 */ /* 0x000fe20007800000 */
[----:B------:R-:W-:Y:S01]  /*d580*/  FMUL R184, R230, c[0x0][0x188] ;  /* 0x00006200e6b87a20 */ /* 0x000fe20000400000 */
[----:B------:R-:W-:Y:S02]  /*d590*/  LOP3.LUT P1, RZ, R125, 0x1, RZ, 0xc0, !PT ;  /* 0x000000017dff7812 */ /* 0x000fe4000782c0ff */
[----:B------:R-:W-:Y:S02]  /*d5a0*/  FSEL R125, R228, -INF , !P4 ;  /* 0xff800000e47d7808 */ /* 0x000fe40006000000 */
[----:B------:R-:W-:Y:S02]  /*d5b0*/  LOP3.LUT P4, RZ, R127, 0x1, RZ, 0xc0, !PT ;  /* 0x000000017fff7812 */ /* 0x000fe4000788c0ff */
[----:B------:R-:W-:Y:S02]  /*d5c0*/  SHF.R.U32.HI R127, RZ, 0x8, R144 ;  /* 0x00000008ff7f7819 */ /* 0x000fe40000011690 */
[----:B------:R-:W-:-:S02]  /*d5d0*/  FMNMX R136, R151, R136, !PT ;  /* 0x0000008897887209 */ /* 0x000fc40007800000 */
[----:B------:R-:W-:Y:S01]  /*d5e0*/  FMNMX R137, R150, R137, !PT ;  /* 0x0000008996897209 */ /* 0x000fe20007800000 */
[----:B------:R-:W-:Y:S01]  /*d5f0*/  FMUL R174, R231, c[0x0][0x188] ;  /* 0x00006200e7ae7a20 */ /* 0x000fe20000400000 */
[----:B------:R-:W-:Y:S02]  /*d600*/  FSEL R184, R184, -INF , !P2 ;  /* 0xff800000b8b87808 */ /* 0x000fe40005000000 */
[----:B------:R-:W-:Y:S02]  /*d610*/  LOP3.LUT P2, RZ, R127, 0x1, RZ, 0xc0, !PT ;  /* 0x000000017fff7812 */ /* 0x000fe4000784c0ff */
[----:B------:R-:W-:Y:S02]  /*d620*/  FMNMX R136, R148, R136, !PT ;  /* 0x0000008894887209 */ /* 0x000fe40007800000 */
[----:B------:R-:W-:Y:S02]  /*d630*/  FMNMX R137, R147, R137, !PT ;  /* 0x0000008993897209 */ /* 0x000fe40007800000 */
[----:B------:R-:W-:Y:S01]  /*d640*/  SHF.R.U32.HI R127, RZ, 0x7, R144 ;  /* 0x00000007ff7f7819 */ /* 0x000fe20000011690 */
[----:B------:R-:W-:Y:S01]  /*d650*/  FMUL R172, R200, c[0x0][0x188] ;  /* 0x00006200c8ac7a20 */ /* 0x000fe20000400000 */
[----:B------:R-:W-:Y:S01]  /*d660*/  FSEL R174, R174, -INF , !P3 ;  /* 0xff800000aeae7808 */ /* 0x000fe20005800000 */
[----:B------:R-:W0:Y:S01]  /*d670*/  SHFL.BFLY PT, R139, R136, 0x2, 0x1f ;  /* 0x0c401f00888b7f89 */ /* 0x000e2200000e0000 */
[----:B------:R-:W-:-:S02]  /*d680*/  LOP3.LUT P3, RZ, R127, 0x1, RZ, 0xc0, !PT ;  /* 0x000000017fff7812 */ /* 0x000fc4000786c0ff */
[--C-:B------:R-:W-:Y:S01]  /*d690*/  SHF.R.U32.HI R127, RZ, 0x6, R144.reuse ;  /* 0x00000006ff7f7819 */ /* 0x100fe20000011690 */
[----:B------:R-:W1:Y:S01]  /*d6a0*/  SHFL.BFLY PT, R138, R137, 0x2, 0x1f ;  /* 0x0c401f00898a7f89 */ /* 0x000e6200000e0000 */
[----:B------:R-:W-:Y:S01]  /*d6b0*/  FSEL R172, R172, -INF , !P1 ;  /* 0xff800000acac7808 */ /* 0x000fe20004800000 */
[----:B------:R-:W-:Y:S01]  /*d6c0*/  FMUL R173, R168, c[0x0][0x188] ;  /* 0x00006200a8ad7a20 */ /* 0x000fe20000400000 */
[----:B------:R-:W-:Y:S01]  /*d6d0*/  LOP3.LUT P1, RZ, R127, 0x1, RZ, 0xc0, !PT ;  /* 0x000000017fff7812 */ /* 0x000fe2000782c0ff */
[----:B------:R-:W-:Y:S01]  /*d6e0*/  FMUL R127, R202, c[0x0][0x188] ;  /* 0x00006200ca7f7a20 */ /* 0x000fe20000400000 */
[--C-:B------:R-:W-:Y:S02]  /*d6f0*/  SHF.R.U32.HI R168, RZ, 0x4, R144.reuse ;  /* 0x00000004ffa87819 */ /* 0x100fe40000011690 */
[----:B------:R-:W-:Y:S02]  /*d700*/  SHF.R.U32.HI R145, RZ, 0x5, R144 ;  /* 0x00000005ff917819 */ /* 0x000fe40000011690 */
[----:B------:R-:W-:Y:S01]  /*d710*/  FSEL R173, R173, -INF , !P0 ;  /* 0xff800000adad7808 */ /* 0x000fe20004000000 */
[----:B------:R-:W-:Y:S01]  /*d720*/  FMUL R169, R169, c[0x0][0x188] ;  /* 0x00006200a9a97a20 */ /* 0x000fe20000400000 */
[----:B------:R-:W-:-:S02]  /*d730*/  FSEL R127, R127, -INF , !P4 ;  /* 0xff8000007f7f7808 */ /* 0x000fc40006000000 */
[----:B------:R-:W-:Y:S01]  /*d740*/  LOP3.LUT P0, RZ, R168, 0x1, RZ, 0xc0, !PT ;  /* 0x00000001a8ff7812 */ /* 0x000fe2000780c0ff */
[----:B------:R-:W-:Y:S01]  /*d750*/  FMUL R168, R171, c[0x0][0x188] ;  /* 0x00006200aba87a20 */ /* 0x000fe20000400000 */
[----:B------:R-:W-:Y:S01]  /*d760*/  LOP3.LUT P4, RZ, R145, 0x1, RZ, 0xc0, !PT ;  /* 0x0000000191ff7812 */ /* 0x000fe2000788c0ff */
[----:B------:R-:W-:Y:S01]  /*d770*/  FMUL R170, R170, c[0x0][0x188] ;  /* 0x00006200aaaa7a20 */ /* 0x000fe20000400000 */
[--C-:B------:R-:W-:Y:S02]  /*d780*/  SHF.R.U32.HI R145, RZ, 0x3, R144.reuse ;  /* 0x00000003ff917819 */ /* 0x100fe40000011690 */
[--C-:B------:R-:W-:Y:S02]  /*d790*/  SHF.R.U32.HI R190, RZ, 0x2, R144.reuse ;  /* 0x00000002ffbe7819 */ /* 0x100fe40000011690 */
[----:B------:R-:W-:Y:S01]  /*d7a0*/  SHF.R.U32.HI R144, RZ, 0x1, R144 ;  /* 0x00000001ff907819 */ /* 0x000fe20000011690 */
[----:B------:R-:W-:Y:S01]  /*d7b0*/  FMUL R160, R160, c[0x0][0x188] ;  /* 0x00006200a0a07a20 */ /* 0x000fe20000400000 */
[----:B------:R-:W-:Y:S01]  /*d7c0*/  FSEL R171, R169, -INF , !P2 ;  /* 0xff800000a9ab7808 */ /* 0x000fe20005000000 */
[----:B------:R-:W-:Y:S01]  /*d7d0*/  FMUL R162, R162, c[0x0][0x188] ;  /* 0x00006200a2a27a20 */ /* 0x000fe20000400000 */
[----:B------:R-:W-:Y:S01]  /*d7e0*/  FSEL R168, R168, -INF , !P1 ;  /* 0xff800000a8a87808 */ /* 0x000fe20004800000 */
[----:B------:R-:W-:Y:S01]  /*d7f0*/  FMUL R156, R156, c[0x0][0x188] ;  /* 0x000062009c9c7a20 */ /* 0x000fe20000400000 */
[----:B------:R-:W-:Y:S01]  /*d800*/  LOP3.LUT P2, RZ, R145, 0x1, RZ, 0xc0, !PT ;  /* 0x0000000191ff7812 */ /* 0x000fe2000784c0ff */
[----:B------:R-:W-:Y:S01]  /*d810*/  FMUL R145, R158, c[0x0][0x188] ;  /* 0x000062009e917a20 */ /* 0x000fe20000400000 */
[----:B------:R-:W-:Y:S01]  /*d820*/  LOP3.LUT P1, RZ, R144, 0x1, RZ, 0xc0, !PT ;  /* 0x0000000190ff7812 */ /* 0x000fe2000782c0ff */
[----:B------:R-:W-:Y:S01]  /*d830*/  FMUL R144, R157, c[0x0][0x188] ;  /* 0x000062009d907a20 */ /* 0x000fe20000400000 */
[----:B------:R-:W-:-:S02]  /*d840*/  FSEL R169, R170, -INF , !P3 ;  /* 0xff800000aaa97808 */ /* 0x000fc40005800000 */
[----:B------:R-:W-:Y:S02]  /*d850*/  LOP3.LUT P3, RZ, R190, 0x1, RZ, 0xc0, !PT ;  /* 0x00000001beff7812 */ /* 0x000fe4000786c0ff */
[----:B------:R-:W-:Y:S02]  /*d860*/  FSEL R170, R160, -INF , !P4 ;  /* 0xff800000a0aa7808 */ /* 0x000fe40006000000 */
[----:B------:R-:W-:Y:S02]  /*d870*/  FSEL R157, R162, -INF , !P0 ;  /* 0xff800000a29d7808 */ /* 0x000fe40004000000 */
[----:B------:R-:W-:Y:S02]  /*d880*/  FSEL R160, R156, -INF , !P2 ;  /* 0xff8000009ca07808 */ /* 0x000fe40005000000 */
[----:B0-----:R-:W-:Y:S02]  /*d890*/  FMNMX R136, R136, R139, !PT ;  /* 0x0000008b88887209 */ /* 0x001fe40007800000 */
[----:B-1----:R-:W-:-:S02]  /*d8a0*/  FMNMX R137, R137, R138, !PT ;  /* 0x0000008a89897209 */ /* 0x002fc40007800000 */
[----:B------:R-:W-:Y:S02]  /*d8b0*/  FSEL R158, R144, -INF , !P3 ;  /* 0xff800000909e7808 */ /* 0x000fe40005800000 */
[----:B------:R-:W-:Y:S02]  /*d8c0*/  FSEL R156, R145, -INF , !P1 ;  /* 0xff800000919c7808 */ /* 0x000fe40004800000 */
[----:B------:R-:W-:Y:S02]  /*d8d0*/  FMNMX R138, R188, R183, !PT ;  /* 0x000000b7bc8a7209 */ /* 0x000fe40007800000 */
[----:B------:R-:W-:Y:S02]  /*d8e0*/  FMNMX R139, R182, R181, !PT ;  /* 0x000000b5b68b7209 */ /* 0x000fe40007800000 */
[----:B------:R-:W-:Y:S02]  /*d8f0*/  FMNMX R144, R180, R179, !PT ;  /* 0x000000b3b4907209 */ /* 0x000fe40007800000 */
[----:B------:R-:W-:-:S02]  /*d900*/  FMNMX R145, R178, R177, !PT ;  /* 0x000000b1b2917209 */ /* 0x000fc40007800000 */
[----:B------:R-:W-:Y:S02]  /*d910*/  FMNMX R162, R187, R142, !PT ;  /* 0x0000008ebba27209 */ /* 0x000fe40007800000 */
[----:B------:R-:W-:Y:S02]  /*d920*/  FMNMX R190, R186, R165, !PT ;  /* 0x000000a5babe7209 */ /* 0x000fe40007800000 */
        /* <DEDUP_REMOVED lines=35> */
[----:B------:R-:W-:Y:S01]  /*db60*/  FMNMX R198, R5, R198, !PT ;  /* 0x000000c605c67209 */ /* 0x000fe20007800000 */
[----:B------:R-:W0:Y:S04]  /*db70*/  SHFL.BFLY PT, R199, R138, 0x2, 0x1f ;  /* 0x0c401f008ac77f89 */ /* 0x000e2800000e0000 */
[----:B------:R-:W1:Y:S04]  /*db80*/  SHFL.BFLY PT, R200, R139, 0x2, 0x1f ;  /* 0x0c401f008bc87f89 */ /* 0x000e6800000e0000 */
[----:B------:R-:W2:Y:S04]  /*db90*/  SHFL.BFLY PT, R201, R144, 0x2, 0x1f ;  /* 0x0c401f0090c97f89 */ /* 0x000ea800000e0000 */
[----:B------:R-:W3:Y:S04]  /*dba0*/  SHFL.BFLY PT, R202, R145, 0x2, 0x1f ;  /* 0x0c401f0091ca7f89 */ /* 0x000ee800000e0000 */
[----:B------:R-:W4:Y:S04]  /*dbb0*/  SHFL.BFLY PT, R203, R162, 0x2, 0x1f ;  /* 0x0c401f00a2cb7f89 */ /* 0x000f2800000e0000 */
[----:B------:R-:W0:Y:S04]  /*dbc0*/  SHFL.BFLY PT, R204, R190, 0x2, 0x1f ;  /* 0x0c401f00becc7f89 */ /* 0x000e2800000e0000 */
[----:B------:R-:W0:Y:S04]  /*dbd0*/  SHFL.BFLY PT, R205, R191, 0x2, 0x1f ;  /* 0x0c401f00bfcd7f89 */ /* 0x000e2800000e0000 */
[----:B------:R-:W0:Y:S04]  /*dbe0*/  SHFL.BFLY PT, R206, R192, 0x2, 0x1f ;  /* 0x0c401f00c0ce7f89 */ /* 0x000e2800000e0000 */
[----:B------:R-:W0:Y:S04]  /*dbf0*/  SHFL.BFLY PT, R207, R193, 0x2, 0x1f ;  /* 0x0c401f00c1cf7f89 */ /* 0x000e2800000e0000 */
[----:B------:R-:W0:Y:S04]  /*dc00*/  SHFL.BFLY PT, R208, R194, 0x2, 0x1f ;  /* 0x0c401f00c2d07f89 */ /* 0x000e2800000e0000 */
[----:B------:R-:W2:Y:S04]  /*dc10*/  SHFL.BFLY PT, R209, R195, 0x2, 0x1f ;  /* 0x0c401f00c3d17f89 */ /* 0x000ea800000e0000 */
[----:B------:R-:W4:Y:S04]  /*dc20*/  SHFL.BFLY PT, R210, R196, 0x2, 0x1f ;  /* 0x0c401f00c4d27f89 */ /* 0x000f2800000e0000 */
[----:B------:R-:W4:Y:S04]  /*dc30*/  SHFL.BFLY PT, R211, R197, 0x2, 0x1f ;  /* 0x0c401f00c5d37f89 */ /* 0x000f2800000e0000 */
[----:B------:R-:W4:Y:S04]  /*dc40*/  SHFL.BFLY PT, R212, R198, 0x2, 0x1f ;  /* 0x0c401f00c6d47f89 */ /* 0x000f2800000e0000 */
[----:B------:R-:W4:Y:S04]  /*dc50*/  SHFL.BFLY PT, R213, R136, 0x1, 0x1f ;  /* 0x0c201f0088d57f89 */ /* 0x000f2800000e0000 */
[----:B------:R-:W4:Y:S01]  /*dc60*/  SHFL.BFLY PT, R214, R137, 0x1, 0x1f ;  /* 0x0c201f0089d67f89 */ /* 0x000f2200000e0000 */
[----:B0-----:R-:W-:-:S02]  /*dc70*/  FMNMX R199, R138, R199, !PT ;  /* 0x000000c78ac77209 */ /* 0x001fc40007800000 */
[----:B-1----:R-:W-:Y:S02]  /*dc80*/  FMNMX R200, R139, R200, !PT ;  /* 0x000000c88bc87209 */ /* 0x002fe40007800000 */
[----:B--2---:R-:W-:Y:S02]  /*dc90*/  FMNMX R201, R144, R201, !PT ;  /* 0x000000c990c97209 */ /* 0x004fe40007800000 */
[----:B---3--:R-:W-:Y:S02]  /*dca0*/  FMNMX R202, R145, R202, !PT ;  /* 0x000000ca91ca7209 */ /* 0x008fe40007800000 */
[----:B----4-:R-:W-:Y:S02]  /*dcb0*/  FMNMX R203, R162, R203, !PT ;  /* 0x000000cba2cb7209 */ /* 0x010fe40007800000 */
        /* <DEDUP_REMOVED lines=8> */
[----:B------:R-:W-:Y:S01]  /*dd40*/  FMNMX R212, R198, R212, !PT ;  /* 0x000000d4c6d47209 */ /* 0x000fe20007800000 */
[----:B------:R0:W1:Y:S01]  /*dd50*/  SHFL.BFLY PT, R138, R201, 0x1, 0x1f ;  /* 0x0c201f00c98a7f89 */ /* 0x00006200000e0000 */
[----:B------:R-:W-:Y:S01]  /*dd60*/  FMNMX R213, R136, R213, !PT ;  /* 0x000000d588d57209 */ /* 0x000fe20007800000 */
[----:B------:R-:W-:Y:S01]  /*dd70*/  BSSY B0, `(.L_x_1) ;  /* 0x000001f000007945 */ /* 0x000fe20003800000 */
[----:B------:R-:W-:Y:S01]  /*dd80*/  FMNMX R214, R137, R214, !PT ;  /* 0x000000d689d67209 */ /* 0x000fe20007800000 */
[----:B------:R0:W2:Y:S04]  /*dd90*/  SHFL.BFLY PT, R136, R199, 0x1, 0x1f ;  /* 0x0c201f00c7887f89 */ /* 0x0000a800000e0000 */
[----:B------:R0:W3:Y:S04]  /*dda0*/  SHFL.BFLY PT, R137, R200, 0x1, 0x1f ;  /* 0x0c201f00c8897f89 */ /* 0x0000e800000e0000 */
[----:B------:R0:W4:Y:S04]  /*ddb0*/  SHFL.BFLY PT, R139, R202, 0x1, 0x1f ;  /* 0x0c201f00ca8b7f89 */ /* 0x00012800000e0000 */
[----:B------:R0:W0:Y:S04]  /*ddc0*/  SHFL.BFLY PT, R144, R203, 0x1, 0x1f ;  /* 0x0c201f00cb907f89 */ /* 0x00002800000e0000 */
        /* <DEDUP_REMOVED lines=9> */
[----:B------:R-:W-:Y:S06]  /*de60*/  BAR.SYNC.DEFER_BLOCKING 0x0 ;  /* 0x0000000000007b1d */ /* 0x000fec0000010000 */
[----:B------:R-:W-:Y:S05]  /*de70*/  @P6 BRA `(.L_x_2) ;  /* 0x000000e000006947 */ /* 0x000fea0003800000 */
[----:B-1234-:R-:W1:Y:S02]  /*de80*/  S2R R251, SR_TID.X ;  /* 0x0000000000fb7919 */ /* 0x01ee640000002100 */
[----:B-1----:R-:W-:-:S02]  /*de90*/  LOP3.LUT R249, R251, 0x1c, RZ, 0xc0, !PT ;  /* 0x0000001cfbf97812 */ /* 0x002fc400078ec0ff */
[----:B------:R-:W-:Y:S02]  /*dea0*/  LOP3.LUT R251, R251, 0xff, RZ, 0xc0, !PT ;  /* 0x000000fffbfb7812 */ /* 0x000fe400078ec0ff */
[C---:B------:R-:W-:Y:S01]  /*deb0*/  LEA.HI R216, R249.reuse, 0x8, RZ, 0x1e ;  /* 0x00000008f9d87811 */ /* 0x040fe200078ff0ff */
[----:B------:R-:W-:Y:S01]  /*dec0*/  IMAD.SHL.U32 R217, R249, 0x8, RZ ;  /* 0x00000008f9d97824 */ /* 0x000fe200078e00ff */
[--C-:B------:R-:W-:Y:S02]  /*ded0*/  SHF.R.U32.HI R218, RZ, 0x3, R251.reuse ;  /* 0x00000003ffda7819 */ /* 0x100fe400000116fb */
[----:B------:R-:W-:Y:S02]  /*dee0*/  SHF.R.U32.HI R215, RZ, 0x3, R251 ;  /* 0x00000003ffd77819 */ /* 0x000fe400000116fb */
[----:B------:R-:W-:Y:S02]  /*def0*/  LOP3.LUT R218, R218, 0x1c, RZ, 0xc0, !PT ;  /* 0x0000001cdada7812 */ /* 0x000fe400078ec0ff */
[----:B------:R-:W-:-:S02]  /*df00*/  SHF.L.U32 R216, R216, 0x5, RZ ;  /* 0x00000005d8d87819 */ /* 0x000fc400000006ff */
[----:B------:R-:W-:Y:S01]  /*df10*/  LOP3.LUT R215, R215, 0x1c, RZ, 0xc0, !PT ;  /* 0x0000001cd7d77812 */ /* 0x000fe200078ec0ff */
[----:B------:R-:W-:-:S04]  /*df20*/  IMAD.IADD R217, R217, 0x1, R218 ;  /* 0x00000001d9d97824 */ /* 0x000fc800078e02da */
[----:B------:R-:W-:Y:S01]  /*df30*/  IMAD.IADD R215, R215, 0x1, R216 ;  /* 0x00000001d7d77824 */ /* 0x000fe200078e02d8 */
[----:B------:R1:W-:Y:S04]  /*df40*/  STS [R217+0x10000], R213 ;  /* 0x010000d5d9007388 */ /* 0x0003e80000000800 */
[----:B------:R1:W-:Y:S02]  /*df50*/  STS [R215+0x10000], R214 ;  /* 0x010000d6d7007388 */ /* 0x0003e40000000800 */
.L_x_2:
[----:B-1234-:R-:W-:Y:S05]  /*df60*/  BSYNC B0 ;  /* 0x0000000000007941 */ /* 0x01efea0003800000 */
.L_x_1:
[----:B------:R-:W-:Y:S01]  /*df70*/  BSSY B0, `(.L_x_3) ;  /* 0x000009a000007945 */ /* 0x000fe20003800000 */
[----:B------:R-:W-:Y:S01]  /*df80*/  BSSY B1, `(.L_x_4) ;  /* 0x0000090000017945 */ /* 0x000fe20003800000 */
[----:B------:R-:W-:Y:S02]  /*df90*/  FMNMX R136, R199, R136, !PT ;  /* 0x00000088c7887209 */ /* 0x000fe40007800000 */
[----:B------:R-:W-:Y:S02]  /*dfa0*/  FMNMX R137, R200, R137, !PT ;  /* 0x00000089c8897209 */ /* 0x000fe40007800000 */
[----:B------:R-:W-:-:S02]  /*dfb0*/  FMNMX R138, R201, R138, !PT ;  /* 0x0000008ac98a7209 */ /* 0x000fc40007800000 */
[----:B------:R-:W-:Y:S02]  /*dfc0*/  FMNMX R139, R202, R139, !PT ;  /* 0x0000008bca8b7209 */ /* 0x000fe40007800000 */
[----:B0-----:R-:W-:Y:S02]  /*dfd0*/  FMNMX R144, R203, R144, !PT ;  /* 0x00000090cb907209 */ /* 0x001fe40007800000 */
        /* <DEDUP_REMOVED lines=8> */
[----:B------:R-:W-:Y:S01]  /*e060*/  FMNMX R196, R212, R196, !PT ;  /* 0x000000c4d4c47209 */ /* 0x000fe20007800000 */
[----:B------:R-:W-:Y:S05]  /*e070*/  @P6 BRA `(.L_x_5) ;  /* 0x0000013000006947 */ /* 0x000fea0003800000 */
[----:B------:R-:W0:Y:S02]  /*e080*/  S2R R197, SR_TID.X ;  /* 0x0000000000c57919 */ /* 0x000e240000002100 */
[----:B0-----:R-:W-:-:S02]  /*e090*/  LOP3.LUT R198, R197, 0x1c, RZ, 0xc0, !PT ;  /* 0x0000001cc5c67812 */ /* 0x001fc400078ec0ff */
[----:B------:R-:W-:Y:S02]  /*e0a0*/  LOP3.LUT R197, R197, 0xff, RZ, 0xc0, !PT ;  /* 0x000000ffc5c57812 */ /* 0x000fe400078ec0ff */
[----:B------:R-:W-:Y:S02]  /*e0b0*/  LEA.HI R198, R198, 0x10, RZ, 0x1e ;  /* 0x00000010c6c67811 */ /* 0x000fe400078ff0ff */
[----:B------:R-:W-:-:S03]  /*e0c0*/  SHF.R.U32.HI R197, RZ, 0x3, R197 ;  /* 0x00000003ffc57819 */ /* 0x000fc600000116c5 */
[----:B------:R-:W-:Y:S01]  /*e0d0*/  IMAD.SHL.U32 R198, R198, 0x20, RZ ;  /* 0x00000020c6c67824 */ /* 0x000fe200078e00ff */
[----:B------:R-:W-:-:S04]  /*e0e0*/  LOP3.LUT R197, R197, 0x1c, RZ, 0xc0, !PT ;  /* 0x0000001cc5c57812 */ /* 0x000fc800078ec0ff */
[----:B------:R-:W-:-:S05]  /*e0f0*/  IADD3 R197, R197, R198, RZ ;  /* 0x000000c6c5c57210 */ /* 0x000fca0007ffe0ff */
[----:B------:R0:W-:Y:S01]  /*e100*/  STS [R197+0x10000], R136 ;  /* 0x01000088c5007388 */ /* 0x0001e20000000800 */
[----:B------:R-:W-:Y:S05]  /*e110*/  @P6 BRA `(.L_x_6) ;  /* 0x0000013000006947 */ /* 0x000fea0003800000 */
[----:B0-----:R-:W0:Y:S02]  /*e120*/  S2R R197, SR_TID.X ;  /* 0x0000000000c57919 */ /* 0x001e240000002100 */
[C---:B0-----:R-:W-:Y:S02]  /*e130*/  LOP3.LUT R198, R197.reuse, 0x1c, RZ, 0xc0, !PT ;  /* 0x0000001cc5c67812 */ /* 0x041fe400078ec0ff */
[----:B------:R-:W-:Y:S02]  /*e140*/  LOP3.LUT R197, R197, 0xff, RZ, 0xc0, !PT ;  /* 0x000000ffc5c57812 */ /* 0x000fe400078ec0ff */
[----:B------:R-:W-:Y:S02]  /*e150*/  LEA.HI R198, R198, 0x18, RZ, 0x1e ;  /* 0x00000018c6c67811 */ /* 0x000fe400078ff0ff */
[----:B------:R-:W-:-:S03]  /*e160*/  SHF.R.U32.HI R197, RZ, 0x3, R197 ;  /* 0x00000003ffc57819 */ /* 0x000fc600000116c5 */
[----:B------:R-:W-:Y:S01]  /*e170*/  IMAD.SHL.U32 R198, R198, 0x20, RZ ;  /* 0x00000020c6c67824 */ /* 0x000fe200078e00ff */
[----:B------:R-:W-:-:S05]  /*e180*/  LOP3.LUT R197, R197, 0x1c, RZ, 0xc0, !PT ;  /* 0x0000001cc5c57812 */ /* 0x000fca00078ec0ff */
[----:B------:R-:W-:-:S05]  /*e190*/  IMAD.IADD R197, R197, 0x1, R198 ;  /* 0x00000001c5c57824 */ /* 0x000fca00078e02c6 */
[----:B------:R0:W-:Y:S02]  /*e1a0*/  STS [R197+0x10000], R137 ;  /* 0x01000089c5007388 */ /* 0x0001e40000000800 */
.L_x_5:
[----:B------:R-:W-:Y:S05]  /*e1b0*/  @P6 BRA `(.L_x_7) ;  /* 0x0000013000006947 */ /* 0x000fea0003800000 */
[----:B------:R-:W1:Y:S02]  /*e1c0*/  S2R R136, SR_TID.X ;  /* 0x0000000000887919 */ /* 0x000e640000002100 */
[C---:B01----:R-:W-:Y:S02]  /*e1d0*/  LOP3.LUT R137, R136.reuse, 0x1c, RZ, 0xc0, !PT ;  /* 0x0000001c88897812 */ /* 0x043fe400078ec0ff */
[----:B------:R-:W-:Y:S02]  /*e1e0*/  LOP3.LUT R136, R136, 0xff, RZ, 0xc0, !PT ;  /* 0x000000ff88887812 */ /* 0x000fe400078ec0ff */
[----:B------:R-:W-:Y:S02]  /*e1f0*/  LEA.HI R137, R137, 0x20, RZ, 0x1e ;  /* 0x0000002089897811 */ /* 0x000fe400078ff0ff */
[----:B------:R-:W-:-:S03]  /*e200*/  SHF.R.U32.HI R136, RZ, 0x3, R136 ;  /* 0x00000003ff887819 */ /* 0x000fc60000011688 */
[----:B------:R-:W-:Y:S01]  /*e210*/  IMAD.SHL.U32 R137, R137, 0x20, RZ ;  /* 0x0000002089897824 */ /* 0x000fe200078e00ff */
[----:B------:R-:W-:-:S05]  /*e220*/  LOP3.LUT R136, R136, 0x1c, RZ, 0xc0, !PT ;  /* 0x0000001c88887812 */ /* 0x000fca00078ec0ff */
[----:B------:R-:W-:-:S05]  /*e230*/  IMAD.IADD R136, R136, 0x1, R137 ;  /* 0x0000000188887824 */ /* 0x000fca00078e0289 */
[----:B------:R0:W-:Y:S02]  /*e240*/  STS [R136+0x10000], R138 ;  /* 0x0100008a88007388 */ /* 0x0001e40000000800 */
.L_x_6:
[----:B------:R-:W-:Y:S05]  /*e250*/  @P6 BRA `(.L_x_8) ;  /* 0x0000013000006947 */ /* 0x000fea0003800000 */
[----:B0-----:R-:W0:Y:S02]  /*e260*/  S2R R136, SR_TID.X ;  /* 0x0000000000887919 */ /* 0x001e240000002100 */
[C---:B0-----:R-:W-:Y:S02]  /*e270*/  LOP3.LUT R137, R136.reuse, 0x1c, RZ, 0xc0, !PT ;  /* 0x0000001c88897812 */ /* 0x041fe400078ec0ff */
[----:B------:R-:W-:Y:S02]  /*e280*/  LOP3.LUT R136, R136, 0xff, RZ, 0xc0, !PT ;  /* 0x000000ff88887812 */ /* 0x000fe400078ec0ff */
[----:B------:R-:W-:Y:S02]  /*e290*/  LEA.HI R137, R137, 0x28, RZ, 0x1e ;  /* 0x0000002889897811 */ /* 0x000fe400078ff0ff */
[----:B------:R-:W-:Y:S02]  /*e2a0*/  SHF.R.U32.HI R136, RZ, 0x3, R136 ;  /* 0x00000003ff887819 */ /* 0x000fe40000011688 */
[----:B------:R-:W-:-:S02]  /*e2b0*/  SHF.L.U32 R137, R137, 0x5, RZ ;  /* 0x0000000589897819 */ /* 0x000fc400000006ff */
[----:B------:R-:W-:-:S05]  /*e2c0*/  LOP3.LUT R136, R136, 0x1c, RZ, 0xc0, !PT ;  /* 0x0000001c88887812 */ /* 0x000fca00078ec0ff */
[----:B------:R-:W-:-:S05]  /*e2d0*/  IMAD.IADD R136, R136, 0x1, R137 ;  /* 0x0000000188887824 */ /* 0x000fca00078e0289 */
[----:B------:R0:W-:Y:S02]  /*e2e0*/  STS [R136+0x10000], R139 ;  /* 0x0100008b88007388 */ /* 0x0001e40000000800 */
.L_x_7:
        /* <DEDUP_REMOVED lines=10> */
.L_x_8:
[----:B------:R-:W-:Y:S05]  /*e390*/  @P6 BRA `(.L_x_10) ;  /* 0x0000013000006947 */ /* 0x000fea0003800000 */
[----:B0-----:R-:W0:Y:S02]  /*e3a0*/  S2R R136, SR_TID.X ;  /* 0x0000000000887919 */ /* 0x001e240000002100 */
[C---:B0-----:R-:W-:Y:S02]  /*e3b0*/  LOP3.LUT R137, R136.reuse, 0x1c, RZ, 0xc0, !PT ;  /* 0x0000001c88897812 */ /* 0x041fe400078ec0ff */
[----:B------:R-:W-:Y:S02]  /*e3c0*/  LOP3.LUT R136, R136, 0xff, RZ, 0xc0, !PT ;  /* 0x000000ff88887812 */ /* 0x000fe400078ec0ff */
[----:B------:R-:W-:Y:S02]  /*e3d0*/  LEA.HI R137, R137, 0x38, RZ, 0x1e ;  /* 0x0000003889897811 */ /* 0x000fe400078ff0ff */
[----:B------:R-:W-:-:S03]  /*e3e0*/  SHF.R.U32.HI R136, RZ, 0x3, R136 ;  /* 0x00000003ff887819 */ /* 0x000fc60000011688 */
[----:B------:R-:W-:Y:S01]  /*e3f0*/  IMAD.SHL.U32 R137, R137, 0x20, RZ ;  /* 0x0000002089897824 */ /* 0x000fe200078e00ff */
[----:B------:R-:W-:-:S04]  /*e400*/  LOP3.LUT R136, R136, 0x1c, RZ, 0xc0, !PT ;  /* 0x0000001c88887812 */ /* 0x000fc800078ec0ff */
[----:B------:R-:W-:-:S05]  /*e410*/  IADD3 R136, R136, R137, RZ ;  /* 0x0000008988887210 */ /* 0x000fca0007ffe0ff */
[----:B------:R0:W-:Y:S02]  /*e420*/  STS [R136+0x10000], R145 ;  /* 0x0100009188007388 */ /* 0x0001e40000000800 */
.L_x_9:
        /* <DEDUP_REMOVED lines=10> */
.L_x_10:
        /* <DEDUP_REMOVED lines=10> */
.L_x_11:
        /* <DEDUP_REMOVED lines=10> */
.L_x_12:
        /* <DEDUP_REMOVED lines=10> */
.L_x_13:
        /* <DEDUP_REMOVED lines=10> */
.L_x_14:
[----:B------:R-:W-:Y:S05]  /*e750*/  @P6 BRA `(.L_x_16) ;  /* 0x0000012000006947 */ /* 0x000fea0003800000 */
[----:B0-----:R-:W0:Y:S02]  /*e760*/  S2R R136, SR_TID.X ;  /* 0x0000000000887919 */ /* 0x001e240000002100 */
[C---:B0-----:R-:W-:Y:S02]  /*e770*/  LOP3.LUT R137, R136.reuse, 0xff, RZ, 0xc0, !PT ;  /* 0x000000ff88897812 */ /* 0x041fe400078ec0ff */
[----:B------:R-:W-:Y:S02]  /*e780*/  LOP3.LUT R136, R136, 0x1c, RZ, 0xc0, !PT ;  /* 0x0000001c88887812 */ /* 0x000fe400078ec0ff */
[----:B------:R-:W-:-:S03]  /*e790*/  SHF.R.U32.HI R137, RZ, 0x3, R137 ;  /* 0x00000003ff897819 */ /* 0x000fc60000011689 */
[----:B------:R-:W-:Y:S01]  /*e7a0*/  IMAD.SHL.U32 R136, R136, 0x8, RZ ;  /* 0x0000000888887824 */ /* 0x000fe200078e00ff */
[----:B------:R-:W-:-:S05]  /*e7b0*/  LOP3.LUT R137, R137, 0x1c, RZ, 0xc0, !PT ;  /* 0x0000001c89897812 */ /* 0x000fca00078ec0ff */
[----:B------:R-:W-:-:S05]  /*e7c0*/  IMAD.IADD R136, R136, 0x1, R137 ;  /* 0x0000000188887824 */ /* 0x000fca00078e0289 */
[----:B------:R0:W-:Y:S02]  /*e7d0*/  STS [R136+0x10d00], R194 ;  /* 0x010d00c288007388 */ /* 0x0001e40000000800 */
.L_x_15:
[----:B------:R-:W-:Y:S01]  /*e7e0*/  @P6 BREAK B1 ;  /* 0x0000000000016942 */ /* 0x000fe20003800000 */
        /* <DEDUP_REMOVED lines=9> */
.L_x_16:
[----:B------:R-:W-:Y:S05]  /*e880*/  BSYNC B1 ;  /* 0x0000000000017941 */ /* 0x000fea0003800000 */
.L_x_4:
[----:B0-----:R-:W0:Y:S02]  /*e890*/  S2R R136, SR_TID.X ;  /* 0x0000000000887919 */ /* 0x001e240000002100 */
[C---:B0-----:R-:W-:Y:S02]  /*e8a0*/  LOP3.LUT R137, R136.reuse, 0xff, RZ, 0xc0, !PT ;  /* 0x000000ff88897812 */ /* 0x041fe400078ec0ff */
[----:B------:R-:W-:Y:S02]  /*e8b0*/  LOP3.LUT R136, R136, 0x1c, RZ, 0xc0, !PT ;  /* 0x0000001c88887812 */ /* 0x000fe400078ec0ff */
[----:B------:R-:W-:Y:S02]  /*e8c0*/  SHF.R.U32.HI R137, RZ, 0x3, R137 ;  /* 0x00000003ff897819 */ /* 0x000fe40000011689 */
[----:B------:R-:W-:Y:S02]  /*e8d0*/  SHF.L.U32 R136, R136, 0x3, RZ ;  /* 0x0000000388887819 */ /* 0x000fe400000006ff */
[----:B------:R-:W-:-:S05]  /*e8e0*/  LOP3.LUT R137, R137, 0x1c, RZ, 0xc0, !PT ;  /* 0x0000001c89897812 */ /* 0x000fca00078ec0ff */
[----:B------:R-:W-:-:S05]  /*e8f0*/  IMAD.IADD R136, R136, 0x1, R137 ;  /* 0x0000000188887824 */ /* 0x000fca00078e0289 */
[----:B------:R0:W-:Y:S02]  /*e900*/  @!P6 STS [R136+0x10f00], R196 ;  /* 0x010f00c48800e388 */ /* 0x0001e40000000800 */
.L_x_17:
[----:B------:R-:W-:Y:S05]  /*e910*/  BSYNC B0 ;  /* 0x0000000000007941 */ /* 0x000fea0003800000 */
.L_x_3:
[----:B------:R-:W-:Y:S01]  /*e920*/  WARPSYNC 0xffffffff ;  /* 0xffffffff00007948 */ /* 0x000fe20003800000 */
[----:B------:R-:W1:Y:S04]  /*e930*/  S2R R206, SR_TID.X ;  /* 0x0000000000ce7919 */ /* 0x000e680000002100 */
[----:B------:R-:W-:Y:S06]  /*e940*/  BAR.SYNC.DEFER_BLOCKING 0x0 ;  /* 0x0000000000007b1d */ /* 0x000fec0000010000 */
[----:B------:R-:W2:Y:S04]  /*e950*/  LDL R162, [R1+0x50] ;  /* 0x0000500001a27983 */ /* 0x000ea80000100800 */
[----:B0-----:R-:W3:Y:S04]  /*e960*/  LDL R190, [R1+0xc] ;  /* 0x00000c0001be7983 */ /* 0x001ee80000100800 */
[----:B------:R-:W4:Y:S04]  /*e970*/  LDL R244, [R1+0x5c] ;  /* 0x00005c0001f47983 */ /* 0x000f280000100800 */
[----:B------:R-:W2:Y:S01]  /*e980*/  LDL R228, [R1+0x60] ;  /* 0x0000600001e47983 */ /* 0x000ea20000100800 */
[----:B-1----:R-:W-:-:S03]  /*e990*/  LOP3.LUT R204, R206, 0xff, RZ, 0xc0, !PT ;  /* 0x000000ffcecc7812 */ /* 0x002fc600078ec0ff */
[----:B------:R-:W2:Y:S04]  /*e9a0*/  LDL R226, [R1+0x64] ;  /* 0x0000640001e27983 */ /* 0x000ea80000100800 */
[----:B------:R-:W0:Y:S04]  /*e9b0*/  LDS R144, [R204.X4+0x10000] ;  /* 0x01000000cc907984 */ /* 0x000e280000004800 */
[----:B------:R-:W1:Y:S04]  /*e9c0*/  LDS R138, [R204.X4+0x10400] ;  /* 0x01040000cc8a7984 */ /* 0x000e680000004800 */
[----:B------:R-:W1:Y:S04]  /*e9d0*/  LDS R137, [R204.X4+0x10800] ;  /* 0x01080000cc897984 */ /* 0x000e680000004800 */
[----:B------:R-:W2:Y:S04]  /*e9e0*/  LDL R224, [R1+0x68] ;  /* 0x0000680001e07983 */ /* 0x000ea80000100800 */
[----:B------:R-:W2:Y:S01]  /*e9f0*/  LDL R222, [R1+0xa0] ;  /* 0x0000a00001de7983 */ /* 0x000ea20000100800 */
[----:B------:R-:W-:-:S03]  /*ea00*/  LOP3.LUT R205, R206, 0x1c, RZ, 0xc0, !PT ;  /* 0x0000001ccecd7812 */ /* 0x000fc600078ec0ff */
[----:B------:R-:W1:Y:S01]  /*ea10*/  S2R R203, SR_TID.X ;  /* 0x0000000000cb7919 */ /* 0x000e620000002100 */
[C---:B------:R-:W-:Y:S02]  /*ea20*/  LEA.HI R202, R205.reuse, 0x8, RZ, 0x1e ;  /* 0x00000008cdca7811 */ /* 0x040fe400078ff0ff */
[----:B------:R-:W-:-:S03]  /*ea30*/  LEA.HI R201, R205, 0x10, RZ, 0x1e ;  /* 0x00000010cdc97811 */ /* 0x000fc600078ff0ff */
[----:B------:R-:W-:Y:S02]  /*ea40*/  IMAD.SHL.U32 R202, R202, 0x20, RZ ;  /* 0x00000020caca7824 */ /* 0x000fe400078e00ff */
[----:B------:R-:W-:Y:S01]  /*ea50*/  IMAD.SHL.U32 R201, R201, 0x20, RZ ;  /* 0x00000020c9c97824 */ /* 0x000fe200078e00ff */
[----:B0-----:R-:W0:Y:S04]  /*ea60*/  SHFL.BFLY PT, R145, R144, 0x4, 0x1f ;  /* 0x0c801f0090917f89 */ /* 0x001e2800000e0000 */
[----:B-1----:R-:W1:Y:S04]  /*ea70*/  SHFL.BFLY PT, R139, R138, 0x4, 0x1f ;  /* 0x0c801f008a8b7f89 */ /* 0x002e6800000e0000 */
[----:B------:R-:W1:Y:S01]  /*ea80*/  SHFL.BFLY PT, R136, R137, 0x4, 0x1f ;  /* 0x0c801f0089887f89 */ /* 0x000e6200000e0000 */
[----:B0-----:R-:W-:-:S02]  /*ea90*/  FMNMX R145, R144, R145, !PT ;  /* 0x0000009190917209 */ /* 0x001fc40007800000 */
[----:B-1----:R-:W-:-:S03]  /*eaa0*/  FMNMX R139, R138, R139, !PT ;  /* 0x0000008b8a8b7209 */ /* 0x002fc60007800000 */
[----:B------:R-:W0:Y:S01]  /*eab0*/  SHFL.BFLY PT, R144, R145, 0x2, 0x1f ;  /* 0x0c401f0091907f89 */ /* 0x000e2200000e0000 */
[----:B------:R-:W-:-:S03]  /*eac0*/  FMNMX R137, R137, R136, !PT ;  /* 0x0000008889897209 */ /* 0x000fc60007800000 */
[----:B------:R-:W1:Y:S04]  /*ead0*/  SHFL.BFLY PT, R138, R139, 0x2, 0x1f ;  /* 0x0c401f008b8a7f89 */ /* 0x000e6800000e0000 */
[----:B------:R-:W1:Y:S01]  /*eae0*/  SHFL.BFLY PT, R136, R137, 0x2, 0x1f ;  /* 0x0c401f0089887f89 */ /* 0x000e6200000e0000 */
[----:B0-----:R-:W-:Y:S02]  /*eaf0*/  FMNMX R144, R145, R144, !PT ;  /* 0x0000009091907209 */ /* 0x001fe40007800000 */
[----:B-1----:R-:W-:Y:S02]  /*eb00*/  FMNMX R138, R139, R138, !PT ;  /* 0x0000008a8b8a7209 */ /* 0x002fe40007800000 */
[----:B------:R-:W-:-:S03]  /*eb10*/  FMNMX R136, R137, R136, !PT ;  /* 0x0000008889887209 */ /* 0x000fc60007800000 */
[----:B------:R-:W0:Y:S04]  /*eb20*/  SHFL.BFLY PT, R139, R138, 0x1, 0x1f ;  /* 0x0c201f008a8b7f89 */ /* 0x000e2800000e0000 */
[----:B------:R-:W1:Y:S04]  /*eb30*/  SHFL.BFLY PT, R137, R144, 0x1, 0x1f ;  /* 0x0c201f0090897f89 */ /* 0x000e6800000e0000 */
[----:B------:R-:W1:Y:S01]  /*eb40*/  SHFL.BFLY PT, R145, R136, 0x1, 0x1f ;  /* 0x0c201f0088917f89 */ /* 0x000e6200000e0000 */
[----:B0-----:R-:W-:Y:S02]  /*eb50*/  FMNMX R139, R138, R139, !PT ;  /* 0x0000008b8a8b7209 */ /* 0x001fe40007800000 */
[----:B-1----:R-:W-:-:S02]  /*eb60*/  FMNMX R137, R144, R137, !PT ;  /* 0x0000008990897209 */ /* 0x002fc40007800000 */
[----:B------:R-:W-:-:S03]  /*eb70*/  FMNMX R145, R136, R145, !PT ;  /* 0x0000009188917209 */ /* 0x000fc60007800000 */
[----:B------:R-:W-:Y:S04]  /*eb80*/  @!P5 STS [R204.X4+0x10000], R137 ;  /* 0x01000089cc00d388 */ /* 0x000fe80000004800 */
[----:B------:R-:W-:Y:S04]  /*eb90*/  @!P5 STS [R204.X4+0x10400], R139 ;  /* 0x0104008bcc00d388 */ /* 0x000fe80000004800 */
[----:B------:R0:W-:Y:S04]  /*eba0*/  @!P5 STS [R204.X4+0x10800], R145 ;  /* 0x01080091cc00d388 */ /* 0x0001e80000004800 */
[----:B------:R-:W1:Y:S04]  /*ebb0*/  LDS R136, [R203.X4+0x10c00] ;  /* 0x010c0000cb887984 */ /* 0x000e680000004800 */
[----:B0-----:R-:W4:Y:S04]  /*ebc0*/  LDL R145, [R1+0x54] ;  /* 0x0000540001917983 */ /* 0x001f280000100800 */
[----:B-1----:R-:W0:Y:S02]  /*ebd0*/  SHFL.BFLY PT, R137, R136, 0x4, 0x1f ;  /* 0x0c801f0088897f89 */ /* 0x002e2400000e0000 */
[----:B0-----:R-:W-:-:S05]  /*ebe0*/  FMNMX R137, R136, R137, !PT ;  /* 0x0000008988897209 */ /* 0x001fca0007800000 */
[----:B------:R-:W0:Y:S02]  /*ebf0*/  SHFL.BFLY PT, R136, R137, 0x2, 0x1f ;  /* 0x0c401f0089887f89 */ /* 0x000e2400000e0000 */
[----:B0-----:R-:W-:-:S05]  /*ec00*/  FMNMX R136, R137, R136, !PT ;  /* 0x0000008889887209 */ /* 0x001fca0007800000 */
[----:B------:R-:W0:Y:S02]  /*ec10*/  SHFL.BFLY PT, R137, R136, 0x1, 0x1f ;  /* 0x0c201f0088897f89 */ /* 0x000e2400000e0000 */
[----:B0-----:R-:W-:-:S05]  /*ec20*/  FMNMX R137, R136, R137, !PT ;  /* 0x0000008988897209 */ /* 0x001fca0007800000 */
[----:B------:R-:W-:Y:S04]  /*ec30*/  @!P5 STS [R203.X4+0x10c00], R137 ;  /* 0x010c0089cb00d388 */ /* 0x000fe80000004800 */
[----:B------:R-:W-:Y:S06]  /*ec40*/  BAR.SYNC.DEFER_BLOCKING 0x0 ;  /* 0x0000000000007b1d */ /* 0x000fec0000010000 */
[----:B------:R-:W2:Y:S04]  /*ec50*/  LDS R136, [R205.X8+0x10000] ;  /* 0x01000000cd887984 */ /* 0x000ea80000008800 */
[----:B------:R-:W3:Y:S01]  /*ec60*/  LDS R137, [R202+0x10000] ;  /* 0x01000000ca897984 */ /* 0x000ee20000000800 */
[----:B--2---:R-:W-:-:S03]  /*ec70*/  FMNMX R162, R136, R162, !PT ;  /* 0x000000a288a27209 */ /* 0x004fc60007800000 */
[----:B------:R-:W4:Y:S04]  /*ec80*/  LDS R136, [R201+0x10000] ;  /* 0x01000000c9887984 */ /* 0x000f280000000800 */
[----:B------:R0:W-:Y:S04]  /*ec90*/  STL [R1+0xb4], R162 ;  /* 0x0000b4a201007387 */ /* 0x0001e80000100800 */
[----:B------:R-:W2:Y:S01]  /*eca0*/  LDL R144, [R1+0x58] ;  /* 0x0000580001907983 */ /* 0x000ea20000100800 */
[----:B---3--:R-:W-:Y:S01]  /*ecb0*/  FMNMX R191, R137, R190, !PT ;  /* 0x000000be89bf7209 */ /* 0x008fe20007800000 */
[----:B------:R-:W-:Y:S01]  /*ecc0*/  FADD R151, R151, -R162 ;  /* 0x800000a297977221 */ /* 0x000fe20000000000 */
[----:B------:R-:W-:-:S03]  /*ecd0*/  LEA.HI R199, R205, 0x20, RZ, 0x1e ;  /* 0x00000020cdc77811 */ /* 0x000fc600078ff0ff */
[----:B------:R-:W-:Y:S02]  /*ece0*/  FADD R139, R152, -R191 ;  /* 0x800000bf988b7221 */ /* 0x000fe40000000000 */
[----:B------:R-:W-:Y:S01]  /*ecf0*/  FMUL R151, R151, 1.4426950216293334961 ;  /* 0x3fb8aa3b97977820 */ /* 0x000fe20000400000 */
[----:B------:R-:W-:Y:S01]  /*ed00*/  SHF.L.U32 R199, R199, 0x5, RZ ;  /* 0x00000005c7c77819 */ /* 0x000fe200000006ff */
[----:B------:R-:W-:Y:S02]  /*ed10*/  FMUL R139, R139, 1.4426950216293334961 ;  /* 0x3fb8aa3b8b8b7820 */ /* 0x000fe40000400000 */
[----:B------:R-:W1:Y:S01]  /*ed20*/  MUFU.EX2 R190, R151 ;  /* 0x0000009700be7308 */ /* 0x000e620000000800 */
[----:B------:R-:W-:-:S07]  /*ed30*/  LEA.HI R200, R205, 0x18, RZ, 0x1e ;  /* 0x00000018cdc87811 */ /* 0x000fce00078ff0ff */
[----:B------:R4:W-:Y:S01]  /*ed40*/  MUFU.EX2 R151, R139 ;  /* 0x0000008b00977308 */ /* 0x0009e20000000800 */
[----:B------:R-:W-:-:S05]  /*ed50*/  IMAD.SHL.U32 R200, R200, 0x20, RZ ;  /* 0x00000020c8c87824 */ /* 0x000fca00078e00ff */
[----:B------:R-:W-:Y:S01]  /*ed60*/  LDS R137, [R200+0x10000] ;  /* 0x01000000c8897984 */ /* 0x000fe20000000800 */
[--C-:B------:R-:W-:Y:S02]  /*ed70*/  FADD R148, R148, -R162.reuse ;  /* 0x800000a294947221 */ /* 0x100fe40000000000 */
[----:B------:R-:W-:Y:S02]  /*ed80*/  FADD R150, R150, -R191 ;  /* 0x800000bf96967221 */ /* 0x000fe40000000000 */
[----:B------:R-:W-:Y:S02]  /*ed90*/  FMUL R148, R148, 1.4426950216293334961 ;  /* 0x3fb8aa3b94947820 */ /* 0x000fe40000400000 */
[----:B------:R-:W-:Y:S02]  /*eda0*/  FMUL R150, R150, 1.4426950216293334961 ;  /* 0x3fb8aa3b96967820 */ /* 0x000fe40000400000 */
[--C-:B------:R-:W-:Y:S02]  /*edb0*/  FADD R154, R154, -R162.reuse ;  /* 0x800000a29a9a7221 */ /* 0x100fe40000000000 */
[----:B------:R-:W-:-:S02]  /*edc0*/  FADD R153, R153, -R162 ;  /* 0x800000a299997221 */ /* 0x000fc40000000000 */
[----:B------:R-:W-:Y:S01]  /*edd0*/  FADD R138, R189, -R191 ;  /* 0x800000bfbd8a7221 */ /* 0x000fe20000000000 */
[----:B0-----:R-:W0:Y:S08]  /*ede0*/  MUFU.EX2 R162, R148 ;  /* 0x0000009400a27308 */ /* 0x001e300000000800 */
[----:B------:R3:W0:Y:S01]  /*edf0*/  MUFU.EX2 R189, R150 ;  /* 0x0000009600bd7308 */ /* 0x0006220000000800 */
[----:B------:R-:W-:-:S02]  /*ee00*/  LEA.HI R198, R205, 0x28, RZ, 0x1e ;  /* 0x00000028cdc67811 */ /* 0x000fc400078ff0ff */
[C---:B------:R-:W-:Y:S01]  /*ee10*/  LEA.HI R197, R205.reuse, 0x30, RZ, 0x1e ;  /* 0x00000030cdc57811 */ /* 0x040fe200078ff0ff */
[----:B------:R-:W-:Y:S01]  /*ee20*/  FMUL R138, R138, 1.4426950216293334961 ;  /* 0x3fb8aa3b8a8a7820 */ /* 0x000fe20000400000 */
[----:B------:R-:W-:Y:S02]  /*ee30*/  LEA.HI R196, R205, 0x38, RZ, 0x1e ;  /* 0x00000038cdc47811 */ /* 0x000fe400078ff0ff */
[----:B----4-:R-:W-:Y:S02]  /*ee40*/  FMNMX R139, R136, R145, !PT ;  /* 0x00000091888b7209 */ /* 0x010fe40007800000 */
[----:B------:R-:W4:Y:S01]  /*ee50*/  LDS R136, [R199+0x10000] ;  /* 0x01000000c7887984 */ /* 0x000f220000000800 */
[----:B------:R-:W-:-:S03]  /*ee60*/  IMAD.SHL.U32 R198, R198, 0x20, RZ ;  /* 0x00000020c6c67824 */ /* 0x000fc600078e00ff */
[----:B------:R-:W-:Y:S01]  /*ee70*/  STL [R1+0xb0], R191 ;  /* 0x0000b0bf01007387 */ /* 0x000fe20000100800 */
[----:B------:R-:W-:Y:S01]  /*ee80*/  IMAD.SHL.U32 R197, R197, 0x20, RZ ;  /* 0x00000020c5c57824 */ /* 0x000fe200078e00ff */
[----:B------:R3:W2:Y:S02]  /*ee90*/  MUFU.EX2 R152, R138 ;  /* 0x0000008a00987308 */ /* 0x0006a40000000800 */
[----:B-1----:R-:W-:Y:S01]  /*eea0*/  STL [R1+0x8], R190 ;  /* 0x000008be01007387 */ /* 0x002fe20000100800 */
[----:B------:R-:W-:-:S03]  /*eeb0*/  IMAD.SHL.U32 R196, R196, 0x20, RZ ;  /* 0x00000020c4c47824 */ /* 0x000fc600078e00ff */
[----:B0-----:R-:W-:Y:S01]  /*eec0*/  STL [R1+0x4], R162 ;  /* 0x000004a201007387 */ /* 0x001fe20000100800 */
[--C-:B---3--:R-:W-:Y:S02]  /*eed0*/  FADD R150, R188, -R139.reuse ;  /* 0x8000008bbc967221 */ /* 0x108fe40000000000 */
[--C-:B------:R-:W-:Y:S01]  /*eee0*/  FADD R183, R183, -R139.reuse ;  /* 0x8000008bb7b77221 */ /* 0x100fe20000000000 */
[----:B------:R-:W-:Y:S01]  /*eef0*/  STL [R1], R189 ;  /* 0x000000bd01007387 */ /* 0x000fe20000100800 */
[--C-:B------:R-:W-:Y:S02]  /*ef00*/  FADD R138, R149, -R139.reuse ;  /* 0x8000008b958a7221 */ /* 0x100fe40000000000 */
[----:B------:R-:W-:Y:S01]  /*ef10*/  FADD R146, R146, -R139 ;  /* 0x8000008b92927221 */ /* 0x000fe20000000000 */
[----:B------:R-:W-:Y:S01]  /*ef20*/  STL [R1+0xa4], R139 ;  /* 0x0000a48b01007387 */ /* 0x000fe20000100800 */
[----:B----4-:R-:W-:-:S03]  /*ef30*/  FMNMX R231, R136, R244, !PT ;  /* 0x000000f488e77209 */ /* 0x010fc60007800000 */
[----:B------:R-:W0:Y:S02]  /*ef40*/  LDS R136, [R197+0x10000] ;  /* 0x01000000c5887984 */ /* 0x000e240000000800 */
[----:B------:R-:W-:-:S04]  /*ef50*/  FADD R129, R129, -R231 ;  /* 0x800000e781817221 */ /* 0x000fc80000000000 */
[----:B------:R-:W-:-:S04]  /*ef60*/  FMUL R129, R129, 1.4426950216293334961 ;  /* 0x3fb8aa3b81817820 */ /* 0x000fc80000400000 */
[----:B------:R1:W-:Y:S02]  /*ef70*/  MUFU.EX2 R246, R129 ;  /* 0x0000008100f67308 */ /* 0x0003e40000000800 */
[----:B-1----:R-:W1:Y:S01]  /*ef80*/  LDS R129, [R196+0x10000] ;  /* 0x01000000c4817984 */ /* 0x002e620000000800 */
[----:B0-----:R-:W-:Y:S02]  /*ef90*/  FMNMX R225, R136, R226, !PT ;  /* 0x000000e288e17209 */ /* 0x001fe40007800000 */
[----:B-1----:R-:W-:Y:S02]  /*efa0*/  FMNMX R223, R129, R224, !PT ;  /* 0x000000e081df7209 */ /* 0x002fe40007800000 */
[----:B--2---:R-:W-:Y:S02]  /*efb0*/  FMNMX R139, R137, R144, !PT ;  /* 0x00000090898b7209 */ /* 0x004fe40007800000 */
[----:B------:R-:W0:Y:S04]  /*efc0*/  LDS R137, [R198+0x10000] ;  /* 0x01000000c6897984 */ /* 0x000e280000000800 */
[----:B------:R1:W-:Y:S04]  /*efd0*/  STL [R1+0x9c], R139 ;  /* 0x00009c8b01007387 */ /* 0x0003e80000100800 */
[----:B------:R-:W-:Y:S01]  /*efe0*/  STL [R1+0x98], R231 ;  /* 0x000098e701007387 */ /* 0x000fe20000100800 */
[----:B0-----:R-:W-:-:S05]  /*eff0*/  FMNMX R227, R137, R228, !PT ;  /* 0x000000e489e37209 */ /* 0x001fca0007800000 */
[----:B------:R-:W-:Y:S04]  /*f000*/  STL [R1+0x94], R227 ;  /* 0x000094e301007387 */ /* 0x000fe80000100800 */
[----:B------:R-:W-:Y:S04]  /*f010*/  STL [R1+0x90], R225 ;  /* 0x000090e101007387 */ /* 0x000fe80000100800 */
[----:B------:R-:W-:Y:S04]  /*f020*/  STL [R1+0x8c], R223 ;  /* 0x00008cdf01007387 */ /* 0x000fe80000100800 */
[----:B------:R-:W2:Y:S01]  /*f030*/  LDL R220, [R1+0xa8] ;  /* 0x0000a80001dc7983 */ /* 0x000ea20000100800 */
[----:B------:R-:W-:-:S03]  /*f040*/  FADD R147, R147, -R191 ;  /* 0x800000bf93937221 */ /* 0x000fc60000000000 */
[----:B------:R-:W0:Y:S01]  /*f050*/  S2R R191, SR_TID.X ;  /* 0x0000000000bf7919 */ /* 0x000e220000002100 */
[----:B------:R-:W-:Y:S01]  /*f060*/  LEA.HI R215, R205, 0x40, RZ, 0x1e ;  /* 0x00000040cdd77811 */ /* 0x000fe200078ff0ff */
[----:B------:R-:W-:-:S04]  /*f070*/  FADD R148, R182, -R139 ;  /* 0x8000008bb6947221 */ /* 0x000fc80000000000 */
[----:B------:R-:W-:Y:S02]  /*f080*/  IMAD.SHL.U32 R215, R215, 0x20, RZ ;  /* 0x00000020d7d77824 */ /* 0x000fe400078e00ff */
[--C-:B------:R-:W-:Y:S02]  /*f090*/  FADD R181, R181, -R139.reuse ;  /* 0x8000008bb5b57221 */ /* 0x100fe40000000000 */
[--C-:B------:R-:W-:Y:S01]  /*f0a0*/  FADD R249, R143, -R139.reuse ;  /* 0x8000008b8ff97221 */ /* 0x100fe20000000000 */
[----:B------:R-:W3:Y:S01]  /*f0b0*/  LDS R136, [R215+0x10000] ;  /* 0x01000000d7887984 */ /* 0x000ee20000000800 */
[----:B------:R-:W-:Y:S01]  /*f0c0*/  FADD R141, R141, -R139 ;  /* 0x8000008b8d8d7221 */ /* 0x000fe20000000000 */
[----:B0-----:R-:W-:-:S04]  /*f0d0*/  LOP3.LUT R191, R191, 0x1c, RZ, 0xc0, !PT ;  /* 0x0000001cbfbf7812 */ /* 0x001fc800078ec0ff */
[----:B-1----:R-:W-:-:S04]  /*f0e0*/  LEA.HI R139, R191, 0x48, RZ, 0x1e ;  /* 0x00000048bf8b7811 */ /* 0x002fc800078ff0ff */
[----:B------:R-:W-:-:S05]  /*f0f0*/  SHF.L.U32 R139, R139, 0x5, RZ ;  /* 0x000000058b8b7819 */ /* 0x000fca00000006ff */
[----:B------:R-:W2:Y:S01]  /*f100*/  LDS R129, [R139+0x10000] ;  /* 0x010000008b817984 */ /* 0x000ea20000000800 */
[----:B---3--:R-:W-:-:S05]  /*f110*/  FMNMX R221, R136, R222, !PT ;  /* 0x000000de88dd7209 */ /* 0x008fca0007800000 */
[----:B------:R-:W-:Y:S04]  /*f120*/  STL [R1+0x88], R221 ;  /* 0x000088dd01007387 */ /* 0x000fe80000100800 */
[----:B------:R-:W3:Y:S04]  /*f130*/  LDL R218, [R1+0xac] ;  /* 0x0000ac0001da7983 */ /* 0x000ee80000100800 */
[----:B------:R-:W0:Y:S01]  /*f140*/  S2R R191, SR_TID.X ;  /* 0x0000000000bf7919 */ /* 0x000e220000002100 */
[----:B------:R-:W-:-:S04]  /*f150*/  FMUL R147, R147, 1.4426950216293334961 ;  /* 0x3fb8aa3b93937820 */ /* 0x000fc80000400000 */
[----:B------:R1:W-:Y:S01]  /*f160*/  MUFU.EX2 R252, R147 ;  /* 0x0000009300fc7308 */ /* 0x0003e20000000800 */
[----:B--2---:R-:W-:-:S05]  /*f170*/  FMNMX R219, R129, R220, !PT ;  /* 0x000000dc81db7209 */ /* 0x004fca0007800000 */
[----:B------:R-:W-:Y:S04]  /*f180*/  STL [R1+0x84], R219 ;  /* 0x000084db01007387 */ /* 0x000fe80000100800 */
[----:B------:R-:W2:Y:S01]  /*f190*/  LDL R216, [R1+0xb8] ;  /* 0x0000b80001d87983 */ /* 0x000ea20000100800 */
[----:B0-----:R-:W-:Y:S01]  /*f1a0*/  LOP3.LUT R191, R191, 0x1c, RZ, 0xc0, !PT ;  /* 0x0000001cbfbf7812 */ /* 0x001fe200078ec0ff */
[----:B-1----:R-:W-:-:S03]  /*f1b0*/  FMUL R147, R181, 1.4426950216293334961 ;  /* 0x3fb8aa3bb5937820 */ /* 0x002fc60000400000 */
[----:B------:R-:W-:Y:S02]  /*f1c0*/  LEA.HI R181, R191, 0x50, RZ, 0x1e ;  /* 0x00000050bfb57811 */ /* 0x000fe400078ff0ff */
[----:B------:R-:W0:Y:S01]  /*f1d0*/  S2R R191, SR_TID.X ;  /* 0x0000000000bf7919 */ /* 0x000e220000002100 */
[----:B------:R-:W-:Y:S02]  /*f1e0*/  FADD R131, R131, -R225 ;  /* 0x800000e183837221 */ /* 0x000fe40000000000 */
[----:B------:R-:W-:Y:S02]  /*f1f0*/  IMAD.SHL.U32 R181, R181, 0x20, RZ ;  /* 0x00000020b5b57824 */ /* 0x000fe400078e00ff */
[----:B------:R-:W-:-:S04]  /*f200*/  FMUL R131, R131, 1.4426950216293334961 ;  /* 0x3fb8aa3b83837820 */ /* 0x000fc80000400000 */
[----:B------:R1:W-:Y:S02]  /*f210*/  MUFU.EX2 R241, R131 ;  /* 0x0000008300f17308 */ /* 0x0003e40000000800 */
[----:B-1----:R-:W-:Y:S02]  /*f220*/  FADD R131, R128, -R223 ;  /* 0x800000df80837221 */ /* 0x002fe40000000000 */
[----:B------:R1:W3:Y:S01]  /*f230*/  LDS R128, [R181+0x10000] ;  /* 0x01000000b5807984 */ /* 0x0002e20000000800 */
[----:B0-----:R-:W-:-:S04]  /*f240*/  LOP3.LUT R191, R191, 0x1c, RZ, 0xc0, !PT ;  /* 0x0000001cbfbf7812 */ /* 0x001fc800078ec0ff */
[----:B-1----:R-:W-:Y:S01]  /*f250*/  LEA.HI R181, R191, 0x58, RZ, 0x1e ;  /* 0x00000058bfb57811 */ /* 0x002fe200078ff0ff */
[----:B------:R-:W-:-:S04]  /*f260*/  FADD R129, R123, -R221 ;  /* 0x800000dd7b817221 */ /* 0x000fc80000000000 */
[----:B------:R-:W-:-:S05]  /*f270*/  IMAD.SHL.U32 R181, R181, 0x20, RZ ;  /* 0x00000020b5b57824 */ /* 0x000fca00078e00ff */
[----:B------:R-:W2:Y:S01]  /*f280*/  LDS R123, [R181+0x10000] ;  /* 0x01000000b57b7984 */ /* 0x000ea20000000800 */
[----:B---3--:R-:W-:-:S05]  /*f290*/  FMNMX R217, R128, R218, !PT ;  /* 0x000000da80d97209 */ /* 0x008fca0007800000 */
[----:B------:R-:W-:Y:S04]  /*f2a0*/  STL [R1+0x80], R217 ;  /* 0x000080d901007387 */ /* 0x000fe80000100800 */
[----:B------:R-:W3:Y:S04]  /*f2b0*/  LDL R213, [R1+0xbc] ;  /* 0x0000bc0001d57983 */ /* 0x000ee80000100800 */
[----:B------:R-:W0:Y:S01]  /*f2c0*/  S2R R191, SR_TID.X ;  /* 0x0000000000bf7919 */ /* 0x000e220000002100 */
[----:B--2---:R-:W-:-:S05]  /*f2d0*/  FMNMX R214, R123, R216, !PT ;  /* 0x000000d87bd67209 */ /* 0x004fca0007800000 */
[----:B------:R-:W-:Y:S04]  /*f2e0*/  STL [R1+0x7c], R214 ;  /* 0x00007cd601007387 */ /* 0x000fe80000100800 */
[----:B------:R-:W2:Y:S04]  /*f2f0*/  LDL R211, [R1+0xc0] ;  /* 0x0000c00001d37983 */ /* 0x000ea80000100800 */
[----:B------:R-:W4:Y:S04]  /*f300*/  LDL R209, [R1+0xc4] ;  /* 0x0000c40001d17983 */ /* 0x000f280000100800 */
[----:B------:R-:W4:Y:S01]  /*f310*/  LDL R207, [R1+0xc8] ;  /* 0x0000c80001cf7983 */ /* 0x000f220000100800 */
[----:B------:R-:W-:Y:S01]  /*f320*/  FADD R159, R159, -R227 ;  /* 0x800000e39f9f7221 */ /* 0x000fe20000000000 */
[----:B0-----:R-:W-:-:S03]  /*f330*/  LOP3.LUT R191, R191, 0x1c, RZ, 0xc0, !PT ;  /* 0x0000001cbfbf7812 */ /* 0x001fc600078ec0ff */
[----:B------:R-:W-:Y:S02]  /*f340*/  FMUL R159, R159, 1.4426950216293334961 ;  /* 0x3fb8aa3b9f9f7820 */ /* 0x000fe40000400000 */
[----:B------:R-:W-:Y:S02]  /*f350*/  FADD R124, R124, -R217 ;  /* 0x800000d97c7c7221 */ /* 0x000fe40000000000 */
[----:B------:R0:W-:Y:S02]  /*f360*/  MUFU.EX2 R243, R159 ;  /* 0x0000009f00f37308 */ /* 0x0001e40000000800 */
[----:B------:R-:W-:Y:S01]  /*f370*/  FMUL R124, R124, 1.4426950216293334961 ;  /* 0x3fb8aa3b7c7c7820 */ /* 0x000fe20000400000 */
[----:B0-----:R-:W-:Y:S01]  /*f380*/  LEA.HI R159, R191, 0x60, RZ, 0x1e ;  /* 0x00000060bf9f7811 */ /* 0x001fe200078ff0ff */
[----:B------:R-:W-:-:S04]  /*f390*/  FADD R235, R133, -R221 ;  /* 0x800000dd85eb7221 */ /* 0x000fc80000000000 */
[----:B------:R-:W-:Y:S02]  /*f3a0*/  IMAD.SHL.U32 R159, R159, 0x20, RZ ;  /* 0x000000209f9f7824 */ /* 0x000fe400078e00ff */
[----:B------:R-:W-:Y:S02]  /*f3b0*/  FADD R121, R121, -R219 ;  /* 0x800000db79797221 */ /* 0x000fe40000000000 */
[----:B------:R-:W-:Y:S02]  /*f3c0*/  FADD R133, R134, -R217 ;  /* 0x800000d986857221 */ /* 0x000fe40000000000 */
[----:B------:R0:W-:Y:S01]  /*f3d0*/  MUFU.EX2 R134, R124 ;  /* 0x0000007c00867308 */ /* 0x0001e20000000800 */
[----:B------:R-:W-:Y:S01]  /*f3e0*/  FMUL R121, R121, 1.4426950216293334961 ;  /* 0x3fb8aa3b79797820 */ /* 0x000fe20000400000 */
[----:B0-----:R0:W3:Y:S06]  /*f3f0*/  LDS R124, [R159+0x10000] ;  /* 0x010000009f7c7984 */ /* 0x0010ec0000000800 */
[----:B------:R1:W-:Y:S01]  /*f400*/  MUFU.EX2 R232, R121 ;  /* 0x0000007900e87308 */ /* 0x0003e20000000800 */
[----:B------:R-:W-:-:S02]  /*f410*/  FMUL R154, R154, 1.4426950216293334961 ;  /* 0x3fb8aa3b9a9a7820 */ /* 0x000fc40000400000 */
[----:B------:R-:W-:Y:S01]  /*f420*/  FMUL R153, R153, 1.4426950216293334961 ;  /* 0x3fb8aa3b99997820 */ /* 0x000fe20000400000 */
[----:B-1----:R-:W-:Y:S04]  /*f430*/  LDS R121, [R205.X8+0x10d00] ;  /* 0x010d0000cd797984 */ /* 0x002fe80000008800 */
[----:B------:R-:W-:Y:S01]  /*f440*/  MUFU.EX2 R154, R154 ;  /* 0x0000009a009a7308 */ /* 0x000fe20000000800 */
[----:B------:R-:W-:Y:S02]  /*f450*/  FMUL R138, R138, 1.4426950216293334961 ;  /* 0x3fb8aa3b8a8a7820 */ /* 0x000fe40000400000 */
[----:B------:R-:W-:-:S05]  /*f460*/  FADD R140, R140, -R231 ;  /* 0x800000e78c8c7221 */ /* 0x000fca0000000000 */
[----:B------:R-:W1:Y:S01]  /*f470*/  MUFU.EX2 R153, R153 ;  /* 0x0000009900997308 */ /* 0x000e620000000800 */
[----:B------:R-:W-:Y:S02]  /*f480*/  FMUL R140, R140, 1.4426950216293334961 ;  /* 0x3fb8aa3b8c8c7820 */ /* 0x000fe40000400000 */
[----:B------:R-:W-:Y:S02]  /*f490*/  FADD R137, R187, -R225 ;  /* 0x800000e1bb897221 */ /* 0x000fe40000000000 */
[----:B------:R-:W-:-:S03]  /*f4a0*/  FMUL R141, R141, 1.4426950216293334961 ;  /* 0x3fb8aa3b8d8d7820 */ /* 0x000fc60000400000 */
[----:B------:R1:W-:Y:S01]  /*f4b0*/  MUFU.EX2 R251, R138 ;  /* 0x0000008a00fb7308 */ /* 0x0003e20000000800 */
[----:B0-----:R-:W-:Y:S02]  /*f4c0*/  FADD R159, R152, R151 ;  /* 0x00000097989f7221 */ /* 0x001fe40000000000 */
[----:B------:R-:W-:Y:S02]  /*f4d0*/  FMUL R137, R137, 1.4426950216293334961 ;  /* 0x3fb8aa3b89897820 */ /* 0x000fe40000400000 */
[----:B------:R-:W-:Y:S02]  /*f4e0*/  FADD R165, R165, -R223 ;  /* 0x800000dfa5a57221 */ /* 0x000fe40000000000 */
[----:B-1----:R-:W-:Y:S01]  /*f4f0*/  FADD R138, R142, -R225 ;  /* 0x800000e18e8a7221 */ /* 0x002fe20000000000 */
[----:B------:R0:W-:Y:S01]  /*f500*/  MUFU.EX2 R247, R140 ;  /* 0x0000008c00f77308 */ /* 0x0001e20000000800 */
[----:B------:R-:W-:Y:S02]  /*f510*/  FADD R175, R175, -R221 ;  /* 0x800000ddafaf7221 */ /* 0x000fe40000000000 */
[----:B------:R-:W-:-:S02]  /*f520*/  FMUL R138, R138, 1.4426950216293334961 ;  /* 0x3fb8aa3b8a8a7820 */ /* 0x000fc40000400000 */
[----:B------:R-:W-:Y:S02]  /*f530*/  FADD R167, R167, -R221 ;  /* 0x800000dda7a77221 */ /* 0x000fe40000000000 */
[----:B------:R-:W-:Y:S02]  /*f540*/  FMUL R148, R148, 1.4426950216293334961 ;  /* 0x3fb8aa3b94947820 */ /* 0x000fe40000400000 */
[----:B0-----:R-:W-:Y:S01]  /*f550*/  FADD R140, R186, -R223 ;  /* 0x800000dfba8c7221 */ /* 0x001fe20000000000 */
[----:B------:R-:W-:Y:S01]  /*f560*/  MUFU.EX2 R248, R141 ;  /* 0x0000008d00f87308 */ /* 0x000fe20000000800 */
[----:B------:R-:W-:Y:S02]  /*f570*/  FADD R123, R154, R153 ;  /* 0x000000999a7b7221 */ /* 0x000fe40000000000 */
[----:B------:R-:W-:Y:S02]  /*f580*/  FADD R159, R189, R159 ;  /* 0x0000009fbd9f7221 */ /* 0x000fe40000000000 */
[----:B------:R-:W-:-:S02]  /*f590*/  FMUL R140, R140, 1.4426950216293334961 ;  /* 0x3fb8aa3b8c8c7820 */ /* 0x000fc40000400000 */
[----:B------:R-:W-:Y:S01]  /*f5a0*/  FMUL R139, R165, 1.4426950216293334961 ;  /* 0x3fb8aa3ba58b7820 */ /* 0x000fe20000400000 */
[----:B------:R0:W-:Y:S01]  /*f5b0*/  MUFU.EX2 R142, R137 ;  /* 0x00000089008e7308 */ /* 0x0001e20000000800 */
[----:B------:R-:W-:Y:S02]  /*f5c0*/  FADD R240, R135, -R223 ;  /* 0x800000df87f07221 */ /* 0x000fe40000000000 */
[----:B------:R-:W-:Y:S02]  /*f5d0*/  FMUL R131, R131, 1.4426950216293334961 ;  /* 0x3fb8aa3b83837820 */ /* 0x000fe40000400000 */
[----:B------:R-:W-:-:S03]  /*f5e0*/  FADD R125, R125, -R217 ;  /* 0x800000d97d7d7221 */ /* 0x000fc60000000000 */
[----:B------:R1:W-:Y:S01]  /*f5f0*/  MUFU.EX2 R141, R138 ;  /* 0x0000008a008d7308 */ /* 0x0003e20000000800 */
[----:B0-----:R-:W-:Y:S02]  /*f600*/  FMUL R137, R167, 1.4426950216293334961 ;  /* 0x3fb8aa3ba7897820 */ /* 0x001fe40000400000 */
[----:B------:R-:W-:Y:S02]  /*f610*/  FMUL R146, R146, 1.4426950216293334961 ;  /* 0x3fb8aa3b92927820 */ /* 0x000fe40000400000 */
[----:B------:R-:W-:Y:S02]  /*f620*/  FMUL R249, R249, 1.4426950216293334961 ;  /* 0x3fb8aa3bf9f97820 */ /* 0x000fe40000400000 */
[----:B------:R-:W-:Y:S02]  /*f630*/  FADD R123, R190, R123 ;  /* 0x0000007bbe7b7221 */ /* 0x000fe40000000000 */
[----:B-1----:R-:W-:Y:S02]  /*f640*/  FMUL R138, R175, 1.4426950216293334961 ;  /* 0x3fb8aa3baf8a7820 */ /* 0x002fe40000400000 */
[----:B------:R-:W-:Y:S01]  /*f650*/  FADD R159, R252, R159 ;  /* 0x0000009ffc9f7221 */ /* 0x000fe20000000000 */
[----:B------:R-:W-:Y:S01]  /*f660*/  MUFU.EX2 R148, R148 ;  /* 0x0000009400947308 */ /* 0x000fe20000000800 */
[----:B------:R-:W-:-:S02]  /*f670*/  FADD R180, R180, -R231 ;  /* 0x800000e7b4b47221 */ /* 0x000fc40000000000 */
[----:B------:R-:W-:Y:S02]  /*f680*/  FADD R179, R179, -R231 ;  /* 0x800000e7b3b37221 */ /* 0x000fe40000000000 */
[----:B------:R-:W-:Y:S01]  /*f690*/  FMUL R240, R240, 1.4426950216293334961 ;  /* 0x3fb8aa3bf0f07820 */ /* 0x000fe20000400000 */
[----:B---3--:R-:W-:Y:S01]  /*f6a0*/  FMNMX R212, R124, R213, !PT ;  /* 0x000000d57cd47209 */ /* 0x008fe20007800000 */
[----:B------:R-:W-:Y:S01]  /*f6b0*/  FADD R166, R166, -R225 ;  /* 0x800000e1a6a67221 */ /* 0x000fe20000000000 */
[----:B------:R-:W-:Y:S01]  /*f6c0*/  MUFU.EX2 R147, R147 ;  /* 0x0000009300937308 */ /* 0x000fe20000000800 */
[----:B------:R-:W-:Y:S02]  /*f6d0*/  FMUL R235, R235, 1.4426950216293334961 ;  /* 0x3fb8aa3bebeb7820 */ /* 0x000fe40000400000 */
[----:B------:R-:W-:Y:S01]  /*f6e0*/  FMUL R125, R125, 1.4426950216293334961 ;  /* 0x3fb8aa3b7d7d7820 */ /* 0x000fe20000400000 */
[----:B------:R-:W0:Y:S01]  /*f6f0*/  SHFL.BFLY PT, R124, R159, 0x2, 0x1f ;  /* 0x0c401f009f7c7f89 */ /* 0x000e2200000e0000 */
[----:B------:R-:W-:-:S03]  /*f700*/  FADD R123, R162, R123 ;  /* 0x0000007ba27b7221 */ /* 0x000fc60000000000 */
[----:B------:R1:W-:Y:S01]  /*f710*/  MUFU.EX2 R239, R131 ;  /* 0x0000008300ef7308 */ /* 0x0003e20000000800 */
[----:B------:R-:W-:Y:S02]  /*f720*/  FMUL R145, R179, 1.4426950216293334961 ;  /* 0x3fb8aa3bb3917820 */ /* 0x000fe40000400000 */
[----:B------:R-:W-:-:S05]  /*f730*/  FMUL R166, R166, 1.4426950216293334961 ;  /* 0x3fb8aa3ba6a67820 */ /* 0x000fca0000400000 */
[----:B------:R3:W-:Y:S01]  /*f740*/  MUFU.EX2 R250, R146 ;  /* 0x0000009200fa7308 */ /* 0x0007e20000000800 */
[----:B-1----:R-:W-:Y:S02]  /*f750*/  FADD R131, R161, -R214 ;  /* 0x800000d6a1837221 */ /* 0x002fe40000000000 */
[----:B------:R-:W-:Y:S05]  /*f760*/  LDS R161, [R205.X8+0x10e00] ;  /* 0x010e0000cda17984 */ /* 0x000fea0000008800 */
[----:B------:R-:W-:Y:S01]  /*f770*/  MUFU.EX2 R140, R140 ;  /* 0x0000008c008c7308 */ /* 0x000fe20000000800 */
[----:B---3--:R-:W-:Y:S02]  /*f780*/  FMUL R146, R180, 1.4426950216293334961 ;  /* 0x3fb8aa3bb4927820 */ /* 0x008fe40000400000 */
[----:B------:R-:W-:-:S05]  /*f790*/  FMUL R129, R129, 1.4426950216293334961 ;  /* 0x3fb8aa3b81817820 */ /* 0x000fca0000400000 */
[----:B------:R-:W1:Y:S08]  /*f7a0*/  MUFU.EX2 R139, R139 ;  /* 0x0000008b008b7308 */ /* 0x000e700000000800 */
[----:B------:R-:W-:Y:S08]  /*f7b0*/  MUFU.EX2 R138, R138 ;  /* 0x0000008a008a7308 */ /* 0x000ff00000000800 */
[----:B------:R-:W3:Y:S08]  /*f7c0*/  MUFU.EX2 R137, R137 ;  /* 0x0000008900897308 */ /* 0x000ef00000000800 */
[----:B------:R-:W-:Y:S08]  /*f7d0*/  MUFU.EX2 R249, R249 ;  /* 0x000000f900f97308 */ /* 0x000ff00000000800 */
[----:B------:R-:W0:Y:S08]  /*f7e0*/  MUFU.EX2 R240, R240 ;  /* 0x000000f000f07308 */ /* 0x000e300000000800 */
[----:B------:R0:W-:Y:S01]  /*f7f0*/  MUFU.EX2 R230, R125 ;  /* 0x0000007d00e67308 */ /* 0x0001e20000000800 */
[----:B------:R-:W-:-:S07]  /*f800*/  FADD R126, R126, -R219 ;  /* 0x800000db7e7e7221 */ /* 0x000fce0000000000 */
[----:B------:R-:W1:Y:S01]  /*f810*/  MUFU.EX2 R235, R235 ;  /* 0x000000eb00eb7308 */ /* 0x000e620000000800 */
[----:B0-----:R-:W0:Y:S07]  /*f820*/  SHFL.BFLY PT, R125, R123, 0x2, 0x1f ;  /* 0x0c401f007b7d7f89 */ /* 0x001e2e00000e0000 */
[----:B------:R-:W-:Y:S01]  /*f830*/  MUFU.EX2 R146, R146 ;  /* 0x0000009200927308 */ /* 0x000fe20000000800 */
[----:B------:R-:W-:-:S07]  /*f840*/  FADD R172, R172, -R212 ;  /* 0x800000d4acac7221 */ /* 0x000fce0000000000 */
[----:B------:R-:W0:Y:S08]  /*f850*/  MUFU.EX2 R145, R145 ;  /* 0x0000009100917308 */ /* 0x000e300000000800 */
[----:B------:R-:W-:Y:S01]  /*f860*/  MUFU.EX2 R242, R166 ;  /* 0x000000a600f27308 */ /* 0x000fe20000000800 */
[----:B------:R-:W-:-:S07]  /*f870*/  FMUL R126, R126, 1.4426950216293334961 ;  /* 0x3fb8aa3b7e7e7820 */ /* 0x000fce0000400000 */
[----:B------:R-:W0:Y:S01]  /*f880*/  MUFU.EX2 R234, R129 ;  /* 0x0000008100ea7308 */ /* 0x000e220000000800 */
[----:B-1----:R-:W-:Y:S02]  /*f890*/  FADD R179, R140, R139 ;  /* 0x0000008b8cb37221 */ /* 0x002fe40000000000 */
[----:B---3--:R-:W-:Y:S02]  /*f8a0*/  FADD R180, R138, R137 ;  /* 0x000000898ab47221 */ /* 0x008fe40000000000 */
[--C-:B------:R-:W-:Y:S02]  /*f8b0*/  FADD R144, R178, -R227.reuse ;  /* 0x800000e3b2907221 */ /* 0x100fe40000000000 */
[----:B------:R-:W-:Y:S02]  /*f8c0*/  FADD R177, R177, -R227 ;  /* 0x800000e3b1b17221 */ /* 0x000fe40000000000 */
[----:B------:R-:W-:Y:S01]  /*f8d0*/  FMUL R172, R172, 1.4426950216293334961 ;  /* 0x3fb8aa3bacac7820 */ /* 0x000fe20000400000 */
[----:B------:R1:W-:Y:S01]  /*f8e0*/  MUFU.EX2 R136, R126 ;  /* 0x0000007e00887308 */ /* 0x0003e20000000800 */
[----:B------:R-:W-:-:S02]  /*f8f0*/  FADD R179, R240, R179 ;  /* 0x000000b3f0b37221 */ /* 0x000fc40000000000 */
[----:B------:R-:W-:Y:S02]  /*f900*/  FADD R164, R164, -R219 ;  /* 0x800000dba4a47221 */ /* 0x000fe40000000000 */
[----:B------:R-:W-:Y:S02]  /*f910*/  FADD R180, R235, R180 ;  /* 0x000000b4ebb47221 */ /* 0x000fe40000000000 */
[----:B------:R-:W-:Y:S02]  /*f920*/  FMUL R150, R150, 1.4426950216293334961 ;  /* 0x3fb8aa3b96967820 */ /* 0x000fe40000400000 */
[----:B-1----:R-:W-:Y:S02]  /*f930*/  FADD R126, R130, -R212 ;  /* 0x800000d4827e7221 */ /* 0x002fe40000000000 */
[----:B------:R-:W-:Y:S01]  /*f940*/  FMUL R144, R144, 1.4426950216293334961 ;  /* 0x3fb8aa3b90907820 */ /* 0x000fe20000400000 */
[----:B------:R0:W-:Y:S01]  /*f950*/  MUFU.EX2 R130, R172 ;  /* 0x000000ac00827308 */ /* 0x0001e20000000800 */
[----:B------:R-:W-:-:S02]  /*f960*/  FMUL R143, R177, 1.4426950216293334961 ;  /* 0x3fb8aa3bb18f7820 */ /* 0x000fc40000400000 */
[----:B------:R-:W-:Y:S02]  /*f970*/  FMUL R183, R183, 1.4426950216293334961 ;  /* 0x3fb8aa3bb7b77820 */ /* 0x000fe40000400000 */
[----:B------:R-:W-:Y:S02]  /*f980*/  FADD R176, R176, -R227 ;  /* 0x800000e3b0b07221 */ /* 0x000fe40000000000 */
[----:B------:R-:W-:Y:S02]  /*f990*/  FADD R179, R239, R179 ;  /* 0x000000b3efb37221 */ /* 0x000fe40000000000 */
[----:B0-----:R-:W-:Y:S02]  /*f9a0*/  FADD R172, R146, R145 ;  /* 0x0000009192ac7221 */ /* 0x001fe40000000000 */
[----:B------:R-:W-:Y:S02]  /*f9b0*/  FMUL R135, R164, 1.4426950216293334961 ;  /* 0x3fb8aa3ba4877820 */ /* 0x000fe40000400000 */
[----:B------:R-:W-:-:S02]  /*f9c0*/  FADD R159, R159, R124 ;  /* 0x0000007c9f9f7221 */ /* 0x000fc40000000000 */
[----:B------:R-:W-:Y:S01]  /*f9d0*/  FADD R180, R234, R180 ;  /* 0x000000b4eab47221 */ /* 0x000fe20000000000 */
[----:B------:R-:W-:Y:S01]  /*f9e0*/  LDS R124, [R205.X8+0x10f00] ;  /* 0x010f0000cd7c7984 */ /* 0x000fe20000008800 */
[----:B------:R-:W-:Y:S02]  /*f9f0*/  FMUL R126, R126, 1.4426950216293334961 ;  /* 0x3fb8aa3b7e7e7820 */ /* 0x000fe40000400000 */
[----:B------:R-:W-:Y:S01]  /*fa00*/  FADD R164, R173, -R212 ;  /* 0x800000d4ada47221 */ /* 0x000fe20000000000 */
[----:B--2---:R-:W-:-:S05]  /*fa10*/  FMNMX R210, R121, R211, !PT ;  /* 0x000000d379d27209 */ /* 0x004fca0007800000 */
[--C-:B------:R-:W-:Y:S02]  /*fa20*/  FADD R162, R169, -R210.reuse ;  /* 0x800000d2a9a27221 */ /* 0x100fe40000000000 */
[----:B------:R-:W-:Y:S02]  /*fa30*/  FADD R169, R148, R147 ;  /* 0x0000009394a97221 */ /* 0x000fe40000000000 */
[----:B------:R-:W-:Y:S02]  /*fa40*/  FADD R121, R142, R141 ;  /* 0x0000008d8e797221 */ /* 0x000fe40000000000 */
[----:B------:R-:W-:Y:S02]  /*fa50*/  FADD R169, R249, R169 ;  /* 0x000000a9f9a97221 */ /* 0x000fe40000000000 */
[----:B------:R-:W-:Y:S02]  /*fa60*/  FADD R121, R242, R121 ;  /* 0x00000079f2797221 */ /* 0x000fe40000000000 */
[----:B------:R-:W-:Y:S01]  /*fa70*/  FADD R169, R248, R169 ;  /* 0x000000a9f8a97221 */ /* 0x000fe20000000000 */
[----:B------:R-:W-:Y:S01]  /*fa80*/  MUFU.EX2 R150, R150 ;  /* 0x0000009600967308 */ /* 0x000fe20000000800 */
[----:B------:R-:W-:-:S02]  /*fa90*/  FADD R128, R127, -R210 ;  /* 0x800000d27f807221 */ /* 0x000fc40000000000 */
[----:B------:R-:W-:Y:S01]  /*faa0*/  FADD R172, R247, R172 ;  /* 0x000000acf7ac7221 */ /* 0x000fe20000000000 */
[----:B------:R-:W0:Y:S01]  /*fab0*/  SHFL.BFLY PT, R173, R169, 0x2, 0x1f ;  /* 0x0c401f00a9ad7f89 */ /* 0x000e2200000e0000 */
[----:B------:R-:W-:Y:S02]  /*fac0*/  FADD R121, R241, R121 ;  /* 0x00000079f1797221 */ /* 0x000fe40000000000 */
[----:B------:R-:W-:Y:S01]  /*fad0*/  FMUL R176, R176, 1.4426950216293334961 ;  /* 0x3fb8aa3bb0b07820 */ /* 0x000fe20000400000 */
[----:B------:R-:W-:Y:S01]  /*fae0*/  MUFU.EX2 R149, R183 ;  /* 0x000000b700957308 */ /* 0x000fe20000000800 */
[----:B------:R-:W-:Y:S02]  /*faf0*/  FADD R127, R155, -R210 ;  /* 0x800000d29b7f7221 */ /* 0x000fe40000000000 */
[----:B------:R-:W-:Y:S01]  /*fb00*/  FADD R123, R123, R125 ;  /* 0x0000007d7b7b7221 */ /* 0x000fe20000000000 */
[----:B------:R-:W1:Y:S01]  /*fb10*/  SHFL.BFLY PT, R155, R179, 0x2, 0x1f ;  /* 0x0c401f00b39b7f89 */ /* 0x000e6200000e0000 */
[----:B------:R-:W-:-:S03]  /*fb20*/  FADD R172, R246, R172 ;  /* 0x000000acf6ac7221 */ /* 0x000fc60000000000 */
[----:B------:R-:W-:Y:S01]  /*fb30*/  MUFU.EX2 R144, R144 ;  /* 0x0000009000907308 */ /* 0x000fe20000000800 */
[----:B------:R-:W2:Y:S01]  /*fb40*/  SHFL.BFLY PT, R125, R180, 0x2, 0x1f ;  /* 0x0c401f00b47d7f89 */ /* 0x000ea200000e0000 */
[----:B------:R-:W-:-:S06]  /*fb50*/  FADD R132, R132, -R219 ;  /* 0x800000db84847221 */ /* 0x000fcc0000000000 */
[----:B------:R-:W3:Y:S01]  /*fb60*/  MUFU.EX2 R143, R143 ;  /* 0x0000008f008f7308 */ /* 0x000ee20000000800 */
[----:B------:R-:W-:Y:S01]  /*fb70*/  SHFL.BFLY PT, R178, R172, 0x2, 0x1f ;  /* 0x0c401f00acb27f89 */ /* 0x000fe200000e0000 */
[----:B------:R-:W-:-:S06]  /*fb80*/  FMUL R132, R132, 1.4426950216293334961 ;  /* 0x3fb8aa3b84847820 */ /* 0x000fcc0000400000 */
[----:B------:R0:W-:Y:S01]  /*fb90*/  MUFU.EX2 R129, R126 ;  /* 0x0000007e00817308 */ /* 0x0001e20000000800 */
[----:B------:R-:W-:-:S07]  /*fba0*/  FADD R163, R163, -R214 ;  /* 0x800000d6a3a37221 */ /* 0x000fce0000000000 */
[----:B------:R-:W1:Y:S01]  /*fbb0*/  MUFU.EX2 R245, R176 ;  /* 0x000000b000f57308 */ /* 0x000e620000000800 */
[----:B0-----:R-:W0:Y:S01]  /*fbc0*/  SHFL.BFLY PT, R126, R121, 0x2, 0x1f ;  /* 0x0c401f00797e7f89 */ /* 0x001e2200000e0000 */
[----:B------:R-:W-:Y:S01]  /*fbd0*/  FADD R171, R171, -R212 ;  /* 0x800000d4abab7221 */ /* 0x000fe20000000000 */
[----:B----4-:R-:W-:Y:S01]  /*fbe0*/  FMNMX R208, R161, R209, !PT ;  /* 0x000000d1a1d07209 */ /* 0x010fe20007800000 */
[----:B---3--:R-:W-:-:S04]  /*fbf0*/  FADD R167, R144, R143 ;  /* 0x0000008f90a77221 */ /* 0x008fc80000000000 */
[----:B------:R3:W-:Y:S01]  /*fc00*/  MUFU.EX2 R233, R132 ;  /* 0x0000008400e97308 */ /* 0x0007e20000000800 */
[----:B------:R-:W-:Y:S02]  /*fc10*/  FADD R122, R122, -R208 ;  /* 0x800000d07a7a7221 */ /* 0x000fe40000000000 */
[----:B---3--:R-:W-:Y:S02]  /*fc20*/  FMUL R132, R163, 1.4426950216293334961 ;  /* 0x3fb8aa3ba3847820 */ /* 0x008fe40000400000 */
[----:B------:R-:W-:Y:S02]  /*fc30*/  FMUL R163, R171, 1.4426950216293334961 ;  /* 0x3fb8aa3baba37820 */ /* 0x000fe40000400000 */
[----:B------:R-:W-:Y:S02]  /*fc40*/  FADD R171, R150, R149 ;  /* 0x0000009596ab7221 */ /* 0x000fe40000000000 */
[----:B-1----:R-:W-:Y:S02]  /*fc50*/  FADD R167, R245, R167 ;  /* 0x000000a7f5a77221 */ /* 0x002fe40000000000 */
[----:B------:R-:W-:-:S02]  /*fc60*/  FADD R171, R251, R171 ;  /* 0x000000abfbab7221 */ /* 0x000fc40000000000 */
[----:B------:R-:W-:Y:S02]  /*fc70*/  FMUL R122, R122, 1.4426950216293334961 ;  /* 0x3fb8aa3b7a7a7820 */ /* 0x000fe40000400000 */
[----:B------:R-:W-:Y:S02]  /*fc80*/  FADD R174, R174, -R214 ;  /* 0x800000d6aeae7221 */ /* 0x000fe40000000000 */
[----:B------:R-:W-:Y:S02]  /*fc90*/  FADD R169, R169, R173 ;  /* 0x000000ada9a97221 */ /* 0x000fe40000000000 */
[----:B------:R-:W-:Y:S02]  /*fca0*/  FADD R171, R250, R171 ;  /* 0x000000abfaab7221 */ /* 0x000fe40000000000 */
[----:B------:R-:W-:Y:S02]  /*fcb0*/  FADD R167, R243, R167 ;  /* 0x000000a7f3a77221 */ /* 0x000fe40000000000 */
[----:B------:R-:W-:-:S02]  /*fcc0*/  FADD R179, R179, R155 ;  /* 0x0000009bb3b37221 */ /* 0x000fc40000000000 */
[----:B--2---:R-:W-:Y:S01]  /*fcd0*/  FADD R180, R180, R125 ;  /* 0x0000007db4b47221 */ /* 0x004fe20000000000 */
[----:B------:R-:W1:Y:S01]  /*fce0*/  SHFL.BFLY PT, R155, R123, 0x1, 0x1f ;  /* 0x0c201f007b9b7f89 */ /* 0x000e6200000e0000 */
[----:B------:R2:W-:Y:S01]  /*fcf0*/  MUFU.EX2 R125, R122 ;  /* 0x0000007a007d7308 */ /* 0x0005e20000000800 */
[----:B------:R-:W-:Y:S02]  /*fd00*/  FMUL R165, R174, 1.4426950216293334961 ;  /* 0x3fb8aa3baea57820 */ /* 0x000fe40000400000 */
[----:B0-----:R-:W-:Y:S01]  /*fd10*/  FADD R121, R121, R126 ;  /* 0x0000007e79797221 */ /* 0x001fe20000000000 */
[----:B------:R-:W-:Y:S01]  /*fd20*/  SHFL.BFLY PT, R174, R171, 0x2, 0x1f ;  /* 0x0c401f00abae7f89 */ /* 0x000fe200000e0000 */
[----:B------:R-:W-:-:S03]  /*fd30*/  FADD R178, R172, R178 ;  /* 0x000000b2acb27221 */ /* 0x000fc60000000000 */
[----:B------:R-:W-:Y:S04]  /*fd40*/  SHFL.BFLY PT, R177, R167, 0x2, 0x1f ;  /* 0x0c401f00a7b17f89 */ /* 0x000fe800000e0000 */
[----:B--2---:R-:W0:Y:S04]  /*fd50*/  SHFL.BFLY PT, R122, R169, 0x1, 0x1f ;  /* 0x0c201f00a97a7f89 */ /* 0x004e2800000e0000 */
[----:B------:R-:W2:Y:S01]  /*fd60*/  SHFL.BFLY PT, R172, R121, 0x1, 0x1f ;  /* 0x0c201f0079ac7f89 */ /* 0x000ea200000e0000 */
[----:B------:R-:W-:Y:S01]  /*fd70*/  FMNMX R195, R124, R207, !PT ;  /* 0x000000cf7cc37209 */ /* 0x000fe20007800000 */
[----:B------:R-:W-:-:S04]  /*fd80*/  FADD R170, R170, -R208 ;  /* 0x800000d0aaaa7221 */ /* 0x000fc80000000000 */
[--C-:B------:R-:W-:Y:S02]  /*fd90*/  FADD R157, R157, -R195.reuse ;  /* 0x800000c39d9d7221 */ /* 0x100fe40000000000 */
[----:B------:R-:W-:Y:S02]  /*fda0*/  FADD R120, R120, -R195 ;  /* 0x800000c378787221 */ /* 0x000fe40000000000 */
[----:B------:R-:W-:Y:S02]  /*fdb0*/  FMUL R157, R157, 1.4426950216293334961 ;  /* 0x3fb8aa3b9d9d7820 */ /* 0x000fe40000400000 */
[----:B------:R-:W-:Y:S02]  /*fdc0*/  FMUL R133, R133, 1.4426950216293334961 ;  /* 0x3fb8aa3b85857820 */ /* 0x000fe40000400000 */
[----:B------:R-:W-:Y:S02]  /*fdd0*/  FADD R166, R184, -R214 ;  /* 0x800000d6b8a67221 */ /* 0x000fe40000000000 */
[----:B------:R-:W-:-:S02]  /*fde0*/  FMUL R131, R131, 1.4426950216293334961 ;  /* 0x3fb8aa3b83837820 */ /* 0x000fc40000400000 */
[----:B------:R-:W-:Y:S02]  /*fdf0*/  FMUL R128, R128, 1.4426950216293334961 ;  /* 0x3fb8aa3b80807820 */ /* 0x000fe40000400000 */
[----:B------:R-:W-:Y:S02]  /*fe00*/  FMUL R127, R127, 1.4426950216293334961 ;  /* 0x3fb8aa3b7f7f7820 */ /* 0x000fe40000400000 */
[----:B------:R-:W-:Y:S02]  /*fe10*/  FADD R160, R160, -R208 ;  /* 0x800000d0a0a07221 */ /* 0x000fe40000000000 */
[----:B------:R-:W-:Y:S02]  /*fe20*/  FMUL R120, R120, 1.4426950216293334961 ;  /* 0x3fb8aa3b78787820 */ /* 0x000fe40000400000 */
[----:B------:R-:W-:Y:S02]  /*fe30*/  FMUL R170, R170, 1.4426950216293334961 ;  /* 0x3fb8aa3baaaa7820 */ /* 0x000fe40000400000 */
[----:B-1----:R-:W-:-:S02]  /*fe40*/  FADD R155, R123, R155 ;  /* 0x0000009b7b9b7221 */ /* 0x002fc40000000000 */
[----:B------:R-:W-:Y:S01]  /*fe50*/  FADD R156, R156, -R195 ;  /* 0x800000c39c9c7221 */ /* 0x000fe20000000000 */
[----:B------:R0:W-:Y:S01]  /*fe60*/  MUFU.EX2 R123, R157 ;  /* 0x0000009d007b7308 */ /* 0x0001e20000000800 */
[----:B------:R-:W-:Y:S02]  /*fe70*/  FMUL R166, R166, 1.4426950216293334961 ;  /* 0x3fb8aa3ba6a67820 */ /* 0x000fe40000400000 */
[----:B------:R-:W-:Y:S02]  /*fe80*/  FMUL R164, R164, 1.4426950216293334961 ;  /* 0x3fb8aa3ba4a47820 */ /* 0x000fe40000400000 */
[----:B------:R-:W-:Y:S02]  /*fe90*/  FMUL R162, R162, 1.4426950216293334961 ;  /* 0x3fb8aa3ba2a27820 */ /* 0x000fe40000400000 */
[----:B------:R-:W-:Y:S02]  /*fea0*/  FADD R168, R168, -R210 ;  /* 0x800000d2a8a87221 */ /* 0x000fe40000000000 */
[----:B------:R-:W-:-:S02]  /*feb0*/  FADD R124, R158, -R208 ;  /* 0x800000d09e7c7221 */ /* 0x000fc40000000000 */
[----:B------:R-:W-:Y:S02]  /*fec0*/  FMUL R160, R160, 1.4426950216293334961 ;  /* 0x3fb8aa3ba0a07820 */ /* 0x000fe40000400000 */
[----:B0-----:R-:W-:Y:S01]  /*fed0*/  FADD R157, R169, R122 ;  /* 0x0000007aa99d7221 */ /* 0x001fe20000000000 */
[----:B------:R-:W0:Y:S01]  /*fee0*/  MUFU.EX2 R135, R135 ;  /* 0x0000008700877308 */ /* 0x000e220000000800 */
[----:B------:R-:W-:Y:S02]  /*fef0*/  FADD R171, R171, R174 ;  /* 0x000000aeabab7221 */ /* 0x000fe40000000000 */
[----:B------:R-:W-:Y:S02]  /*ff00*/  FADD R177, R167, R177 ;  /* 0x000000b1a7b17221 */ /* 0x000fe40000000000 */
[----:B------:R-:W-:Y:S02]  /*ff10*/  FADD R185, R185, -R217 ;  /* 0x800000d9b9b97221 */ /* 0x000fe40000000000 */
[----:B------:R-:W-:Y:S01]  /*ff20*/  FADD R5, R5, -R195 ;  /* 0x800000c305057221 */ /* 0x000fe20000000000 */
[----:B------:R1:W-:Y:S01]  /*ff30*/  MUFU.EX2 R122, R120 ;  /* 0x00000078007a7308 */ /* 0x0003e20000000800 */
[----:B------:R-:W-:Y:S01]  /*ff40*/  FMUL R161, R168, 1.4426950216293334961 ;  /* 0x3fb8aa3ba8a17820 */ /* 0x000fe20000400000 */
[----:B------:R-:W3:Y:S01]  /*ff50*/  SHFL.BFLY PT, R158, R159, 0x1, 0x1f ;  /* 0x0c201f009f9e7f89 */ /* 0x000ee200000e0000 */
[----:B------:R-:W-:-:S05]  /*ff60*/  FMUL R124, R124, 1.4426950216293334961 ;  /* 0x3fb8aa3b7c7c7820 */ /* 0x000fca0000400000 */
[----:B------:R-:W4:Y:S01]  /*ff70*/  MUFU.EX2 R133, R133 ;  /* 0x0000008500857308 */ /* 0x000f220000000800 */
[----:B-1----:R-:W-:Y:S01]  /*ff80*/  FMUL R120, R156, 1.4426950216293334961 ;  /* 0x3fb8aa3b9c787820 */ /* 0x002fe20000400000 */
[----:B------:R-:W1:Y:S01]  /*ff90*/  SHFL.BFLY PT, R174, R171, 0x1, 0x1f ;  /* 0x0c201f00abae7f89 */ /* 0x000e6200000e0000 */
[----:B--2---:R-:W-:-:S05]  /*ffa0*/  FADD R156, R121, R172 ;  /* 0x000000ac799c7221 */ /* 0x004fca0000000000 */
[----:B------:R-:W-:Y:S01]  /*ffb0*/  MUFU.EX2 R132, R132 ;  /* 0x0000008400847308 */ /* 0x000fe20000000800 */
[----:B------:R-:W-:Y:S01]  /*ffc0*/  FMUL R185, R185, 1.4426950216293334961 ;  /* 0x3fb8aa3bb9b97820 */ /* 0x000fe20000400000 */
[----:B------:R-:W-:Y:S01]  /*ffd0*/  SHFL.BFLY PT, R168, R179, 0x1, 0x1f ;  /* 0x0c201f00b3a87f89 */ /* 0x000fe200000e0000 */
[----:B------:R-:W-:-:S05]  /*ffe0*/  FMUL R5, R5, 1.4426950216293334961 ;  /* 0x3fb8aa3b05057820 */ /* 0x000fca0000400000 */
[----:B------:R-:W2:Y:S01]  /*fff0*/  MUFU.EX2 R131, R131 ;  /* 0x0000008300837308 */ /* 0x000ea20000000800 */
[----:B------:R-:W-:Y:S07]  /*10000*/  SHFL.BFLY PT, R167, R180, 0x1, 0x1f ;  /* 0x0c201f00b4a77f89 */ /* 0x000fee00000e0000 */
[----:B------:R-:W-:Y:S08]  /*10010*/  MUFU.EX2 R128, R128 ;  /* 0x0000008000807308 */ /* 0x000ff00000000800 */
[----:B------:R-:W0:Y:S08]  /*10020*/  MUFU.EX2 R127, R127 ;  /* 0x0000007f007f7308 */ /* 0x000e300000000800 */
[----:B------:R0:W1:Y:S08]  /*10030*/  MUFU.EX2 R126, R170 ;  /* 0x000000aa007e7308 */ /* 0x0000700000000800 */
[----:B------:R-:W1:Y:S01]  /*10040*/  MUFU.EX2 R166, R166 ;  /* 0x000000a600a67308 */ /* 0x000e620000000800 */
[----:B0-----:R-:W0:Y:S07]  /*10050*/  SHFL.BFLY PT, R170, R177, 0x1, 0x1f ;  /* 0x0c201f00b1aa7f89 */ /* 0x001e2e00000e0000 */
[----:B------:R-:W0:Y:S08]  /*10060*/  MUFU.EX2 R164, R164 ;  /* 0x000000a400a47308 */ /* 0x000e300000000800 */
        /* <DEDUP_REMOVED lines=8> */
[----:B------:R-:W0:Y:S01]  /*100f0*/  MUFU.EX2 R120, R5 ;  /* 0x0000000500787308 */ /* 0x000e220000000800 */
[----:B------:R-:W-:-:S02]  /*10100*/  FADD R194, R136, R135 ;  /* 0x0000008788c27221 */ /* 0x000fc40000000000 */
[----:B----4-:R-:W-:Y:S02]  /*10110*/  FADD R193, R134, R133 ;  /* 0x0000008586c17221 */ /* 0x010fe40000000000 */
[----:B--2---:R-:W-:Y:S02]  /*10120*/  FADD R192, R132, R131 ;  /* 0x0000008384c07221 */ /* 0x004fe40000000000 */
[----:B------:R-:W-:Y:S02]  /*10130*/  FADD R191, R130, R129 ;  /* 0x0000008182bf7221 */ /* 0x000fe40000000000 */
[----:B------:R-:W-:Y:S02]  /*10140*/  FADD R190, R128, R127 ;  /* 0x0000007f80be7221 */ /* 0x000fe40000000000 */
[----:B-1----:R-:W-:Y:S02]  /*10150*/  FADD R189, R126, R125 ;  /* 0x0000007d7ebd7221 */ /* 0x002fe40000000000 */
[----:B------:R-:W-:-:S02]  /*10160*/  FADD R188, R123, R122 ;  /* 0x0000007a7bbc7221 */ /* 0x000fc40000000000 */
[----:B------:R-:W-:Y:S02]  /*10170*/  FADD R194, R233, R194 ;  /* 0x000000c2e9c27221 */ /* 0x000fe40000000000 */
[----:B------:R-:W-:Y:S02]  /*10180*/  FADD R193, R230, R193 ;  /* 0x000000c1e6c17221 */ /* 0x000fe40000000000 */
[----:B------:R-:W-:Y:S02]  /*10190*/  FADD R192, R166, R192 ;  /* 0x000000c0a6c07221 */ /* 0x000fe40000000000 */
[----:B0-----:R-:W-:Y:S02]  /*101a0*/  FADD R191, R164, R191 ;  /* 0x000000bfa4bf7221 */ /* 0x001fe40000000000 */
[----:B------:R-:W-:Y:S02]  /*101b0*/  FADD R190, R162, R190 ;  /* 0x000000bea2be7221 */ /* 0x000fe40000000000 */
[----:B------:R-:W-:-:S02]  /*101c0*/  FADD R189, R160, R189 ;  /* 0x000000bda0bd7221 */ /* 0x000fc40000000000 */
[----:B------:R-:W-:Y:S02]  /*101d0*/  FADD R188, R121, R188 ;  /* 0x000000bc79bc7221 */ /* 0x000fe40000000000 */
[----:B------:R-:W-:Y:S02]  /*101e0*/  FADD R194, R232, R194 ;  /* 0x000000c2e8c27221 */ /* 0x000fe40000000000 */
[----:B------:R-:W-:Y:S02]  /*101f0*/  FADD R193, R229, R193 ;  /* 0x000000c1e5c17221 */ /* 0x000fe40000000000 */
[----:B------:R-:W-:Y:S02]  /*10200*/  FADD R192, R165, R192 ;  /* 0x000000c0a5c07221 */ /* 0x000fe40000000000 */
[----:B------:R-:W-:Y:S02]  /*10210*/  FADD R191, R163, R191 ;  /* 0x000000bfa3bf7221 */ /* 0x000fe40000000000 */
[----:B------:R-:W-:-:S02]  /*10220*/  FADD R190, R161, R190 ;  /* 0x000000bea1be7221 */ /* 0x000fc40000000000 */
[----:B------:R-:W-:Y:S02]  /*10230*/  FADD R189, R124, R189 ;  /* 0x000000bd7cbd7221 */ /* 0x000fe40000000000 */
[----:B------:R-:W-:Y:S02]  /*10240*/  FADD R188, R120, R188 ;  /* 0x000000bc78bc7221 */ /* 0x000fe40000000000 */
[----:B---3--:R-:W-:Y:S01]  /*10250*/  FADD R158, R159, R158 ;  /* 0x0000009e9f9e7221 */ /* 0x008fe20000000000 */
[----:B------:R-:W0:Y:S01]  /*10260*/  SHFL.BFLY PT, R172, R194, 0x2, 0x1f ;  /* 0x0c401f00c2ac7f89 */ /* 0x000e2200000e0000 */
[----:B------:R-:W-:Y:S02]  /*10270*/  FADD R159, R171, R174 ;  /* 0x000000aeab9f7221 */ /* 0x000fe40000000000 */
[----:B------:R-:W-:Y:S01]  /*10280*/  FADD R177, R177, R170 ;  /* 0x000000aab1b17221 */ /* 0x000fe20000000000 */
[----:B------:R-:W1:Y:S01]  /*10290*/  SHFL.BFLY PT, R171, R193, 0x2, 0x1f ;  /* 0x0c401f00c1ab7f89 */ /* 0x000e6200000e0000 */
[----:B------:R-:W-:-:S02]  /*102a0*/  FADD R179, R179, R168 ;  /* 0x000000a8b3b37221 */ /* 0x000fc40000000000 */
[----:B------:R-:W-:Y:S01]  /*102b0*/  FADD R180, R180, R167 ;  /* 0x000000a7b4b47221 */ /* 0x000fe20000000000 */
[----:B------:R-:W2:Y:S04]  /*102c0*/  SHFL.BFLY PT, R170, R192, 0x2, 0x1f ;  /* 0x0c401f00c0aa7f89 */ /* 0x000ea800000e0000 */
[----:B------:R-:W3:Y:S04]  /*102d0*/  SHFL.BFLY PT, R169, R191, 0x2, 0x1f ;  /* 0x0c401f00bfa97f89 */ /* 0x000ee800000e0000 */
[----:B------:R-:W4:Y:S04]  /*102e0*/  SHFL.BFLY PT, R168, R190, 0x2, 0x1f ;  /* 0x0c401f00bea87f89 */ /* 0x000f2800000e0000 */
[----:B------:R-:W0:Y:S04]  /*102f0*/  SHFL.BFLY PT, R167, R189, 0x2, 0x1f ;  /* 0x0c401f00bda77f89 */ /* 0x000e2800000e0000 */
[----:B------:R-:W2:Y:S04]  /*10300*/  SHFL.BFLY PT, R5, R188, 0x2, 0x1f ;  /* 0x0c401f00bc057f89 */ /* 0x000ea800000e0000 */
[----:B------:R-:W4:Y:S04]  /*10310*/  SHFL.BFLY PT, R173, R178, 0x1, 0x1f ;  /* 0x0c201f00b2ad7f89 */ /* 0x000f2800000e0000 */
[----:B------:R0:W-:Y:S04]  /*10320*/  STL [R1+0x78], R212 ;  /* 0x000078d401007387 */ /* 0x0001e80000100800 */
[----:B------:R1:W-:Y:S04]  /*10330*/  STL [R1+0x74], R210 ;  /* 0x000074d201007387 */ /* 0x0003e80000100800 */
[----:B------:R3:W-:Y:S04]  /*10340*/  STL [R1+0x70], R208 ;  /* 0x000070d001007387 */ /* 0x0007e80000100800 */
[----:B------:R4:W-:Y:S01]  /*10350*/  STL [R1+0x6c], R195 ;  /* 0x00006cc301007387 */ /* 0x0009e20000100800 */
[----:B0-----:R-:W-:-:S02]  /*10360*/  FADD R194, R194, R172 ;  /* 0x000000acc2c27221 */ /* 0x001fc40000000000 */
[----:B-1----:R-:W-:Y:S02]  /*10370*/  FADD R193, R193, R171 ;  /* 0x000000abc1c17221 */ /* 0x002fe40000000000 */
[----:B--2---:R-:W-:Y:S02]  /*10380*/  FADD R192, R192, R170 ;  /* 0x000000aac0c07221 */ /* 0x004fe40000000000 */
[----:B---3--:R-:W-:Y:S02]  /*10390*/  FADD R191, R191, R169 ;  /* 0x000000a9bfbf7221 */ /* 0x008fe40000000000 */
[----:B----4-:R-:W-:Y:S02]  /*103a0*/  FADD R190, R190, R168 ;  /* 0x000000a8bebe7221 */ /* 0x010fe40000000000 */
[----:B------:R-:W-:Y:S02]  /*103b0*/  FADD R189, R189, R167 ;  /* 0x000000a7bdbd7221 */ /* 0x000fe40000000000 */
[----:B------:R-:W-:Y:S01]  /*103c0*/  FADD R188, R188, R5 ;  /* 0x00000005bcbc7221 */ /* 0x000fe20000000000 */
[----:B------:R0:W1:Y:S01]  /*103d0*/  SHFL.BFLY PT, R181, R194, 0x1, 0x1f ;  /* 0x0c201f00c2b57f89 */ /* 0x00006200000e0000 */
[----:B------:R-:W-:Y:S03]  /*103e0*/  BSSY B0, `(.L_x_18) ;  /* 0x000000e000007945 */ /* 0x000fe60003800000 */
[----:B------:R0:W2:Y:S01]  /*103f0*/  SHFL.BFLY PT, R182, R193, 0x1, 0x1f ;  /* 0x0c201f00c1b67f89 */ /* 0x0000a200000e0000 */
[----:B------:R-:W-:-:S03]  /*10400*/  FADD R178, R178, R173 ;  /* 0x000000adb2b27221 */ /* 0x000fc60000000000 */
[----:B------:R0:W3:Y:S04]  /*10410*/  SHFL.BFLY PT, R183, R192, 0x1, 0x1f ;  /* 0x0c201f00c0b77f89 */ /* 0x0000e800000e0000 */
[----:B------:R0:W4:Y:S04]  /*10420*/  SHFL.BFLY PT, R184, R191, 0x1, 0x1f ;  /* 0x0c201f00bfb87f89 */ /* 0x00012800000e0000 */
[----:B------:R0:W0:Y:S04]  /*10430*/  SHFL.BFLY PT, R185, R190, 0x1, 0x1f ;  /* 0x0c201f00beb97f89 */ /* 0x00002800000e0000 */
[----:B------:R0:W0:Y:S04]  /*10440*/  SHFL.BFLY PT, R186, R189, 0x1, 0x1f ;  /* 0x0c201f00bdba7f89 */ /* 0x00002800000e0000 */
[----:B------:R0:W0:Y:S04]  /*10450*/  SHFL.BFLY PT, R187, R188, 0x1, 0x1f ;  /* 0x0c201f00bcbb7f89 */ /* 0x00002800000e0000 */
[----:B------:R-:W-:Y:S06]  /*10460*/  BAR.SYNC.DEFER_BLOCKING 0x0 ;  /* 0x0000000000007b1d */ /* 0x000fec0000010000 */
[----:B------:R-:W-:Y:S05]  /*10470*/  @P6 BRA `(.L_x_19) ;  /* 0x0000004000006947 */ /* 0x000fea0003800000 */
[----:B-123--:R-:W2:Y:S04]  /*10480*/  LDL R175, [R1+0x130] ;  /* 0x0001300001af7983 */ /* 0x00eea80000100800 */
[----:B------:R-:W3:Y:S04]  /*10490*/  LDL R176, [R1+0x174] ;  /* 0x0001740001b07983 */ /* 0x000ee80000100800 */
[----:B--2---:R1:W-:Y:S04]  /*104a0*/  STS [R175+0x10000], R155 ;  /* 0x0100009baf007388 */ /* 0x0043e80000000800 */
[----:B---3--:R1:W-:Y:S02]  /*104b0*/  STS [R176+0x10000], R158 ;  /* 0x0100009eb0007388 */ /* 0x0083e40000000800 */
.L_x_19:
[----:B-123--:R-:W-:Y:S05]  /*104c0*/  BSYNC B0 ;  /* 0x0000000000007941 */ /* 0x00efea0003800000 */
.L_x_18:
[----:B------:R-:W2:Y:S04]  /*104d0*/  LDL.LU R170, [R1+0xc] ;  /* 0x00000c0001aa7983 */ /* 0x000ea80000300800 */
[----:B------:R-:W2:Y:S04]  /*104e0*/  LDL R5, [R1+0xb0] ;  /* 0x0000b00001057983 */ /* 0x000ea80000100800 */
[----:B------:R-:W3:Y:S04]  /*104f0*/  LDL.LU R169, [R1+0x54] ;  /* 0x0000540001a97983 */ /* 0x000ee80000300800 */
[----:B------:R-:W3:Y:S04]  /*10500*/  LDL R155, [R1+0xa4] ;  /* 0x0000a400019b7983 */ /* 0x000ee80000100800 */
[----:B----4-:R-:W4:Y:S04]  /*10510*/  LDL.LU R168, [R1+0x58] ;  /* 0x0000580001a87983 */ /* 0x010f280000300800 */
[----:B------:R-:W4:Y:S04]  /*10520*/  LDL R167, [R1+0x9c] ;  /* 0x00009c0001a77983 */ /* 0x000f280000100800 */
[----:B------:R-:W4:Y:S04]  /*10530*/  LDL.LU R171, [R1+0x50] ;  /* 0x0000500001ab7983 */ /* 0x000f280000300800 */
[----:B------:R-:W4:Y:S01]  /*10540*/  LDL R158, [R1+0xb4] ;  /* 0x0000b400019e7983 */ /* 0x000f220000100800 */
[----:B------:R-:W-:Y:S01]  /*10550*/  FADD R195, -R195, R207 ;  /* 0x000000cfc3c37221 */ /* 0x000fe20000000100 */
[----:B------:R-:W-:Y:S01]  /*10560*/  BSSY B0, `(.L_x_20) ;  /* 0x00000c0000007945 */ /* 0x000fe20003800000 */
[----:B------:R-:W-:Y:S01]  /*10570*/  BSSY B1, `(.L_x_21) ;  /* 0x00000b8000017945 */ /* 0x000fe20003800000 */
[----:B------:R-:W-:-:S02]  /*10580*/  FADD R181, R194, R181 ;  /* 0x000000b5c2b57221 */ /* 0x000fc40000000000 */
[----:B------:R-:W-:Y:S02]  /*10590*/  FMUL R195, R195, 1.4426950216293334961 ;  /* 0x3fb8aa3bc3c37820 */ /* 0x000fe40000400000 */
[----:B------:R-:W-:Y:S02]  /*105a0*/  FADD R182, R193, R182 ;  /* 0x000000b6c1b67221 */ /* 0x000fe40000000000 */
[----:B------:R-:W-:Y:S02]  /*105b0*/  FADD R183, R192, R183 ;  /* 0x000000b7c0b77221 */ /* 0x000fe40000000000 */
[----:B------:R-:W-:Y:S02]  /*105c0*/  FADD R184, R191, R184 ;  /* 0x000000b8bfb87221 */ /* 0x000fe40000000000 */
[----:B0-----:R-:W-:Y:S02]  /*105d0*/  FADD R185, R190, R185 ;  /* 0x000000b9beb97221 */ /* 0x001fe40000000000 */
[----:B------:R-:W-:-:S02]  /*105e0*/  FADD R186, R189, R186 ;  /* 0x000000babdba7221 */ /* 0x000fc40000000000 */
[----:B------:R-:W-:Y:S02]  /*105f0*/  FADD R187, R188, R187 ;  /* 0x000000bbbcbb7221 */ /* 0x000fe40000000000 */
[----:B--2---:R-:W-:-:S04]  /*10600*/  FADD R5, -R5, R170 ;  /* 0x000000aa05057221 */ /* 0x004fc80000000100 */
[----:B------:R-:W-:-:S04]  /*10610*/  FMUL R5, R5, 1.4426950216293334961 ;  /* 0x3fb8aa3b05057820 */ /* 0x000fc80000400000 */
[----:B------:R4:W0:Y:S01]  /*10620*/  MUFU.EX2 R176, R5 ;  /* 0x0000000500b07308 */ /* 0x0008220000000800 */
[----:B---3--:R-:W-:-:S04]  /*10630*/  FADD R155, -R155, R169 ;  /* 0x000000a99b9b7221 */ /* 0x008fc80000000100 */
[----:B------:R-:W-:Y:S02]  /*10640*/  FMUL R155, R155, 1.4426950216293334961 ;  /* 0x3fb8aa3b9b9b7820 */ /* 0x000fe40000400000 */
[----:B----4-:R-:W-:Y:S02]  /*10650*/  FADD R5, -R167, R168 ;  /* 0x000000a8a7057221 */ /* 0x010fe40000000100 */
[----:B------:R1:W2:Y:S01]  /*10660*/  MUFU.EX2 R175, R155 ;  /* 0x0000009b00af7308 */ /* 0x0002a20000000800 */
[----:B------:R-:W-:Y:S02]  /*10670*/  FADD R167, -R217, R218 ;  /* 0x000000dad9a77221 */ /* 0x000fe40000000100 */
[----:B------:R-:W-:Y:S02]  /*10680*/  FMUL R5, R5, 1.4426950216293334961 ;  /* 0x3fb8aa3b05057820 */ /* 0x000fe40000400000 */
[----:B------:R-:W-:Y:S02]  /*10690*/  FMUL R167, R167, 1.4426950216293334961 ;  /* 0x3fb8aa3ba7a77820 */ /* 0x000fe40000400000 */
[----:B------:R-:W-:Y:S01]  /*106a0*/  FADD R158, -R158, R171 ;  /* 0x000000ab9e9e7221 */ /* 0x000fe20000000100 */
[----:B------:R3:W4:Y:S01]  /*106b0*/  MUFU.EX2 R174, R5 ;  /* 0x0000000500ae7308 */ /* 0x0007220000000800 */
[----:B-1----:R-:W-:-:S02]  /*106c0*/  FADD R155, -R231, R244 ;  /* 0x000000f4e79b7221 */ /* 0x002fc40000000100 */
[----:B------:R-:W-:Y:S02]  /*106d0*/  FMUL R158, R158, 1.4426950216293334961 ;  /* 0x3fb8aa3b9e9e7820 */ /* 0x000fe40000400000 */
[----:B------:R-:W-:-:S03]  /*106e0*/  FMUL R155, R155, 1.4426950216293334961 ;  /* 0x3fb8aa3b9b9b7820 */ /* 0x000fc60000400000 */
[----:B------:R-:W1:Y:S01]  /*106f0*/  MUFU.EX2 R167, R167 ;  /* 0x000000a700a77308 */ /* 0x000e620000000800 */
[----:B---3--:R-:W-:-:S04]  /*10700*/  FADD R5, -R227, R228 ;  /* 0x000000e4e3057221 */ /* 0x008fc80000000100 */
[----:B------:R-:W-:-:S03]  /*10710*/  FMUL R5, R5, 1.4426950216293334961 ;  /* 0x3fb8aa3b05057820 */ /* 0x000fc60000400000 */
[----:B------:R3:W0:Y:S08]  /*10720*/  MUFU.EX2 R173, R155 ;  /* 0x0000009b00ad7308 */ /* 0x0006300000000800 */
[----:B------:R0:W1:Y:S01]  /*10730*/  MUFU.EX2 R172, R5 ;  /* 0x0000000500ac7308 */ /* 0x0000620000000800 */
[----:B---3--:R-:W-:-:S04]  /*10740*/  FADD R155, -R225, R226 ;  /* 0x000000e2e19b7221 */ /* 0x008fc80000000100 */
[----:B------:R-:W-:-:S03]  /*10750*/  FMUL R155, R155, 1.4426950216293334961 ;  /* 0x3fb8aa3b9b9b7820 */ /* 0x000fc60000400000 */
[----:B------:R-:W3:Y:S01]  /*10760*/  MUFU.EX2 R158, R158 ;  /* 0x0000009e009e7308 */ /* 0x000ee20000000800 */
[----:B0-----:R-:W-:-:S04]  /*10770*/  FADD R5, -R223, R224 ;  /* 0x000000e0df057221 */ /* 0x001fc80000000100 */
[----:B------:R-:W-:-:S03]  /*10780*/  FMUL R5, R5, 1.4426950216293334961 ;  /* 0x3fb8aa3b05057820 */ /* 0x000fc60000400000 */
[----:B------:R0:W1:Y:S08]  /*10790*/  MUFU.EX2 R171, R155 ;  /* 0x0000009b00ab7308 */ /* 0x0000700000000800 */
[----:B------:R1:W2:Y:S01]  /*107a0*/  MUFU.EX2 R170, R5 ;  /* 0x0000000500aa7308 */ /* 0x0002a20000000800 */
[----:B0-----:R-:W-:Y:S02]  /*107b0*/  FADD R155, -R221, R222 ;  /* 0x000000dedd9b7221 */ /* 0x001fe40000000100 */
[----:B------:R-:W-:-:S02]  /*107c0*/  FADD R221, -R210, R211 ;  /* 0x000000d3d2dd7221 */ /* 0x000fc40000000100 */
[----:B------:R-:W-:Y:S02]  /*107d0*/  FMUL R155, R155, 1.4426950216293334961 ;  /* 0x3fb8aa3b9b9b7820 */ /* 0x000fe40000400000 */
[----:B------:R-:W-:Y:S01]  /*107e0*/  FMUL R221, R221, 1.4426950216293334961 ;  /* 0x3fb8aa3bdddd7820 */ /* 0x000fe20000400000 */
[----:B------:R-:W0:Y:S01]  /*107f0*/  MUFU.EX2 R211, R195 ;  /* 0x000000c300d37308 */ /* 0x000e220000000800 */
[----:B-1----:R-:W-:Y:S02]  /*10800*/  FADD R5, -R219, R220 ;  /* 0x000000dcdb057221 */ /* 0x002fe40000000100 */
[----:B------:R-:W-:Y:S02]  /*10810*/  FADD R220, -R208, R209 ;  /* 0x000000d1d0dc7221 */ /* 0x000fe40000000100 */
[----:B------:R-:W-:Y:S02]  /*10820*/  FMUL R5, R5, 1.4426950216293334961 ;  /* 0x3fb8aa3b05057820 */ /* 0x000fe40000400000 */
[----:B------:R-:W-:Y:S01]  /*10830*/  FMUL R220, R220, 1.4426950216293334961 ;  /* 0x3fb8aa3bdcdc7820 */ /* 0x000fe20000400000 */
[----:B------:R1:W0:Y:S08]  /*10840*/  MUFU.EX2 R169, R155 ;  /* 0x0000009b00a97308 */ /* 0x0002300000000800 */
[----:B------:R0:W2:Y:S01]  /*10850*/  MUFU.EX2 R168, R5 ;  /* 0x0000000500a87308 */ /* 0x0000a20000000800 */
[----:B-1----:R-:W-:-:S04]  /*10860*/  FADD R155, -R214, R216 ;  /* 0x000000d8d69b7221 */ /* 0x002fc80000000100 */
[----:B------:R-:W-:-:S03]  /*10870*/  FMUL R155, R155, 1.4426950216293334961 ;  /* 0x3fb8aa3b9b9b7820 */ /* 0x000fc60000400000 */
[----:B------:R-:W1:Y:S01]  /*10880*/  MUFU.EX2 R221, R221 ;  /* 0x000000dd00dd7308 */ /* 0x000e620000000800 */
[----:B0-----:R-:W-:-:S04]  /*10890*/  FADD R5, -R212, R213 ;  /* 0x000000d5d4057221 */ /* 0x001fc80000000100 */
[----:B------:R-:W-:-:S03]  /*108a0*/  FMUL R5, R5, 1.4426950216293334961 ;  /* 0x3fb8aa3b05057820 */ /* 0x000fc60000400000 */
[----:B------:R-:W0:Y:S08]  /*108b0*/  MUFU.EX2 R155, R155 ;  /* 0x0000009b009b7308 */ /* 0x000e300000000800 */
[----:B------:R-:W0:Y:S08]  /*108c0*/  MUFU.EX2 R5, R5 ;  /* 0x0000000500057308 */ /* 0x000e300000000800 */
[----:B------:R-:W0:Y:S01]  /*108d0*/  MUFU.EX2 R220, R220 ;  /* 0x000000dc00dc7308 */ /* 0x000e220000000800 */
[----:B------:R-:W-:Y:S05]  /*108e0*/  @P6 BRA `(.L_x_22) ;  /* 0x0000013000006947 */ /* 0x000fea0003800000 */
[----:B-1234-:R-:W1:Y:S02]  /*108f0*/  S2R R207, SR_TID.X ;  /* 0x0000000000cf7919 */ /* 0x01ee640000002100 */
[----:B-1----:R-:W-:-:S02]  /*10900*/  LOP3.LUT R208, R207, 0x1c, RZ, 0xc0, !PT ;  /* 0x0000001ccfd07812 */ /* 0x002fc400078ec0ff */
        /* <DEDUP_REMOVED lines=8> */
[----:B-1----:R-:W1:Y:S02]  /*10990*/  S2R R207, SR_TID.X ;  /* 0x0000000000cf7919 */ /* 0x002e640000002100 */
[C---:B-1----:R-:W-:Y:S02]  /*109a0*/  LOP3.LUT R208, R207.reuse, 0x1c, RZ, 0xc0, !PT ;  /* 0x0000001ccfd07812 */ /* 0x042fe400078ec0ff */
[----:B------:R-:W-:Y:S02]  /*109b0*/  LOP3.LUT R207, R207, 0xff, RZ, 0xc0, !PT ;  /* 0x000000ffcfcf7812 */ /* 0x000fe400078ec0ff */
[----:B------:R-:W-:Y:S02]  /*109c0*/  LEA.HI R208, R208, 0x18, RZ, 0x1e ;  /* 0x00000018d0d07811 */ /* 0x000fe400078ff0ff */
[----:B------:R-:W-:-:S03]  /*109d0*/  SHF.R.U32.HI R207, RZ, 0x3, R207 ;  /* 0x00000003ffcf7819 */ /* 0x000fc600000116cf */
[----:B------:R-:W-:Y:S01]  /*109e0*/  IMAD.SHL.U32 R208, R208, 0x20, RZ ;  /* 0x00000020d0d07824 */ /* 0x000fe200078e00ff */
[----:B------:R-:W-:-:S05]  /*109f0*/  LOP3.LUT R207, R207, 0x1c, RZ, 0xc0, !PT ;  /* 0x0000001ccfcf7812 */ /* 0x000fca00078ec0ff */
[----:B------:R-:W-:-:S05]  /*10a00*/  IMAD.IADD R207, R207, 0x1, R208 ;  /* 0x00000001cfcf7824 */ /* 0x000fca00078e02d0 */
[----:B------:R1:W-:Y:S02]  /*10a10*/  STS [R207+0x10000], R157 ;  /* 0x0100009dcf007388 */ /* 0x0003e40000000800 */
.L_x_22:
[----:B-1234-:R-:W-:Y:S05]  /*10a20*/  @P6 BRA `(.L_x_24) ;  /* 0x0000013000006947 */ /* 0x01efea0003800000 */
[----:B------:R-:W1:Y:S02]  /*10a30*/  S2R R157, SR_TID.X ;  /* 0x00000000009d7919 */ /* 0x000e640000002100 */
        /* <DEDUP_REMOVED lines=8> */
.L_x_23:
[----:B------:R-:W-:Y:S05]  /*10ac0*/  @P6 BRA `(.L_x_25) ;  /* 0x0000013000006947 */ /* 0x000fea0003800000 */
[----:B-1----:R-:W1:Y:S02]  /*10ad0*/  S2R R157, SR_TID.X ;  /* 0x00000000009d7919 */ /* 0x002e640000002100 */
[C---:B-1----:R-:W-:Y:S02]  /*10ae0*/  LOP3.LUT R159, R157.reuse, 0x1c, RZ, 0xc0, !PT ;  /* 0x0000001c9d9f7812 */ /* 0x042fe400078ec0ff */
[----:B------:R-:W-:Y:S02]  /*10af0*/  LOP3.LUT R157, R157, 0xff, RZ, 0xc0, !PT ;  /* 0x000000ff9d9d7812 */ /* 0x000fe400078ec0ff */
[----:B------:R-:W-:Y:S02]  /*10b00*/  LEA.HI R159, R159, 0x28, RZ, 0x1e ;  /* 0x000000289f9f7811 */ /* 0x000fe400078ff0ff */
[----:B------:R-:W-:Y:S02]  /*10b10*/  SHF.R.U32.HI R157, RZ, 0x3, R157 ;  /* 0x00000003ff9d7819 */ /* 0x000fe4000001169d */
[----:B------:R-:W-:-:S02]  /*10b20*/  SHF.L.U32 R159, R159, 0x5, RZ ;  /* 0x000000059f9f7819 */ /* 0x000fc400000006ff */
[----:B------:R-:W-:-:S05]  /*10b30*/  LOP3.LUT R157, R157, 0x1c, RZ, 0xc0, !PT ;  /* 0x0000001c9d9d7812 */ /* 0x000fca00078ec0ff */
[----:B------:R-:W-:-:S05]  /*10b40*/  IMAD.IADD R157, R157, 0x1, R159 ;  /* 0x000000019d9d7824 */ /* 0x000fca00078e029f */
[----:B------:R1:W-:Y:S02]  /*10b50*/  STS [R157+0x10000], R177 ;  /* 0x010000b19d007388 */ /* 0x0003e40000000800 */
.L_x_24:
        /* <DEDUP_REMOVED lines=10> */
.L_x_25:
[----:B------:R-:W-:Y:S05]  /*10c00*/  @P6 BRA `(.L_x_27) ;  /* 0x0000013000006947 */ /* 0x000fea0003800000 */
[----:B-1----:R-:W1:Y:S02]  /*10c10*/  S2R R156, SR_TID.X ;  /* 0x00000000009c7919 */ /* 0x002e640000002100 */
[C---:B-1----:R-:W-:Y:S02]  /*10c20*/  LOP3.LUT R157, R156.reuse, 0x1c, RZ, 0xc0, !PT ;  /* 0x0000001c9c9d7812 */ /* 0x042fe400078ec0ff */
[----:B------:R-:W-:Y:S02]  /*10c30*/  LOP3.LUT R156, R156, 0xff, RZ, 0xc0, !PT ;  /* 0x000000ff9c9c7812 */ /* 0x000fe400078ec0ff */
[----:B------:R-:W-:Y:S02]  /*10c40*/  LEA.HI R157, R157, 0x38, RZ, 0x1e ;  /* 0x000000389d9d7811 */ /* 0x000fe400078ff0ff */
[----:B------:R-:W-:-:S03]  /*10c50*/  SHF.R.U32.HI R156, RZ, 0x3, R156 ;  /* 0x00000003ff9c7819 */ /* 0x000fc6000001169c */
[----:B------:R-:W-:Y:S01]  /*10c60*/  IMAD.SHL.U32 R157, R157, 0x20, RZ ;  /* 0x000000209d9d7824 */ /* 0x000fe200078e00ff */
[----:B------:R-:W-:-:S04]  /*10c70*/  LOP3.LUT R156, R156, 0x1c, RZ, 0xc0, !PT ;  /* 0x0000001c9c9c7812 */ /* 0x000fc800078ec0ff */
[----:B------:R-:W-:-:S05]  /*10c80*/  IADD3 R156, R156, R157, RZ ;  /* 0x0000009d9c9c7210 */ /* 0x000fca0007ffe0ff */
[----:B------:R1:W-:Y:S02]  /*10c90*/  STS [R156+0x10000], R179 ;  /* 0x010000b39c007388 */ /* 0x0003e40000000800 */
.L_x_26:
        /* <DEDUP_REMOVED lines=10> */
.L_x_27:
        /* <DEDUP_REMOVED lines=10> */
.L_x_28:
        /* <DEDUP_REMOVED lines=10> */
.L_x_29:
        /* <DEDUP_REMOVED lines=10> */
.L_x_30:
        /* <DEDUP_REMOVED lines=10> */
.L_x_31:
[----:B------:R-:W-:Y:S05]  /*10fc0*/  @P6 BRA `(.L_x_33) ;  /* 0x0000012000006947 */ /* 0x000fea0003800000 */
[----:B-1----:R-:W1:Y:S02]  /*10fd0*/  S2R R156, SR_TID.X ;  /* 0x00000000009c7919 */ /* 0x002e640000002100 */
[C---:B-1----:R-:W-:Y:S02]  /*10fe0*/  LOP3.LUT R157, R156.reuse, 0xff, RZ, 0xc0, !PT ;  /* 0x000000ff9c9d7812 */ /* 0x042fe400078ec0ff */
[----:B------:R-:W-:Y:S02]  /*10ff0*/  LOP3.LUT R156, R156, 0x1c, RZ, 0xc0, !PT ;  /* 0x0000001c9c9c7812 */ /* 0x000fe400078ec0ff */
[----:B------:R-:W-:-:S03]  /*11000*/  SHF.R.U32.HI R157, RZ, 0x3, R157 ;  /* 0x00000003ff9d7819 */ /* 0x000fc6000001169d */
[----:B------:R-:W-:Y:S01]  /*11010*/  IMAD.SHL.U32 R156, R156, 0x8, RZ ;  /* 0x000000089c9c7824 */ /* 0x000fe200078e00ff */
[----:B------:R-:W-:-:S05]  /*11020*/  LOP3.LUT R157, R157, 0x1c, RZ, 0xc0, !PT ;  /* 0x0000001c9d9d7812 */ /* 0x000fca00078ec0ff */
[----:B------:R-:W-:-:S05]  /*11030*/  IMAD.IADD R156, R156, 0x1, R157 ;  /* 0x000000019c9c7824 */ /* 0x000fca00078e029d */
[----:B------:R1:W-:Y:S02]  /*11040*/  STS [R156+0x10d00], R185 ;  /* 0x010d00b99c007388 */ /* 0x0003e40000000800 */
.L_x_32:
[----:B------:R-:W-:Y:S01]  /*11050*/  @P6 BREAK B1 ;  /* 0x0000000000016942 */ /* 0x000fe20003800000 */
[----:B------:R-:W-:Y:S05]  /*11060*/  @P6 BRA `(.L_x_34) ;  /* 0x000000f000006947 */ /* 0x000fea0003800000 */
[----:B-1----:R-:W1:Y:S02]  /*11070*/  S2R R156, SR_TID.X ;  /* 0x00000000009c7919 */ /* 0x002e640000002100 */
[C---:B-1----:R-:W-:Y:S02]  /*11080*/  LOP3.LUT R157, R156.reuse, 0xff, RZ, 0xc0, !PT ;  /* 0x000000ff9c9d7812 */ /* 0x042fe400078ec0ff */
[----:B------:R-:W-:Y:S02]  /*11090*/  LOP3.LUT R156, R156, 0x1c, RZ, 0xc0, !PT ;  /* 0x0000001c9c9c7812 */ /* 0x000fe400078ec0ff */
[----:B------:R-:W-:-:S03]  /*110a0*/  SHF.R.U32.HI R157, RZ, 0x3, R157 ;  /* 0x00000003ff9d7819 */ /* 0x000fc6000001169d */
[----:B------:R-:W-:Y:S01]  /*110b0*/  IMAD.SHL.U32 R156, R156, 0x8, RZ ;  /* 0x000000089c9c7824 */ /* 0x000fe200078e00ff */
[----:B------:R-:W-:-:S04]  /*110c0*/  LOP3.LUT R157, R157, 0x1c, RZ, 0xc0, !PT ;  /* 0x0000001c9d9d7812 */ /* 0x000fc800078ec0ff */
[----:B------:R-:W-:-:S05]  /*110d0*/  IADD3 R156, R156, R157, RZ ;  /* 0x0000009d9c9c7210 */ /* 0x000fca0007ffe0ff */
[----:B------:R1:W-:Y:S02]  /*110e0*/  STS [R156+0x10e00], R186 ;  /* 0x010e00ba9c007388 */ /* 0x0003e40000000800 */
.L_x_33:
[----:B------:R-:W-:Y:S05]  /*110f0*/  BSYNC B1 ;  /* 0x0000000000017941 */ /* 0x000fea0003800000 */
.L_x_21:
[----:B-1----:R-:W-:-:S04]  /*11100*/  LOP3.LUT R156, R206, 0xff, RZ, 0xc0, !PT ;  /* 0x000000ffce9c7812 */ /* 0x002fc800078ec0ff */
[----:B------:R-:W-:Y:S01]  /*11110*/  SHF.R.U32.HI R157, RZ, 0x3, R156 ;  /* 0x00000003ff9d7819 */ /* 0x000fe2000001169c */
[----:B------:R-:W-:-:S03]  /*11120*/  IMAD.SHL.U32 R156, R205, 0x8, RZ ;  /* 0x00000008cd9c7824 */ /* 0x000fc600078e00ff */
[----:B------:R-:W-:-:S05]  /*11130*/  LOP3.LUT R157, R157, 0x1c, RZ, 0xc0, !PT ;  /* 0x0000001c9d9d7812 */ /* 0x000fca00078ec0ff */
[----:B------:R-:W-:-:S05]  /*11140*/  IMAD.IADD R156, R156, 0x1, R157 ;  /* 0x000000019c9c7824 */ /* 0x000fca00078e029d */
[----:B------:R1:W-:Y:S02]  /*11150*/  @!P6 STS [R156+0x10f00], R187 ;  /* 0x010f00bb9c00e388 */ /* 0x0003e40000000800 */
.L_x_34:
[----:B------:R-:W-:Y:S05]  /*11160*/  BSYNC B0 ;  /* 0x0000000000007941 */ /* 0x000fea0003800000 */
.L_x_20:
[----:B------:R-:W-:Y:S01]  /*11170*/  WARPSYNC 0xffffffff ;  /* 0xffffffff00007948 */ /* 0x000fe20003800000 */
[----:B------:R-:W-:Y:S06]  /*11180*/  BAR.SYNC.DEFER_BLOCKING 0x0 ;  /* 0x0000000000007b1d */ /* 0x000fec0000010000 */
[----:B------:R-:W2:Y:S04]  /*11190*/  LDL.64 R194, [R1+0x970] ;  /* 0x0009700001c27983 */ /* 0x000ea80000100a00 */
[----:B------:R-:W3:Y:S04]  /*111a0*/  LDL.64 R190, [R1+0x958] ;  /* 0x0009580001be7983 */ /* 0x000ee80000100a00 */
[----:B-1----:R-:W4:Y:S04]  /*111b0*/  LDL.64 R184, [R1+0x938] ;  /* 0x0009380001b87983 */ /* 0x002f280000100a00 */
[----:B------:R-:W2:Y:S04]  /*111c0*/  LDL.64 R192, [R1+0x968] ;  /* 0x0009680001c07983 */ /* 0x000ea80000100a00 */
[----:B------:R-:W2:Y:S04]  /*111d0*/  LDL.64 R180, [R1+0x960] ;  /* 0x0009600001b47983 */ /* 0x000ea80000100a00 */
[----:B------:R-:W1:Y:S04]  /*111e0*/  LDS R178, [R204.X4+0x10000] ;  /* 0x01000000ccb27984 */ /* 0x000e680000004800 */
[----:B------:R-:W0:Y:S04]  /*111f0*/  LDS R159, [R204.X4+0x10400] ;  /* 0x01040000cc9f7984 */ /* 0x000e280000004800 */
[----:B------:R-:W0:Y:S04]  /*11200*/  LDS R157, [R204.X4+0x10800] ;  /* 0x01080000cc9d7984 */ /* 0x000e280000004800 */
[----:B------:R-:W2:Y:S04]  /*11210*/  LDL.64 R188, [R1+0x950] ;  /* 0x0009500001bc7983 */ /* 0x000ea80000100a00 */
[----:B------:R-:W2:Y:S04]  /*11220*/  LDL.64 R186, [R1+0x948] ;  /* 0x0009480001ba7983 */ /* 0x000ea80000100a00 */
[----:B------:R-:W2:Y:S04]  /*11230*/  LDL.64 R182, [R1+0x940] ;  /* 0x0009400001b67983 */ /* 0x000ea80000100a00 */
[----:B-1----:R-:W1:Y:S04]  /*11240*/  SHFL.BFLY PT, R179, R178, 0x4, 0x1f ;  /* 0x0c801f00b2b37f89 */ /* 0x002e6800000e0000 */
[----:B0-----:R-:W0:Y:S04]  /*11250*/  SHFL.BFLY PT, R177, R159, 0x4, 0x1f ;  /* 0x0c801f009fb17f89 */ /* 0x001e2800000e0000 */
[----:B------:R-:W0:Y:S01]  /*11260*/  SHFL.BFLY PT, R156, R157, 0x4, 0x1f ;  /* 0x0c801f009d9c7f89 */ /* 0x000e2200000e0000 */
[----:B-1----:R-:W-:-:S02]  /*11270*/  FADD R179, R178, R179 ;  /* 0x000000b3b2b37221 */ /* 0x002fc40000000000 */
[----:B0-----:R-:W-:-:S03]  /*11280*/  FADD R177, R159, R177 ;  /* 0x000000b19fb17221 */ /* 0x001fc60000000000 */
[----:B------:R-:W0:Y:S01]  /*11290*/  SHFL.BFLY PT, R178, R179, 0x2, 0x1f ;  /* 0x0c401f00b3b27f89 */ /* 0x000e2200000e0000 */
[----:B------:R-:W-:-:S03]  /*112a0*/  FADD R157, R157, R156 ;  /* 0x0000009c9d9d7221 */ /* 0x000fc60000000000 */
[----:B------:R-:W1:Y:S04]  /*112b0*/  SHFL.BFLY PT, R159, R177, 0x2, 0x1f ;  /* 0x0c401f00b19f7f89 */ /* 0x000e6800000e0000 */
[----:B------:R-:W1:Y:S01]  /*112c0*/  SHFL.BFLY PT, R156, R157, 0x2, 0x1f ;  /* 0x0c401f009d9c7f89 */ /* 0x000e6200000e0000 */
[----:B0-----:R-:W-:Y:S02]  /*112d0*/  FADD R178, R179, R178 ;  /* 0x000000b2b3b27221 */ /* 0x001fe40000000000 */
[----:B-1----:R-:W-:Y:S02]  /*112e0*/  FADD R159, R177, R159 ;  /* 0x0000009fb19f7221 */ /* 0x002fe40000000000 */
[----:B------:R-:W-:-:S03]  /*112f0*/  FADD R156, R157, R156 ;  /* 0x0000009c9d9c7221 */ /* 0x000fc60000000000 */
[----:B------:R-:W0:Y:S04]  /*11300*/  SHFL.BFLY PT, R177, R159, 0x1, 0x1f ;  /* 0x0c201f009fb17f89 */ /* 0x000e2800000e0000 */
[----:B------:R-:W1:Y:S04]  /*11310*/  SHFL.BFLY PT, R157, R178, 0x1, 0x1f ;  /* 0x0c201f00b29d7f89 */ /* 0x000e6800000e0000 */
[----:B------:R-:W1:Y:S01]  /*11320*/  SHFL.BFLY PT, R179, R156, 0x1, 0x1f ;  /* 0x0c201f009cb37f89 */ /* 0x000e6200000e0000 */
[----:B0-----:R-:W-:Y:S02]  /*11330*/  FADD R177, R159, R177 ;  /* 0x000000b19fb17221 */ /* 0x001fe40000000000 */
[----:B-1----:R-:W-:-:S02]  /*11340*/  FADD R157, R178, R157 ;  /* 0x0000009db29d7221 */ /* 0x002fc40000000000 */
[----:B------:R-:W-:-:S03]  /*11350*/  FADD R179, R156, R179 ;  /* 0x000000b39cb37221 */ /* 0x000fc60000000000 */
[----:B------:R-:W-:Y:S04]  /*11360*/  @!P5 STS [R204.X4+0x10000], R157 ;  /* 0x0100009dcc00d388 */ /* 0x000fe80000004800 */
[----:B------:R-:W-:Y:S04]  /*11370*/  @!P5 STS [R204.X4+0x10400], R177 ;  /* 0x010400b1cc00d388 */ /* 0x000fe80000004800 */
[----:B------:R-:W-:Y:S04]  /*11380*/  @!P5 STS [R204.X4+0x10800], R179 ;  /* 0x010800b3cc00d388 */ /* 0x000fe80000004800 */
[----:B------:R-:W0:Y:S04]  /*11390*/  LDS R156, [R203.X4+0x10c00] ;  /* 0x010c0000cb9c7984 */ /* 0x000e280000004800 */
[----:B0-----:R-:W0:Y:S02]  /*113a0*/  SHFL.BFLY PT, R157, R156, 0x4, 0x1f ;  /* 0x0c801f009c9d7f89 */ /* 0x001e2400000e0000 */
[----:B0-----:R-:W-:-:S05]  /*113b0*/  FADD R157, R156, R157 ;  /* 0x0000009d9c9d7221 */ /* 0x001fca0000000000 */
[----:B------:R-:W0:Y:S02]  /*113c0*/  SHFL.BFLY PT, R156, R157, 0x2, 0x1f ;  /* 0x0c401f009d9c7f89 */ /* 0x000e2400000e0000 */
[----:B0-----:R-:W-:-:S05]  /*113d0*/  FADD R156, R157, R156 ;  /* 0x0000009c9d9c7221 */ /* 0x001fca0000000000 */
[----:B------:R-:W0:Y:S04]  /*113e0*/  SHFL.BFLY PT, R159, R156, 0x1, 0x1f ;  /* 0x0c201f009c9f7f89 */ /* 0x000e2800000e0000 */
[----:B------:R-:W-:Y:S04]  /*113f0*/  STL [R1+0xa88], R121 ;  /* 0x000a887901007387 */ /* 0x000fe80000100800 */
[----:B------:R-:W-:Y:S04]  /*11400*/  STL [R1+0xa84], R5 ;  /* 0x000a840501007387 */ /* 0x000fe80000100800 */
[----:B------:R-:W-:Y:S01]  /*11410*/  STL [R1+0xa80], R0 ;  /* 0x000a800001007387 */ /* 0x000fe20000100800 */
[----:B0-----:R-:W-:-:S05]  /*11420*/  FADD R159, R156, R159 ;  /* 0x0000009f9c9f7221 */ /* 0x001fca0000000000 */
[----:B------:R-:W-:Y:S04]  /*11430*/  @!P5 STS [R203.X4+0x10c00], R159 ;  /* 0x010c009fcb00d388 */ /* 0x000fe80000004800 */
[----:B------:R-:W-:Y:S06]  /*11440*/  BAR.SYNC.DEFER_BLOCKING 0x0 ;  /* 0x0000000000007b1d */ /* 0x000fec0000010000 */
        /* <DEDUP_REMOVED lines=9> */
[----:B------:R-:W-:Y:S01]  /*114e0*/  STL [R1+0xa10], R108 ;  /* 0x000a106c01007387 */ /* 0x000fe20000100800 */
[----:B--2---:R-:W-:-:S03]  /*114f0*/  IMAD.WIDE R156, R4, 0x2, R194 ;  /* 0x00000002049c7825 */ /* 0x004fc600078e02c2 */
[----:B------:R-:W-:Y:S04]  /*11500*/  STL [R1+0xa0c], R109 ;  /* 0x000a0c6d01007387 */ /* 0x000fe80000100800 */
[----:B------:R-:W-:Y:S04]  /*11510*/  STL [R1+0xa08], R110 ;  /* 0x000a086e01007387 */ /* 0x000fe80000100800 */
[----:B------:R0:W-:Y:S04]  /*11520*/  STL [R1+0xa04], R111 ;  /* 0x000a046f01007387 */ /* 0x0001e80000100800 */
[----:B------:R-:W-:Y:S04]  /*11530*/  STL [R1+0xa00], R112 ;  /* 0x000a007001007387 */ /* 0x000fe80000100800 */
[----:B------:R-:W-:Y:S04]  /*11540*/  STL [R1+0x9fc], R113 ;  /* 0x0009fc7101007387 */ /* 0x000fe80000100800 */
[----:B------:R-:W-:Y:S04]  /*11550*/  STL [R1+0x9f8], R114 ;  /* 0x0009f87201007387 */ /* 0x000fe80000100800 */
[----:B------:R-:W-:Y:S01]  /*11560*/  STL [R1+0x9f4], R115 ;  /* 0x0009f47301007387 */ /* 0x000fe20000100800 */
[----:B----4-:R-:W-:-:S03]  /*11570*/  IMAD.WIDE R184, R4, 0x2, R184 ;  /* 0x0000000204b87825 */ /* 0x010fc600078e02b8 */
[----:B------:R-:W-:Y:S04]  /*11580*/  STL [R1+0x9f0], R116 ;  /* 0x0009f07401007387 */ /* 0x000fe80000100800 */
[----:B------:R-:W-:Y:S04]  /*11590*/  STL [R1+0x9ec], R117 ;  /* 0x0009ec7501007387 */ /* 0x000fe80000100800 */
[----:B0-----:R3:W2:Y:S04]  /*115a0*/  LDG.E.U16 R111, [R156.64] ;  /* 0x000000069c6f7981 */ /* 0x0016a8000c1e1500 */
[----:B------:R-:W-:Y:S04]  /*115b0*/  STL [R1+0x9e8], R118 ;  /* 0x0009e87601007387 */ /* 0x000fe80000100800 */
[----:B------:R-:W-:Y:S01]  /*115c0*/  STL [R1+0x9e4], R119 ;  /* 0x0009e47701007387 */ /* 0x000fe20000100800 */
[----:B---3--:R-:W-:-:S03]  /*115d0*/  IMAD.WIDE R156, R4, 0x2, R190 ;  /* 0x00000002049c7825 */ /* 0x008fc600078e02be */
[----:B------:R-:W-:Y:S01]  /*115e0*/  STL [R1+0x9e0], R3 ;  /* 0x0009e00301007387 */ /* 0x000fe20000100800 */
[----:B------:R-:W-:-:S03]  /*115f0*/  IMAD.WIDE R178, R4, 0x2, R192 ;  /* 0x0000000204b27825 */ /* 0x000fc600078e02c0 */
[----:B------:R-:W-:Y:S04]  /*11600*/  STL [R1+0x9dc], R7 ;  /* 0x0009dc0701007387 */ /* 0x000fe80000100800 */
[----:B------:R0:W-:Y:S04]  /*11610*/  STL [R1+0x9d8], R6 ;  /* 0x0009d80601007387 */ /* 0x0001e80000100800 */
[----:B------:R1:W-:Y:S04]  /*11620*/  STL [R1+0x9d4], R2 ;  /* 0x0009d40201007387 */ /* 0x0003e80000100800 */
[----:B------:R-:W3:Y:S04]  /*11630*/  LDG.E.U16 R109, [R156.64] ;  /* 0x000000069c6d7981 */ /* 0x000ee8000c1e1500 */
[----:B------:R-:W4:Y:S04]  /*11640*/  LDL.64 R192, [R1+0x918] ;  /* 0x0009180001c07983 */ /* 0x000f280000100a00 */
[----:B------:R-:W2:Y:S04]  /*11650*/  LDG.E.U16 R110, [R184.64] ;  /* 0x00000006b86e7981 */ /* 0x000ea8000c1e1500 */
[----:B0-----:R-:W2:Y:S01]  /*11660*/  LDL.64 R6, [R1+0x930] ;  /* 0x0009300001067983 */ /* 0x001ea20000100a00 */
[----:B------:R-:W-:-:S03]  /*11670*/  IMAD.WIDE R180, R4, 0x2, R180 ;  /* 0x0000000204b47825 */ /* 0x000fc600078e02b4 */
[----:B------:R-:W2:Y:S04]  /*11680*/  LDL.64 R194, [R1+0x920] ;  /* 0x0009200001c27983 */ /* 0x000ea80000100a00 */
[----:B------:R-:W2:Y:S04]  /*11690*/  LDL.64 R118, [R1+0x910] ;  /* 0x0009100001767983 */ /* 0x000ea80000100a00 */
[----:B------:R0:W2:Y:S04]  /*116a0*/  LDG.E.U16 R5, [R178.64] ;  /* 0x00000006b2057981 */ /* 0x0000a8000c1e1500 */
[----:B-1----:R-:W2:Y:S04]  /*116b0*/  LDL.64 R2, [R1+0x8f8] ;  /* 0x0008f80001027983 */ /* 0x002ea80000100a00 */
[----:B------:R-:W2:Y:S04]  /*116c0*/  LDL.64 R204, [R1+0x928] ;  /* 0x0009280001cc7983 */ /* 0x000ea80000100a00 */
[----:B------:R1:W2:Y:S01]  /*116d0*/  LDG.E.U16 R0, [R180.64] ;  /* 0x00000006b4007981 */ /* 0x0002a2000c1e1500 */
[----:B------:R-:W-:-:S03]  /*116e0*/  IMAD.WIDE R182, R4, 0x2, R182 ;  /* 0x0000000204b67825 */ /* 0x000fc600078e02b6 */
[----:B------:R-:W2:Y:S04]  /*116f0*/  LDL.64 R112, [R1+0x8e8] ;  /* 0x0008e80001707983 */ /* 0x000ea80000100a00 */
[----:B------:R-:W2:Y:S04]  /*11700*/  LDL.64 R114, [R1+0x908] ;  /* 0x0009080001727983 */ /* 0x000ea80000100a00 */
[----:B------:R-:W2:Y:S01]  /*11710*/  LDL.64 R104, [R1+0x900] ;  /* 0x0009000001687983 */ /* 0x000ea20000100a00 */
[----:B0-----:R-:W-:-:S03]  /*11720*/  IMAD.WIDE R178, R4, 0x2, R188 ;  /* 0x0000000204b27825 */ /* 0x001fc600078e02bc */
[----:B------:R-:W2:Y:S01]  /*11730*/  LDL.64 R190, [R1+0x8f0] ;  /* 0x0008f00001be7983 */ /* 0x000ea20000100a00 */
[----:B-1----:R-:W-:-:S03]  /*11740*/  IMAD.WIDE R180, R4, 0x2, R186 ;  /* 0x0000000204b47825 */ /* 0x002fc600078e02ba */
[----:B------:R4:W2:Y:S04]  /*11750*/  LDG.E.U16 R121, [R182.64] ;  /* 0x00000006b6797981 */ /* 0x0008a8000c1e1500 */
[----:B------:R0:W2:Y:S01]  /*11760*/  LDG.E.U16 R108, [R180.64] ;  /* 0x00000006b46c7981 */ /* 0x0000a2000c1e1500 */
[C---:B------:R-:W-:Y:S02]  /*11770*/  FMUL R12, R158.reuse, R12 ;  /* 0x0000000c9e0c7220 */ /* 0x040fe40000400000 */
[----:B------:R-:W-:Y:S01]  /*11780*/  FMUL R13, R158, R13 ;  /* 0x0000000d9e0d7220 */ /* 0x000fe20000400000 */
[----:B------:R-:W-:Y:S04]  /*11790*/  LDS R244, [R215+0x10000] ;  /* 0x01000000d7f47984 */ /* 0x000fe80000000800 */
[----:B---3--:R1:W-:Y:S01]  /*117a0*/  STL [R1+0xa38], R109 ;  /* 0x000a386d01007387 */ /* 0x0083e20000100800 */
[----:B----4-:R-:W-:-:S03]  /*117b0*/  IMAD.WIDE R182, R4, 0x2, R192 ;  /* 0x0000000204b67825 */ /* 0x010fc600078e02c0 */
[----:B--2---:R-:W-:Y:S04]  /*117c0*/  STL [R1+0xa3c], R110 ;  /* 0x000a3c6e01007387 */ /* 0x004fe80000100800 */
[----:B------:R-:W2:Y:S01]  /*117d0*/  LDL.64 R188, [R1+0x8e0] ;  /* 0x0008e00001bc7983 */ /* 0x000ea20000100a00 */
[----:B------:R-:W-:-:S03]  /*117e0*/  IMAD.WIDE R156, R4, 0x2, R6 ;  /* 0x00000002049c7825 */ /* 0x000fc600078e0206 */
[----:B------:R-:W3:Y:S04]  /*117f0*/  LDL.64 R186, [R1+0x8d8] ;  /* 0x0008d80001ba7983 */ /* 0x000ee80000100a00 */
[----:B------:R-:W4:Y:S04]  /*11800*/  LDL.64 R116, [R1+0x8d0] ;  /* 0x0008d00001747983 */ /* 0x000f280000100a00 */
[----:B------:R-:W4:Y:S04]  /*11810*/  LDL.64 R106, [R1+0x8c8] ;  /* 0x0008c800016a7983 */ /* 0x000f280000100a00 */
[----:B------:R-:W4:Y:S04]  /*11820*/  LDL.64 R6, [R1+0x8c0] ;  /* 0x0008c00001067983 */ /* 0x000f280000100a00 */
[----:B------:R0:W-:Y:S04]  /*11830*/  STL [R1+0x12c], R111 ;  /* 0x00012c6f01007387 */ /* 0x0001e80000100800 */
[----:B-1----:R1:W4:Y:S04]  /*11840*/  LDG.E.U16 R109, [R178.64] ;  /* 0x00000006b26d7981 */ /* 0x002328000c1e1500 */
[----:B0-----:R-:W4:Y:S01]  /*11850*/  LDG.E.U16 R111, [R182.64] ;  /* 0x00000006b66f7981 */ /* 0x001f22000c1e1500 */
[----:B------:R-:W-:-:S03]  /*11860*/  IMAD.WIDE R180, R4, 0x2, R194 ;  /* 0x0000000204b47825 */ /* 0x000fc600078e02c2 */
[----:B------:R0:W-:Y:S01]  /*11870*/  STL [R1+0x128], R5 ;  /* 0x0001280501007387 */ /* 0x0001e20000100800 */
[----:B------:R-:W-:-:S03]  /*11880*/  IMAD.WIDE R184, R4, 0x2, R118 ;  /* 0x0000000204b87825 */ /* 0x000fc600078e0276 */
[----:B------:R0:W-:Y:S01]  /*11890*/  STL [R1+0x124], R0 ;  /* 0x0001240001007387 */ /* 0x0001e20000100800 */
[----:B-1----:R-:W-:-:S03]  /*118a0*/  IMAD.WIDE R178, R4, 0x2, R204 ;  /* 0x0000000204b27825 */ /* 0x002fc600078e02cc */
[----:B------:R1:W4:Y:S04]  /*118b0*/  LDG.E.U16 R194, [R156.64] ;  /* 0x000000069cc27981 */ /* 0x000328000c1e1500 */
[----:B0-----:R0:W4:Y:S04]  /*118c0*/  LDG.E.U16 R5, [R180.64] ;  /* 0x00000006b4057981 */ /* 0x001128000c1e1500 */
[----:B------:R1:W4:Y:S04]  /*118d0*/  LDG.E.U16 R0, [R184.64] ;  /* 0x00000006b8007981 */ /* 0x000328000c1e1500 */
[----:B------:R1:W4:Y:S01]  /*118e0*/  LDG.E.U16 R110, [R178.64] ;  /* 0x00000006b26e7981 */ /* 0x000322000c1e1500 */
[----:B0-----:R-:W-:-:S04]  /*118f0*/  IMAD.WIDE R180, R4, 0x2, R2 ;  /* 0x0000000204b47825 */ /* 0x001fc800078e0202 */
[C---:B-1----:R-:W-:Y:S02]  /*11900*/  IMAD.WIDE R184, R4.reuse, 0x2, R112 ;  /* 0x0000000204b87825 */ /* 0x042fe400078e0270 */
[----:B------:R0:W4:Y:S02]  /*11910*/  LDG.E.U16 R112, [R180.64] ;  /* 0x00000006b4707981 */ /* 0x000124000c1e1500 */
[----:B------:R-:W-:-:S04]  /*11920*/  IMAD.WIDE R156, R4, 0x2, R114 ;  /* 0x00000002049c7825 */ /* 0x000fc800078e0272 */
[C---:B------:R-:W-:Y:S01]  /*11930*/  IMAD.WIDE R178, R4.reuse, 0x2, R104 ;  /* 0x0000000204b27825 */ /* 0x040fe200078e0268 */
[----:B------:R2:W4:Y:S04]  /*11940*/  LDG.E.U16 R177, [R156.64] ;  /* 0x000000069cb17981 */ /* 0x000528000c1e1500 */
[----:B------:R3:W4:Y:S01]  /*11950*/  LDG.E.U16 R159, [R178.64] ;  /* 0x00000006b29f7981 */ /* 0x000722000c1e1500 */
[----:B--2---:R-:W-:-:S04]  /*11960*/  IMAD.WIDE R156, R4, 0x2, R188 ;  /* 0x00000002049c7825 */ /* 0x004fc800078e02bc */
[----:B---3--:R-:W-:-:S05]  /*11970*/  IMAD.WIDE R178, R4, 0x2, R186 ;  /* 0x0000000204b27825 */ /* 0x008fca00078e02ba */
[----:B------:R-:W2:Y:S04]  /*11980*/  LDG.E.U16 R113, [R178.64] ;  /* 0x00000006b2717981 */ /* 0x000ea8000c1e1500 */
[----:B----4-:R1:W-:Y:S04]  /*11990*/  STL [R1+0xa40], R111 ;  /* 0x000a406f01007387 */ /* 0x0103e80000100800 */
[----:B------:R-:W3:Y:S04]  /*119a0*/  LDL.64 R118, [R1+0x8b8] ;  /* 0x0008b80001767983 */ /* 0x000ee80000100a00 */
[----:B------:R-:W4:Y:S04]  /*119b0*/  LDL.64 R114, [R1+0x8b0] ;  /* 0x0008b00001727983 */ /* 0x000f280000100a00 */
[----:B-1----:R3:W2:Y:S04]  /*119c0*/  LDG.E.U16 R111, [R156.64] ;  /* 0x000000069c6f7981 */ /* 0x0026a8000c1e1500 */
[----:B------:R-:W4:Y:S04]  /*119d0*/  LDL.64 R104, [R1+0x8a8] ;  /* 0x0008a80001687983 */ /* 0x000f280000100a00 */
[----:B------:R-:W4:Y:S04]  /*119e0*/  LDL.64 R2, [R1+0x8a0] ;  /* 0x0008a00001027983 */ /* 0x000f280000100a00 */
[----:B------:R-:W-:Y:S04]  /*119f0*/  STL [R1+0x120], R109 ;  /* 0x0001206d01007387 */ /* 0x000fe80000100800 */
[----:B------:R1:W-:Y:S04]  /*11a00*/  STL [R1+0x11c], R108 ;  /* 0x00011c6c01007387 */ /* 0x0003e80000100800 */
[----:B-1----:R-:W4:Y:S01]  /*11a10*/  LDL.64 R108, [R1+0x898] ;  /* 0x00089800016c7983 */ /* 0x002f220000100a00 */
[----:B------:R-:W-:-:S03]  /*11a20*/  IMAD.WIDE R182, R4, 0x2, R190 ;  /* 0x0000000204b67825 */ /* 0x000fc600078e02be */
[----:B------:R1:W-:Y:S01]  /*11a30*/  STL [R1+0x118], R121 ;  /* 0x0001187901007387 */ /* 0x0003e20000100800 */
[----:B0-----:R-:W-:-:S03]  /*11a40*/  IMAD.WIDE R180, R4, 0x2, R116 ;  /* 0x0000000204b47825 */ /* 0x001fc600078e0274 */
[----:B------:R0:W-:Y:S04]  /*11a50*/  STL [R1+0xa44], R112 ;  /* 0x000a447001007387 */ /* 0x0001e80000100800 */
[----:B------:R-:W4:Y:S04]  /*11a60*/  LDL.64 R192, [R1+0x890] ;  /* 0x0008900001c07983 */ /* 0x000f280000100a00 */
[----:B-1----:R1:W4:Y:S04]  /*11a70*/  LDG.E.U16 R121, [R182.64] ;  /* 0x00000006b6797981 */ /* 0x002328000c1e1500 */
[----:B0-----:R0:W4:Y:S04]  /*11a80*/  LDG.E.U16 R112, [R184.64] ;  /* 0x00000006b8707981 */ /* 0x001128000c1e1500 */
[----:B------:R-:W4:Y:S01]  /*11a90*/  LDL.64 R190, [R1+0x888] ;  /* 0x0008880001be7983 */ /* 0x000f220000100a00 */
[----:B-1----:R-:W-:-:S03]  /*11aa0*/  IMAD.WIDE R182, R4, 0x2, R106 ;  /* 0x0000000204b67825 */ /* 0x002fc600078e026a */
[----:B------:R-:W4:Y:S01]  /*11ab0*/  LDL.64 R116, [R1+0x880] ;  /* 0x0008800001747983 */ /* 0x000f220000100a00 */
[----:B0-----:R-:W-:-:S03]  /*11ac0*/  IMAD.WIDE R184, R4, 0x2, R6 ;  /* 0x0000000204b87825 */ /* 0x001fc600078e0206 */
[----:B------:R-:W4:Y:S04]  /*11ad0*/  LDL.64 R106, [R1+0x878] ;  /* 0x00087800016a7983 */ /* 0x000f280000100a00 */
[----:B------:R-:W-:Y:S04]  /*11ae0*/  STL [R1+0x114], R194 ;  /* 0x000114c201007387 */ /* 0x000fe80000100800 */
[----:B------:R-:W4:Y:S04]  /*11af0*/  LDL.64 R6, [R1+0x870] ;  /* 0x0008700001067983 */ /* 0x000f280000100a00 */
[----:B------:R0:W-:Y:S04]  /*11b00*/  STL [R1+0x110], R110 ;  /* 0x0001106e01007387 */ /* 0x0001e80000100800 */
[----:B------:R1:W-:Y:S04]  /*11b10*/  STL [R1+0x10c], R5 ;  /* 0x00010c0501007387 */ /* 0x0003e80000100800 */
[----:B0-----:R0:W4:Y:S04]  /*11b20*/  LDG.E.U16 R110, [R184.64] ;  /* 0x00000006b86e7981 */ /* 0x001128000c1e1500 */
[----:B-1----:R1:W4:Y:S01]  /*11b30*/  LDG.E.U16 R5, [R180.64] ;  /* 0x00000006b4057981 */ /* 0x002322000c1e1500 */
[----:B---3--:R-:W-:-:S03]  /*11b40*/  IMAD.WIDE R156, R4, 0x2, R118 ;  /* 0x00000002049c7825 */ /* 0x008fc600078e0276 */
[----:B--2---:R-:W-:Y:S04]  /*11b50*/  STL [R1+0xa48], R111 ;  /* 0x000a486f01007387 */ /* 0x004fe80000100800 */
[----:B------:R-:W-:Y:S04]  /*11b60*/  STL [R1+0xa4c], R113 ;  /* 0x000a4c7101007387 */ /* 0x000fe80000100800 */
[----:B------:R2:W-:Y:S01]  /*11b70*/  STL [R1+0x108], R0 ;  /* 0x0001080001007387 */ /* 0x0005e20000100800 */
[----:B----4-:R-:W-:-:S03]  /*11b80*/  IMAD.WIDE R178, R4, 0x2, R114 ;  /* 0x0000000204b27825 */ /* 0x010fc600078e0272 */
[----:B------:R3:W4:Y:S04]  /*11b90*/  LDG.E.U16 R114, [R156.64] ;  /* 0x000000069c727981 */ /* 0x000728000c1e1500 */
[----:B--2---:R2:W4:Y:S01]  /*11ba0*/  LDG.E.U16 R0, [R182.64] ;  /* 0x00000006b6007981 */ /* 0x004522000c1e1500 */
[----:B0-----:R-:W-:-:S04]  /*11bb0*/  IMAD.WIDE R184, R4, 0x2, R108 ;  /* 0x0000000204b87825 */ /* 0x001fc800078e026c */
[C---:B--2---:R-:W-:Y:S01]  /*11bc0*/  IMAD.WIDE R182, R4.reuse, 0x2, R2 ;  /* 0x0000000204b67825 */ /* 0x044fe200078e0202 */
[----:B------:R0:W3:Y:S04]  /*11bd0*/  LDG.E.U16 R115, [R184.64] ;  /* 0x00000006b8737981 */ /* 0x0000e8000c1e1500 */
[----:B------:R0:W3:Y:S01]  /*11be0*/  LDG.E.U16 R109, [R182.64] ;  /* 0x00000006b66d7981 */ /* 0x0000e2000c1e1500 */
[----:B-1----:R-:W-:-:S04]  /*11bf0*/  IMAD.WIDE R180, R4, 0x2, R104 ;  /* 0x0000000204b47825 */ /* 0x002fc800078e0268 */
[C---:B0-----:R-:W-:Y:S01]  /*11c00*/  IMAD.WIDE R182, R4.reuse, 0x2, R106 ;  /* 0x0000000204b67825 */ /* 0x041fe200078e026a */
[----:B------:R-:W-:Y:S04]  /*11c10*/  STL [R1+0xa50], R110 ;  /* 0x000a506e01007387 */ /* 0x000fe80000100800 */
[----:B------:R-:W3:Y:S04]  /*11c20*/  LDL.64 R188, [R1+0x868] ;  /* 0x0008680001bc7983 */ /* 0x000ee80000100a00 */
[----:B------:R-:W3:Y:S04]  /*11c30*/  LDL.64 R186, [R1+0x860] ;  /* 0x0008600001ba7983 */ /* 0x000ee80000100a00 */
[----:B------:R-:W-:Y:S04]  /*11c40*/  STL [R1+0x104], R177 ;  /* 0x000104b101007387 */ /* 0x000fe80000100800 */
[----:B------:R-:W3:Y:S04]  /*11c50*/  LDL.64 R118, [R1+0x858] ;  /* 0x0008580001767983 */ /* 0x000ee80000100a00 */
[----:B------:R0:W-:Y:S04]  /*11c60*/  STL [R1+0x100], R159 ;  /* 0x0001009f01007387 */ /* 0x0001e80000100800 */
[----:B------:R-:W3:Y:S04]  /*11c70*/  LDL.64 R104, [R1+0x850] ;  /* 0x0008500001687983 */ /* 0x000ee80000100a00 */
[----:B------:R-:W3:Y:S04]  /*11c80*/  LDL.64 R2, [R1+0x848] ;  /* 0x0008480001027983 */ /* 0x000ee80000100a00 */
[----:B0-----:R0:W3:Y:S04]  /*11c90*/  LDG.E.U16 R159, [R180.64] ;  /* 0x00000006b49f7981 */ /* 0x0010e8000c1e1500 */
[----:B------:R1:W-:Y:S01]  /*11ca0*/  STL [R1+0xfc], R121 ;  /* 0x0000fc7901007387 */ /* 0x0003e20000100800 */
[----:B---3--:R-:W-:-:S03]  /*11cb0*/  IMAD.WIDE R156, R4, 0x2, R192 ;  /* 0x00000002049c7825 */ /* 0x008fc600078e02c0 */
[----:B------:R3:W3:Y:S01]  /*11cc0*/  LDG.E.U16 R177, [R178.64] ;  /* 0x00000006b2b17981 */ /* 0x0006e2000c1e1500 */
[----:B0-----:R-:W-:-:S03]  /*11cd0*/  IMAD.WIDE R180, R4, 0x2, R116 ;  /* 0x0000000204b47825 */ /* 0x001fc600078e0274 */
[----:B------:R-:W3:Y:S04]  /*11ce0*/  LDG.E.U16 R116, [R182.64] ;  /* 0x00000006b6747981 */ /* 0x000ee8000c1e1500 */
[----:B------:R0:W3:Y:S04]  /*11cf0*/  LDG.E.U16 R236, [R180.64] ;  /* 0x00000006b4ec7981 */ /* 0x0000e8000c1e1500 */
[----:B----4-:R-:W-:Y:S04]  /*11d00*/  STL [R1+0xa54], R114 ;  /* 0x000a547201007387 */ /* 0x010fe80000100800 */
[----:B------:R4:W-:Y:S01]  /*11d10*/  STL [R1+0xf8], R112 ;  /* 0x0000f87001007387 */ /* 0x0009e20000100800 */
[----:B------:R-:W-:-:S03]  /*11d20*/  IMAD.WIDE R184, R4, 0x2, R6 ;  /* 0x0000000204b87825 */ /* 0x000fc600078e0206 */
[----:B-1----:R1:W2:Y:S04]  /*11d30*/  LDG.E.U16 R121, [R156.64] ;  /* 0x000000069c797981 */ /* 0x0022a8000c1e1500 */
[----:B---3--:R-:W-:Y:S04]  /*11d40*/  STL [R1+0xa58], R109 ;  /* 0x000a586d01007387 */ /* 0x008fe80000100800 */
[----:B------:R3:W-:Y:S04]  /*11d50*/  STL [R1+0xa5c], R115 ;  /* 0x000a5c7301007387 */ /* 0x0007e80000100800 */
[----:B----4-:R-:W4:Y:S01]  /*11d60*/  LDL.64 R112, [R1+0x838] ;  /* 0x0008380001707983 */ /* 0x010f220000100a00 */
[----:B------:R-:W-:-:S03]  /*11d70*/  IMAD.WIDE R178, R4, 0x2, R190 ;  /* 0x0000000204b27825 */ /* 0x000fc600078e02be */
[----:B------:R-:W2:Y:S04]  /*11d80*/  LDL.64 R6, [R1+0x830] ;  /* 0x0008300001067983 */ /* 0x000ea80000100a00 */
[----:B---3--:R-:W3:Y:S04]  /*11d90*/  LDL.64 R114, [R1+0x840] ;  /* 0x0008400001727983 */ /* 0x008ee80000100a00 */
[----:B------:R0:W-:Y:S04]  /*11da0*/  STL [R1+0xf4], R5 ;  /* 0x0000f40501007387 */ /* 0x0001e80000100800 */
[----:B------:R1:W-:Y:S04]  /*11db0*/  STL [R1+0xf0], R0 ;  /* 0x0000f00001007387 */ /* 0x0003e80000100800 */
[----:B------:R-:W2:Y:S04]  /*11dc0*/  LDL.64 R110, [R1+0x828] ;  /* 0x00082800016e7983 */ /* 0x000ea80000100a00 */
[----:B0-----:R0:W2:Y:S04]  /*11dd0*/  LDG.E.U16 R5, [R178.64] ;  /* 0x00000006b2057981 */ /* 0x0010a8000c1e1500 */
[----:B------:R-:W2:Y:S04]  /*11de0*/  LDL.64 R106, [R1+0x820] ;  /* 0x00082000016a7983 */ /* 0x000ea80000100a00 */
[----:B-1----:R1:W2:Y:S01]  /*11df0*/  LDG.E.U16 R0, [R184.64] ;  /* 0x00000006b8007981 */ /* 0x0022a2000c1e1500 */
[----:B------:R-:W-:-:S04]  /*11e00*/  IMAD.WIDE R156, R4, 0x2, R188 ;  /* 0x00000002049c7825 */ /* 0x000fc800078e02bc */
[----:B0-----:R-:W-:-:S05]  /*11e10*/  IMAD.WIDE R178, R4, 0x2, R186 ;  /* 0x0000000204b27825 */ /* 0x001fca00078e02ba */
[----:B------:R4:W2:Y:S01]  /*11e20*/  LDG.E.U16 R237, [R178.64] ;  /* 0x00000006b2ed7981 */ /* 0x0008a2000c1e1500 */
[----:B------:R-:W-:-:S05]  /*11e30*/  IMAD.WIDE R180, R4, 0x2, R118 ;  /* 0x0000000204b47825 */ /* 0x000fca00078e0276 */
[----:B------:R2:W2:Y:S01]  /*11e40*/  LDG.E.U16 R117, [R180.64] ;  /* 0x00000006b4757981 */ /* 0x0004a2000c1e1500 */
[----:B-1----:R-:W-:-:S03]  /*11e50*/  IMAD.WIDE R184, R4, 0x2, R2 ;  /* 0x0000000204b87825 */ /* 0x002fc600078e0202 */
[----:B------:R0:W-:Y:S04]  /*11e60*/  STL [R1+0xa60], R236 ;  /* 0x000a60ec01007387 */ /* 0x0001e80000100800 */
[----:B------:R1:W-:Y:S01]  /*11e70*/  STL [R1+0xa64], R116 ;  /* 0x000a647401007387 */ /* 0x0003e20000100800 */
[----:B------:R-:W-:-:S03]  /*11e80*/  IMAD.WIDE R182, R4, 0x2, R104 ;  /* 0x0000000204b67825 */ /* 0x000fc600078e0268 */
[----:B------:R-:W2:Y:S04]  /*11e90*/  LDL.64 R194, [R1+0x818] ;  /* 0x0008180001c27983 */ /* 0x000ea80000100a00 */
[----:B0-----:R0:W2:Y:S04]  /*11ea0*/  LDG.E.U16 R236, [R184.64] ;  /* 0x00000006b8ec7981 */ /* 0x0010a8000c1e1500 */
[----:B-1----:R3:W2:Y:S04]  /*11eb0*/  LDG.E.U16 R116, [R156.64] ;  /* 0x000000069c747981 */ /* 0x0026a8000c1e1500 */
[----:B------:R-:W2:Y:S04]  /*11ec0*/  LDL.64 R192, [R1+0x810] ;  /* 0x0008100001c07983 */ /* 0x000ea80000100a00 */
[----:B------:R-:W2:Y:S04]  /*11ed0*/  LDL.64 R108, [R1+0x808] ;  /* 0x00080800016c7983 */ /* 0x000ea80000100a00 */
[----:B------:R1:W2:Y:S01]  /*11ee0*/  LDG.E.U16 R119, [R182.64] ;  /* 0x00000006b6777981 */ /* 0x0002a2000c1e1500 */
[----:B----4-:R-:W-:-:S05]  /*11ef0*/  IMAD.WIDE R178, R4, 0x2, R112 ;  /* 0x0000000204b27825 */ /* 0x010fca00078e0270 */
[----:B------:R-:W4:Y:S01]  /*11f00*/  LDG.E.U16 R118, [R178.64] ;  /* 0x00000006b2767981 */ /* 0x000f22000c1e1500 */
[----:B---3--:R-:W-:-:S05]  /*11f10*/  IMAD.WIDE R156, R4, 0x2, R114 ;  /* 0x00000002049c7825 */ /* 0x008fca00078e0272 */
[----:B------:R-:W3:Y:S04]  /*11f20*/  LDG.E.U16 R221, [R156.64] ;  /* 0x000000069cdd7981 */ /* 0x000ee8000c1e1500 */
[----:B------:R-:W-:Y:S04]  /*11f30*/  STL [R1+0xec], R177 ;  /* 0x0000ecb101007387 */ /* 0x000fe80000100800 */
[----:B------:R-:W4:Y:S04]  /*11f40*/  LDL.64 R104, [R1+0x800] ;  /* 0x0008000001687983 */ /* 0x000f280000100a00 */
[----:B------:R-:W-:Y:S04]  /*11f50*/  STL [R1+0xe8], R159 ;  /* 0x0000e89f01007387 */ /* 0x000fe80000100800 */
[----:B------:R-:W4:Y:S01]  /*11f60*/  LDL.64 R2, [R1+0x7f8] ;  /* 0x0007f80001027983 */ /* 0x000f220000100a00 */
[----:B--2---:R-:W-:-:S03]  /*11f70*/  IMAD.WIDE R180, R4, 0x2, R6 ;  /* 0x0000000204b47825 */ /* 0x004fc600078e0206 */
[----:B------:R-:W-:Y:S01]  /*11f80*/  LDS R177, [R202+0x10000] ;  /* 0x01000000cab17984 */ /* 0x000fe20000000800 */
[----:B0-----:R-:W-:-:S04]  /*11f90*/  IMAD.WIDE R184, R4, 0x2, R106 ;  /* 0x0000000204b87825 */ /* 0x001fc800078e026a */
[C---:B-1----:R-:W-:Y:S01]  /*11fa0*/  IMAD.WIDE R182, R4.reuse, 0x2, R110 ;  /* 0x0000000204b67825 */ /* 0x042fe200078e026e */
[----:B------:R0:W2:Y:S04]  /*11fb0*/  LDG.E.U16 R220, [R184.64] ;  /* 0x00000006b8dc7981 */ /* 0x0000a8000c1e1500 */
[----:B------:R1:W2:Y:S04]  /*11fc0*/  LDG.E.U16 R115, [R182.64] ;  /* 0x00000006b6737981 */ /* 0x0002a8000c1e1500 */
[----:B------:R-:W-:Y:S04]  /*11fd0*/  STL [R1+0xa68], R116 ;  /* 0x000a687401007387 */ /* 0x000fe80000100800 */
[----:B------:R-:W-:Y:S04]  /*11fe0*/  STL [R1+0xa6c], R237 ;  /* 0x000a6ced01007387 */ /* 0x000fe80000100800 */
[----:B------:R0:W-:Y:S04]  /*11ff0*/  STL [R1+0xa70], R117 ;  /* 0x000a707501007387 */ /* 0x0001e80000100800 */
[----:B------:R-:W-:Y:S04]  /*12000*/  STL [R1+0xa74], R236 ;  /* 0x000a74ec01007387 */ /* 0x000fe80000100800 */
[----:B------:R-:W-:Y:S04]  /*12010*/  STL [R1+0xe0], R121 ;  /* 0x0000e07901007387 */ /* 0x000fe80000100800 */
[----:B------:R-:W2:Y:S04]  /*12020*/  LDL.64 R190, [R1+0x7f0] ;  /* 0x0007f00001be7983 */ /* 0x000ea80000100a00 */
[----:B------:R-:W-:Y:S04]  /*12030*/  STL [R1+0xdc], R5 ;  /* 0x0000dc0501007387 */ /* 0x000fe80000100800 */
[----:B------:R-:W2:Y:S04]  /*12040*/  LDL.64 R188, [R1+0x7e8] ;  /* 0x0007e80001bc7983 */ /* 0x000ea80000100a00 */
[----:B0-----:R-:W2:Y:S04]  /*12050*/  LDL.64 R116, [R1+0x7e0] ;  /* 0x0007e00001747983 */ /* 0x001ea80000100a00 */
[----:B------:R-:W2:Y:S04]  /*12060*/  LDL.64 R112, [R1+0x7d8] ;  /* 0x0007d80001707983 */ /* 0x000ea80000100a00 */
[----:B------:R-:W2:Y:S04]  /*12070*/  LDL.64 R6, [R1+0x7d0] ;  /* 0x0007d00001067983 */ /* 0x000ea80000100a00 */
[----:B------:R0:W-:Y:S04]  /*12080*/  STL [R1+0xd4], R0 ;  /* 0x0000d40001007387 */ /* 0x0001e80000100800 */
[----:B0-----:R0:W2:Y:S04]  /*12090*/  LDG.E.U16 R0, [R180.64] ;  /* 0x00000006b4007981 */ /* 0x0010a8000c1e1500 */
[----:B---3--:R-:W-:Y:S04]  /*120a0*/  STL [R1+0xa78], R221 ;  /* 0x000a78dd01007387 */ /* 0x008fe80000100800 */
[----:B----4-:R-:W-:Y:S04]  /*120b0*/  STL [R1+0xa7c], R118 ;  /* 0x000a7c7601007387 */ /* 0x010fe80000100800 */
[----:B------:R-:W3:Y:S01]  /*120c0*/  LDL.64 R106, [R1+0x7c8] ;  /* 0x0007c800016a7983 */ /* 0x000ee20000100a00 */
[----:B0-----:R-:W-:-:S03]  /*120d0*/  IMAD.WIDE R180, R4, 0x2, R108 ;  /* 0x0000000204b47825 */ /* 0x001fc600078e026c */
[----:B------:R-:W4:Y:S01]  /*120e0*/  LDL.64 R186, [R1+0x7c0] ;  /* 0x0007c00001ba7983 */ /* 0x000f220000100a00 */
[----:B------:R-:W-:-:S03]  /*120f0*/  IMAD.WIDE R156, R4, 0x2, R194 ;  /* 0x00000002049c7825 */ /* 0x000fc600078e02c2 */
[----:B------:R-:W4:Y:S01]  /*12100*/  LDL.64 R110, [R1+0x7b8] ;  /* 0x0007b800016e7983 */ /* 0x000f220000100a00 */
[----:B------:R-:W-:-:S03]  /*12110*/  IMAD.WIDE R184, R4, 0x2, R2 ;  /* 0x0000000204b87825 */ /* 0x000fc600078e0202 */
[----:B------:R-:W4:Y:S01]  /*12120*/  LDL.LU R108, [R1+0x170] ;  /* 0x00017000016c7983 */ /* 0x000f220000300800 */
[----:B-1----:R-:W-:-:S03]  /*12130*/  IMAD.WIDE R182, R4, 0x2, R104 ;  /* 0x0000000204b67825 */ /* 0x002fc600078e0268 */
[----:B------:R0:W-:Y:S04]  /*12140*/  STL [R1+0xd0], R119 ;  /* 0x0000d07701007387 */ /* 0x0001e80000100800 */
[----:B------:R-:W4:Y:S04]  /*12150*/  LDL.LU R2, [R1+0x16c] ;  /* 0x00016c0001027983 */ /* 0x000f280000300800 */
[----:B------:R1:W4:Y:S04]  /*12160*/  LDG.E.U16 R109, [R180.64] ;  /* 0x00000006b46d7981 */ /* 0x000328000c1e1500 */
[----:B0-----:R2:W4:Y:S04]  /*12170*/  LDG.E.U16 R119, [R156.64] ;  /* 0x000000069c777981 */ /* 0x001528000c1e1500 */
[----:B------:R0:W4:Y:S01]  /*12180*/  LDG.E.U16 R104, [R182.64] ;  /* 0x00000006b6687981 */ /* 0x000122000c1e1500 */
[----:B------:R-:W-:-:S03]  /*12190*/  LOP3.LUT R5, R203, 0x1c, RZ, 0xc0, !PT ;  /* 0x0000001ccb057812 */ /* 0x000fc600078ec0ff */
[----:B------:R0:W4:Y:S04]  /*121a0*/  LDG.E.U16 R3, [R184.64] ;  /* 0x00000006b8037981 */ /* 0x000128000c1e1500 */
[----:B------:R-:W4:Y:S01]  /*121b0*/  LDS R159, [R5.X8+0x10000] ;  /* 0x01000000059f7984 */ /* 0x000f220000008800 */
[----:B--2---:R-:W-:-:S05]  /*121c0*/  IMAD.WIDE R156, R4, 0x2, R190 ;  /* 0x00000002049c7825 */ /* 0x004fca00078e02be */
[----:B------:R3:W2:Y:S01]  /*121d0*/  LDG.E.U16 R221, [R156.64] ;  /* 0x000000069cdd7981 */ /* 0x0006a2000c1e1500 */
[----:B-1----:R-:W-:-:S03]  /*121e0*/  IMAD.WIDE R180, R4, 0x2, R116 ;  /* 0x0000000204b47825 */ /* 0x002fc600078e0274 */
[----:B------:R-:W2:Y:S01]  /*121f0*/  LDL.64 R116, [R1+0x7b0] ;  /* 0x0007b00001747983 */ /* 0x000ea20000100a00 */
[----:B0-----:R-:W-:-:S03]  /*12200*/  IMAD.WIDE R182, R4, 0x2, R112 ;  /* 0x0000000204b67825 */ /* 0x001fc600078e0270 */
[----:B------:R-:W2:Y:S01]  /*12210*/  LDL.64 R112, [R1+0x7a8] ;  /* 0x0007a80001707983 */ /* 0x000ea20000100a00 */
[----:B------:R-:W-:-:S03]  /*12220*/  IMAD.WIDE R184, R4, 0x2, R6 ;  /* 0x0000000204b87825 */ /* 0x000fc600078e0206 */
[----:B------:R0:W2:Y:S01]  /*12230*/  LDG.E.U16 R7, [R182.64] ;  /* 0x00000006b6077981 */ /* 0x0000a2000c1e1500 */
[----:B------:R-:W-:-:S03]  /*12240*/  IMAD.WIDE R178, R4, 0x2, R192 ;  /* 0x0000000204b27825 */ /* 0x000fc600078e02c0 */
[----:B------:R1:W2:Y:S04]  /*12250*/  LDG.E.U16 R105, [R180.64] ;  /* 0x00000006b4697981 */ /* 0x0002a8000c1e1500 */
[----:B------:R1:W2:Y:S04]  /*12260*/  LDG.E.U16 R118, [R178.64] ;  /* 0x00000006b2767981 */ /* 0x0002a8000c1e1500 */
[----:B------:R1:W-:Y:S04]  /*12270*/  STL [R1+0xcc], R0 ;  /* 0x0000cc0001007387 */ /* 0x0003e80000100800 */
[----:B0-----:R-:W0:Y:S01]  /*12280*/  LDS R182, [R201+0x10000] ;  /* 0x01000000c9b67984 */ /* 0x001e220000000800 */
[----:B---3--:R-:W-:-:S03]  /*12290*/  IMAD.WIDE R156, R4, 0x2, R106 ;  /* 0x00000002049c7825 */ /* 0x008fc600078e026a */
[----:B------:R3:W2:Y:S04]  /*122a0*/  LDG.E.U16 R236, [R184.64] ;  /* 0x00000006b8ec7981 */ /* 0x0006a8000c1e1500 */
[----:B------:R-:W2:Y:S04]  /*122b0*/  LDL.64 R106, [R1+0x7a0] ;  /* 0x0007a000016a7983 */ /* 0x000ea80000100a00 */
[----:B-1----:R-:W0:Y:S01]  /*122c0*/  LDL.LU R0, [R1+0x168] ;  /* 0x0001680001007983 */ /* 0x002e220000300800 */
[----:B----4-:R-:W-:Y:S02]  /*122d0*/  FFMA R108, R158, R108, R159 ;  /* 0x0000006c9e6c7223 */ /* 0x010fe4000000009f */
[----:B------:R-:W-:-:S03]  /*122e0*/  FFMA R2, R176, R2, R177 ;  /* 0x00000002b0027223 */ /* 0x000fc600000000b1 */
[----:B------:R-:W-:Y:S01]  /*122f0*/  STL [R1+0x170], R108 ;  /* 0x0001706c01007387 */ /* 0x000fe20000100800 */
[----:B------:R-:W-:-:S03]  /*12300*/  IMAD.WIDE R178, R4, 0x2, R188 ;  /* 0x0000000204b27825 */ /* 0x000fc600078e02bc */
[----:B------:R1:W-:Y:S01]  /*12310*/  STL [R1+0x16c], R2 ;  /* 0x00016c0201007387 */ /* 0x0003e20000100800 */
[----:B------:R-:W-:-:S03]  /*12320*/  IMAD.WIDE R180, R4, 0x2, R110 ;  /* 0x0000000204b47825 */ /* 0x000fc600078e026e */
[----:B------:R4:W3:Y:S01]  /*12330*/  LDG.E.U16 R110, [R156.64] ;  /* 0x000000069c6e7981 */ /* 0x0008e2000c1e1500 */
[C---:B------:R-:W-:Y:S02]  /*12340*/  FMUL R16, R158.reuse, R16 ;  /* 0x000000109e107220 */ /* 0x040fe40000400000 */
[C---:B------:R-:W-:Y:S01]  /*12350*/  FMUL R17, R158.reuse, R17 ;  /* 0x000000119e117220 */ /* 0x040fe20000400000 */
[----:B------:R4:W3:Y:S04]  /*12360*/  LDG.E.U16 R114, [R178.64] ;  /* 0x00000006b2727981 */ /* 0x0008e8000c1e1500 */
[----:B-1----:R-:W3:Y:S01]  /*12370*/  LDL.LU R2, [R1+0x164] ;  /* 0x0001640001027983 */ /* 0x002ee20000300800 */
[C---:B------:R-:W-:Y:S02]  /*12380*/  FMUL R20, R158.reuse, R20 ;  /* 0x000000149e147220 */ /* 0x040fe40000400000 */
[C---:B----45:R-:W-:Y:S01]  /*12390*/  FMUL R156, R158.reuse, R8 ;  /* 0x000000089e9c7220 */ /* 0x070fe20000400000 */
[----:B------:R-:W4:Y:S01]  /*123a0*/  LDL.64 R190, [R1+0x798] ;  /* 0x0007980001be7983 */ /* 0x000f220000100a00 */
[----:B------:R-:W-:-:S02]  /*123b0*/  FMUL R157, R158, R9 ;  /* 0x000000099e9d7220 */ /* 0x000fc40000400000 */
[----:B------:R-:W-:Y:S01]  /*123c0*/  FMUL R21, R158, R21 ;  /* 0x000000159e157220 */ /* 0x000fe20000400000 */
[----:B------:R-:W4:Y:S01]  /*123d0*/  LDL.64 R188, [R1+0x790] ;  /* 0x0007900001bc7983 */ /* 0x000f220000100a00 */
[----:B------:R-:W-:-:S03]  /*123e0*/  IMAD.WIDE R178, R4, 0x2, R186 ;  /* 0x0000000204b27825 */ /* 0x000fc600078e02ba */
[----:B------:R-:W4:Y:S01]  /*123f0*/  LDL.64 R186, [R1+0x788] ;  /* 0x0007880001ba7983 */ /* 0x000f220000100a00 */
[C---:B------:R-:W-:Y:S02]  /*12400*/  FMUL R158, R176.reuse, R10 ;  /* 0x0000000ab09e7220 */ /* 0x040fe40000400000 */
[C---:B------:R-:W-:Y:S01]  /*12410*/  FMUL R159, R176.reuse, R11 ;  /* 0x0000000bb09f7220 */ /* 0x040fe20000400000 */
[----:B------:R1:W4:Y:S01]  /*12420*/  LDG.E.U16 R211, [R178.64] ;  /* 0x00000006b2d37981 */ /* 0x000322000c1e1500 */
[C---:B------:R-:W-:Y:S02]  /*12430*/  FMUL R14, R176.reuse, R14 ;  /* 0x0000000eb00e7220 */ /* 0x040fe40000400000 */
[C---:B------:R-:W-:Y:S01]  /*12440*/  FMUL R15, R176.reuse, R15 ;  /* 0x0000000fb00f7220 */ /* 0x040fe20000400000 */
[----:B------:R0:W4:Y:S01]  /*12450*/  LDG.E.U16 R6, [R180.64] ;  /* 0x00000006b4067981 */ /* 0x000122000c1e1500 */
[C---:B------:R-:W-:Y:S02]  /*12460*/  FMUL R18, R176.reuse, R18 ;  /* 0x00000012b0127220 */ /* 0x040fe40000400000 */
[----:B------:R-:W-:-:S02]  /*12470*/  FMUL R19, R176, R19 ;  /* 0x00000013b0137220 */ /* 0x000fc40000400000 */
[C---:B------:R-:W-:Y:S01]  /*12480*/  FMUL R22, R176.reuse, R22 ;  /* 0x00000016b0167220 */ /* 0x040fe20000400000 */
[----:B-1----:R-:W1:Y:S01]  /*12490*/  LDS R178, [R200+0x10000] ;  /* 0x01000000c8b27984 */ /* 0x002e620000000800 */
[----:B------:R-:W-:-:S03]  /*124a0*/  FMUL R23, R176, R23 ;  /* 0x00000017b0177220 */ /* 0x000fc60000400000 */
[----:B------:R-:W0:Y:S01]  /*124b0*/  LDS R179, [R199+0x10000] ;  /* 0x01000000c7b37984 */ /* 0x000e220000000800 */
[----:B--2---:R-:W-:-:S03]  /*124c0*/  IMAD.WIDE R176, R4, 0x2, R106 ;  /* 0x0000000204b07825 */ /* 0x004fc600078e026a */
[----:B------:R-:W2:Y:S01]  /*124d0*/  LDL.LU R107, [R1+0x160] ;  /* 0x00016000016b7983 */ /* 0x000ea20000300800 */
[----:B0-----:R-:W-:-:S03]  /*124e0*/  FFMA R0, R175, R0, R182 ;  /* 0x00000000af007223 */ /* 0x001fc600000000b6 */
[----:B------:R0:W4:Y:S04]  /*124f0*/  LDG.E.U16 R106, [R176.64] ;  /* 0x00000006b06a7981 */ /* 0x000128000c1e1500 */
[----:B------:R1:W-:Y:S04]  /*12500*/  STL [R1+0x168], R0 ;  /* 0x0001680001007387 */ /* 0x0003e80000100800 */
[----:B0-----:R-:W0:Y:S04]  /*12510*/  LDS R176, [R198+0x10000] ;  /* 0x01000000c6b07984 */ /* 0x001e280000000800 */
[----:B-1----:R-:W0:Y:S04]  /*12520*/  LDL.LU R0, [R1+0x15c] ;  /* 0x00015c0001007983 */ /* 0x002e280000300800 */
[----:B---3--:R-:W3:Y:S04]  /*12530*/  LDL.64 R184, [R1+0x780] ;  /* 0x0007800001b87983 */ /* 0x008ee80000100a00 */
[----:B------:R-:W3:Y:S01]  /*12540*/  LDL.64 R182, [R1+0x778] ;  /* 0x0007780001b67983 */ /* 0x000ee20000100a00 */
[----:B------:R-:W-:-:S03]  /*12550*/  FFMA R2, R174, R2, R178 ;  /* 0x00000002ae027223 */ /* 0x000fc600000000b2 */
[----:B------:R-:W3:Y:S04]  /*12560*/  LDL.64 R180, [R1+0x770] ;  /* 0x0007700001b47983 */ /* 0x000ee80000100a00 */
[----:B------:R-:W-:Y:S04]  /*12570*/  STL [R1+0x164], R2 ;  /* 0x0001640201007387 */ /* 0x000fe80000100800 */
[----:B------:R-:W3:Y:S04]  /*12580*/  LDL.LU R108, [R1+0x158] ;  /* 0x00015800016c7983 */ /* 0x000ee80000300800 */
[----:B------:R-:W3:Y:S01]  /*12590*/  LDS R177, [R197+0x10000] ;  /* 0x01000000c5b17984 */ /* 0x000ee20000000800 */
[----:B--2---:R-:W-:-:S05]  /*125a0*/  FFMA R107, R173, R107, R179 ;  /* 0x0000006bad6b7223 */ /* 0x004fca00000000b3 */
[----:B------:R-:W-:Y:S01]  /*125b0*/  STL [R1+0x160], R107 ;  /* 0x0001606b01007387 */ /* 0x000fe20000100800 */
[----:B0-----:R-:W-:-:S05]  /*125c0*/  FFMA R0, R172, R0, R176 ;  /* 0x00000000ac007223 */ /* 0x001fca00000000b0 */
[----:B------:R0:W-:Y:S04]  /*125d0*/  STL [R1+0x15c], R0 ;  /* 0x00015c0001007387 */ /* 0x0001e80000100800 */
[----:B0-----:R-:W2:Y:S04]  /*125e0*/  LDL.LU R0, [R1+0x154] ;  /* 0x0001540001007983 */ /* 0x001ea80000300800 */
[----:B------:R-:W2:Y:S01]  /*125f0*/  LDL.64 R194, [R1+0x768] ;  /* 0x0007680001c27983 */ /* 0x000ea20000100a00 */
[C---:B------:R-:W-:Y:S02]  /*12600*/  FMUL R24, R175.reuse, R24 ;  /* 0x00000018af187220 */ /* 0x040fe40000400000 */
[C---:B------:R-:W-:Y:S01]  /*12610*/  FMUL R25, R175.reuse, R25 ;  /* 0x00000019af197220 */ /* 0x040fe20000400000 */
[----:B------:R-:W2:Y:S01]  /*12620*/  LDL.64 R192, [R1+0x760] ;  /* 0x0007600001c07983 */ /* 0x000ea20000100a00 */
[----:B------:R-:W-:-:S02]  /*12630*/  FMUL R28, R175, R28 ;  /* 0x0000001caf1c7220 */ /* 0x000fc40000400000 */
[C---:B------:R-:W-:Y:S01]  /*12640*/  FMUL R29, R175.reuse, R29 ;  /* 0x0000001daf1d7220 */ /* 0x040fe20000400000 */
[----:B------:R-:W2:Y:S01]  /*12650*/  LDL.64 R198, [R1+0x750] ;  /* 0x0007500001c67983 */ /* 0x000ea20000100a00 */
[C---:B------:R-:W-:Y:S02]  /*12660*/  FMUL R32, R175.reuse, R32 ;  /* 0x00000020af207220 */ /* 0x040fe40000400000 */
[C---:B------:R-:W-:Y:S02]  /*12670*/  FMUL R33, R175.reuse, R33 ;  /* 0x00000021af217220 */ /* 0x040fe40000400000 */
[C---:B------:R-:W-:Y:S02]  /*12680*/  FMUL R36, R175.reuse, R36 ;  /* 0x00000024af247220 */ /* 0x040fe40000400000 */
[----:B------:R-:W-:Y:S02]  /*12690*/  FMUL R37, R175, R37 ;  /* 0x00000025af257220 */ /* 0x000fe40000400000 */
[----:B------:R-:W-:-:S02]  /*126a0*/  FMUL R26, R174, R26 ;  /* 0x0000001aae1a7220 */ /* 0x000fc40000400000 */
[C---:B------:R-:W-:Y:S02]  /*126b0*/  FMUL R27, R174.reuse, R27 ;  /* 0x0000001bae1b7220 */ /* 0x040fe40000400000 */
[C---:B------:R-:W-:Y:S02]  /*126c0*/  FMUL R30, R174.reuse, R30 ;  /* 0x0000001eae1e7220 */ /* 0x040fe40000400000 */
[C---:B------:R-:W-:Y:S02]  /*126d0*/  FMUL R31, R174.reuse, R31 ;  /* 0x0000001fae1f7220 */ /* 0x040fe40000400000 */
[C---:B------:R-:W-:Y:S02]  /*126e0*/  FMUL R34, R174.reuse, R34 ;  /* 0x00000022ae227220 */ /* 0x040fe40000400000 */
[C---:B------:R-:W-:Y:S02]  /*126f0*/  FMUL R35, R174.reuse, R35 ;  /* 0x00000023ae237220 */ /* 0x040fe40000400000 */
[----:B------:R-:W-:-:S02]  /*12700*/  FMUL R38, R174, R38 ;  /* 0x00000026ae267220 */ /* 0x000fc40000400000 */
[----:B------:R-:W-:Y:S02]  /*12710*/  FMUL R39, R174, R39 ;  /* 0x00000027ae277220 */ /* 0x000fe40000400000 */
[C---:B----4-:R-:W-:Y:S02]  /*12720*/  IMAD.WIDE R174, R4.reuse, 0x2, R186 ;  /* 0x0000000204ae7825 */ /* 0x050fe400078e02ba */
[----:B------:R-:W4:Y:S04]  /*12730*/  LDL.64 R186, [R1+0x740] ;  /* 0x0007400001ba7983 */ /* 0x000f280000100a00 */
[----:B------:R0:W4:Y:S04]  /*12740*/  LDG.E.U16 R111, [R174.64] ;  /* 0x00000006ae6f7981 */ /* 0x000128000c1e1500 */
[----:B0-----:R0:W2:Y:S01]  /*12750*/  LDS R174, [R196+0x10000] ;  /* 0x01000000c4ae7984 */ /* 0x0010a20000000800 */
[----:B------:R-:W-:-:S05]  /*12760*/  IMAD.WIDE R8, R4, 0x2, R116 ;  /* 0x0000000204087825 */ /* 0x000fca00078e0274 */
[----:B------:R1:W4:Y:S01]  /*12770*/  LDG.E.U16 R117, [R8.64] ;  /* 0x0000000608757981 */ /* 0x000322000c1e1500 */
[----:B------:R-:W-:-:S04]  /*12780*/  IMAD.WIDE R10, R4, 0x2, R112 ;  /* 0x00000002040a7825 */ /* 0x000fc800078e0270 */
[----:B---3--:R-:W-:Y:S01]  /*12790*/  FFMA R108, R171, R108, R177 ;  /* 0x0000006cab6c7223 */ /* 0x008fe200000000b1 */
[----:B------:R3:W4:Y:S01]  /*127a0*/  LDG.E.U16 R113, [R10.64] ;  /* 0x000000060a717981 */ /* 0x000722000c1e1500 */
[----:B-1----:R-:W-:-:S03]  /*127b0*/  IMAD.WIDE R8, R4, 0x2, R190 ;  /* 0x0000000204087825 */ /* 0x002fc600078e02be */
[----:B------:R-:W4:Y:S01]  /*127c0*/  LDL.64 R190, [R1+0x758] ;  /* 0x0007580001be7983 */ /* 0x000f220000100a00 */
[----:B---3--:R-:W-:-:S03]  /*127d0*/  IMAD.WIDE R10, R4, 0x2, R188 ;  /* 0x00000002040a7825 */ /* 0x008fc600078e02bc */
[----:B------:R1:W3:Y:S04]  /*127e0*/  LDG.E.U16 R2, [R8.64] ;  /* 0x0000000608027981 */ /* 0x0002e8000c1e1500 */
[----:B------:R-:W3:Y:S04]  /*127f0*/  LDL.64 R188, [R1+0x748] ;  /* 0x0007480001bc7983 */ /* 0x000ee80000100a00 */
[----:B------:R0:W-:Y:S01]  /*12800*/  STL [R1+0x158], R108 ;  /* 0x0001586c01007387 */ /* 0x0001e20000100800 */
[----:B-1----:R-:W-:-:S03]  /*12810*/  IMAD.WIDE R8, R4, 0x2, R184 ;  /* 0x0000000204087825 */ /* 0x002fc600078e02b8 */
[----:B------:R-:W3:Y:S01]  /*12820*/  LDL.64 R184, [R1+0x738] ;  /* 0x0007380001b87983 */ /* 0x000ee20000100a00 */
[C---:B------:R-:W-:Y:S02]  /*12830*/  FMUL R40, R173.reuse, R40 ;  /* 0x00000028ad287220 */ /* 0x040fe40000400000 */
[C---:B------:R-:W-:Y:S01]  /*12840*/  FMUL R41, R173.reuse, R41 ;  /* 0x00000029ad297220 */ /* 0x040fe20000400000 */
[----:B------:R1:W3:Y:S01]  /*12850*/  LDG.E.U16 R237, [R10.64] ;  /* 0x000000060aed7981 */ /* 0x0002e2000c1e1500 */
[C---:B------:R-:W-:Y:S02]  /*12860*/  FMUL R44, R173.reuse, R44 ;  /* 0x0000002cad2c7220 */ /* 0x040fe40000400000 */
[C---:B------:R-:W-:Y:S01]  /*12870*/  FMUL R45, R173.reuse, R45 ;  /* 0x0000002dad2d7220 */ /* 0x040fe20000400000 */
[----:B------:R1:W3:Y:S01]  /*12880*/  LDG.E.U16 R107, [R8.64] ;  /* 0x00000006086b7981 */ /* 0x0002e2000c1e1500 */
[C---:B------:R-:W-:Y:S02]  /*12890*/  FMUL R48, R173.reuse, R48 ;  /* 0x00000030ad307220 */ /* 0x040fe40000400000 */
[C---:B------:R-:W-:Y:S01]  /*128a0*/  FMUL R49, R173.reuse, R49 ;  /* 0x00000031ad317220 */ /* 0x040fe20000400000 */
[----:B0-----:R-:W3:Y:S01]  /*128b0*/  LDL.64 R196, [R1+0x728] ;  /* 0x0007280001c47983 */ /* 0x001ee20000100a00 */
[----:B------:R-:W-:-:S02]  /*128c0*/  FMUL R52, R173, R52 ;  /* 0x00000034ad347220 */ /* 0x000fc40000400000 */
[----:B------:R-:W-:Y:S01]  /*128d0*/  FMUL R53, R173, R53 ;  /* 0x00000035ad357220 */ /* 0x000fe20000400000 */
[----:B------:R-:W3:Y:S01]  /*128e0*/  LDL.64 R178, [R1+0x710] ;  /* 0x0007100001b27983 */ /* 0x000ee20000100a00 */
[C---:B------:R-:W-:Y:S02]  /*128f0*/  FMUL R42, R172.reuse, R42 ;  /* 0x0000002aac2a7220 */ /* 0x040fe40000400000 */
[C---:B------:R-:W-:Y:S02]  /*12900*/  FMUL R43, R172.reuse, R43 ;  /* 0x0000002bac2b7220 */ /* 0x040fe40000400000 */
[C---:B------:R-:W-:Y:S02]  /*12910*/  FMUL R46, R172.reuse, R46 ;  /* 0x0000002eac2e7220 */ /* 0x040fe40000400000 */
[C---:B------:R-:W-:Y:S02]  /*12920*/  FMUL R47, R172.reuse, R47 ;  /* 0x0000002fac2f7220 */ /* 0x040fe40000400000 */
[----:B------:R-:W-:-:S02]  /*12930*/  FMUL R50, R172, R50 ;  /* 0x00000032ac327220 */ /* 0x000fc40000400000 */
[C---:B------:R-:W-:Y:S02]  /*12940*/  FMUL R51, R172.reuse, R51 ;  /* 0x00000033ac337220 */ /* 0x040fe40000400000 */
[C---:B------:R-:W-:Y:S02]  /*12950*/  FMUL R54, R172.reuse, R54 ;  /* 0x00000036ac367220 */ /* 0x040fe40000400000 */
[----:B------:R-:W-:Y:S02]  /*12960*/  FMUL R55, R172, R55 ;  /* 0x00000037ac377220 */ /* 0x000fe40000400000 */
[C---:B------:R-:W-:Y:S02]  /*12970*/  IMAD.WIDE R172, R4.reuse, 0x2, R180 ;  /* 0x0000000204ac7825 */ /* 0x040fe400078e02b4 */
[----:B------:R-:W3:Y:S02]  /*12980*/  LDL.64 R180, [R1+0x720] ;  /* 0x0007200001b47983 */ /* 0x000ee40000100a00 */
[----:B-1----:R-:W-:-:S02]  /*12990*/  IMAD.WIDE R10, R4, 0x2, R182 ;  /* 0x00000002040a7825 */ /* 0x002fc400078e02b6 */
[----:B------:R-:W3:Y:S04]  /*129a0*/  LDL.64 R182, [R1+0x730] ;  /* 0x0007300001b67983 */ /* 0x000ee80000100a00 */
[----:B------:R0:W3:Y:S01]  /*129b0*/  LDG.E.U16 R116, [R172.64] ;  /* 0x00000006ac747981 */ /* 0x0000e2000c1e1500 */
[C---:B------:R-:W-:Y:S02]  /*129c0*/  FMUL R56, R171.reuse, R56 ;  /* 0x00000038ab387220 */ /* 0x040fe40000400000 */
[----:B------:R-:W-:Y:S01]  /*129d0*/  FMUL R57, R171, R57 ;  /* 0x00000039ab397220 */ /* 0x000fe20000400000 */
[----:B------:R1:W3:Y:S04]  /*129e0*/  LDG.E.U16 R238, [R10.64] ;  /* 0x000000060aee7981 */ /* 0x0002e8000c1e1500 */
[----:B0-----:R-:W3:Y:S01]  /*129f0*/  LDL.64 R172, [R1+0x718] ;  /* 0x0007180001ac7983 */ /* 0x001ee20000100a00 */
[----:B--2---:R-:W-:-:S02]  /*12a00*/  FFMA R0, R170, R0, R174 ;  /* 0x00000000aa007223 */ /* 0x004fc400000000ae */
[----:B------:R-:W-:-:S03]  /*12a10*/  IMAD.WIDE R8, R4, 0x2, R194 ;  /* 0x0000000204087825 */ /* 0x000fc600078e02c2 */
[----:B------:R0:W-:Y:S04]  /*12a20*/  STL [R1+0x154], R0 ;  /* 0x0001540001007387 */ /* 0x0001e80000100800 */
[----:B------:R-:W2:Y:S04]  /*12a30*/  LDL.64 R194, [R1+0x708] ;  /* 0x0007080001c27983 */ /* 0x000ea80000100a00 */
[----:B------:R-:W2:Y:S01]  /*12a40*/  LDL.64 R176, [R1+0x6f0] ;  /* 0x0006f00001b07983 */ /* 0x000ea20000100a00 */
[C---:B------:R-:W-:Y:S02]  /*12a50*/  FMUL R60, R171.reuse, R60 ;  /* 0x0000003cab3c7220 */ /* 0x040fe40000400000 */
[C---:B------:R-:W-:Y:S01]  /*12a60*/  FMUL R61, R171.reuse, R61 ;  /* 0x0000003dab3d7220 */ /* 0x040fe20000400000 */
[----:B------:R4:W2:Y:S01]  /*12a70*/  LDG.E.U16 R112, [R8.64] ;  /* 0x0000000608707981 */ /* 0x0008a2000c1e1500 */
[----:B------:R-:W-:-:S02]  /*12a80*/  FMUL R64, R171, R64 ;  /* 0x00000040ab407220 */ /* 0x000fc40000400000 */
[C---:B------:R-:W-:Y:S01]  /*12a90*/  FMUL R65, R171.reuse, R65 ;  /* 0x00000041ab417220 */ /* 0x040fe20000400000 */
[----:B------:R-:W2:Y:S01]  /*12aa0*/  LDL.64 R174, [R1+0x6e8] ;  /* 0x0006e80001ae7983 */ /* 0x000ea20000100a00 */
[C---:B------:R-:W-:Y:S02]  /*12ab0*/  FMUL R68, R171.reuse, R68 ;  /* 0x00000044ab447220 */ /* 0x040fe40000400000 */
[----:B------:R-:W-:Y:S02]  /*12ac0*/  FMUL R69, R171, R69 ;  /* 0x00000045ab457220 */ /* 0x000fe40000400000 */
[C---:B------:R-:W-:Y:S02]  /*12ad0*/  FMUL R58, R170.reuse, R58 ;  /* 0x0000003aaa3a7220 */ /* 0x040fe40000400000 */
[C---:B------:R-:W-:Y:S02]  /*12ae0*/  FMUL R59, R170.reuse, R59 ;  /* 0x0000003baa3b7220 */ /* 0x040fe40000400000 */
[----:B------:R-:W-:-:S02]  /*12af0*/  FMUL R62, R170, R62 ;  /* 0x0000003eaa3e7220 */ /* 0x000fc40000400000 */
[C---:B------:R-:W-:Y:S02]  /*12b00*/  FMUL R63, R170.reuse, R63 ;  /* 0x0000003faa3f7220 */ /* 0x040fe40000400000 */
[C---:B------:R-:W-:Y:S02]  /*12b10*/  FMUL R66, R170.reuse, R66 ;  /* 0x00000042aa427220 */ /* 0x040fe40000400000 */
[C---:B------:R-:W-:Y:S02]  /*12b20*/  FMUL R67, R170.reuse, R67 ;  /* 0x00000043aa437220 */ /* 0x040fe40000400000 */
[C---:B------:R-:W-:Y:S02]  /*12b30*/  FMUL R70, R170.reuse, R70 ;  /* 0x00000046aa467220 */ /* 0x040fe40000400000 */
[----:B------:R-:W-:Y:S02]  /*12b40*/  FMUL R71, R170, R71 ;  /* 0x00000047aa477220 */ /* 0x000fe40000400000 */
[----:B-1----:R-:W-:-:S02]  /*12b50*/  IMAD.WIDE R10, R4, 0x2, R192 ;  /* 0x00000002040a7825 */ /* 0x002fc400078e02c0 */
[----:B------:R-:W2:Y:S04]  /*12b60*/  LDL.64 R192, [R1+0x700] ;  /* 0x0007000001c07983 */ /* 0x000ea80000100a00 */
[----:B------:R3:W2:Y:S01]  /*12b70*/  LDG.E.U16 R108, [R10.64] ;  /* 0x000000060a6c7981 */ /* 0x0006a2000c1e1500 */
[----:B----4-:R-:W-:-:S03]  /*12b80*/  IMAD.WIDE R8, R4, 0x2, R186 ;  /* 0x0000000204087825 */ /* 0x010fc600078e02ba */
[----:B------:R-:W4:Y:S04]  /*12b90*/  LDL.64 R186, [R1+0x6d8] ;  /* 0x0006d80001ba7983 */ /* 0x000f280000100a00 */
[----:B------:R1:W4:Y:S01]  /*12ba0*/  LDG.E.U16 R226, [R8.64] ;  /* 0x0000000608e27981 */ /* 0x000322000c1e1500 */
[----:B------:R-:W-:-:S03]  /*12bb0*/  IMAD.WIDE R170, R4, 0x2, R190 ;  /* 0x0000000204aa7825 */ /* 0x000fc600078e02be */
[----:B------:R-:W4:Y:S04]  /*12bc0*/  LDL.64 R190, [R1+0x6f8] ;  /* 0x0006f80001be7983 */ /* 0x000f280000100a00 */
[----:B------:R0:W4:Y:S01]  /*12bd0*/  LDG.E.U16 R231, [R170.64] ;  /* 0x00000006aae77981 */ /* 0x000122000c1e1500 */
[----:B---3--:R-:W-:-:S03]  /*12be0*/  IMAD.WIDE R10, R4, 0x2, R188 ;  /* 0x00000002040a7825 */ /* 0x008fc600078e02bc */
[----:B------:R-:W2:Y:S04]  /*12bf0*/  LDL.64 R188, [R1+0x6e0] ;  /* 0x0006e00001bc7983 */ /* 0x000ea80000100a00 */
[----:B------:R1:W2:Y:S01]  /*12c00*/  LDG.E.U16 R227, [R10.64] ;  /* 0x000000060ae37981 */ /* 0x0002a2000c1e1500 */
[----:B0-----:R-:W-:-:S05]  /*12c10*/  IMAD.WIDE R170, R4, 0x2, R198 ;  /* 0x0000000204aa7825 */ /* 0x001fca00078e02c6 */
[----:B------:R0:W2:Y:S02]  /*12c20*/  LDG.E.U16 R228, [R170.64] ;  /* 0x00000006aae47981 */ /* 0x0000a4000c1e1500 */
[C---:B0-----:R-:W-:Y:S02]  /*12c30*/  IMAD.WIDE R170, R4.reuse, 0x2, R184 ;  /* 0x0000000204aa7825 */ /* 0x041fe400078e02b8 */
[----:B------:R-:W2:Y:S04]  /*12c40*/  LDL.64 R184, [R1+0x6d0] ;  /* 0x0006d00001b87983 */ /* 0x000ea80000100a00 */
[----:B------:R0:W2:Y:S02]  /*12c50*/  LDG.E.U16 R225, [R170.64] ;  /* 0x00000006aae17981 */ /* 0x0000a4000c1e1500 */
[----:B0-----:R-:W-:-:S02]  /*12c60*/  IMAD.WIDE R170, R4, 0x2, R180 ;  /* 0x0000000204aa7825 */ /* 0x001fc400078e02b4 */
[----:B------:R-:W2:Y:S02]  /*12c70*/  LDL.64 R180, [R1+0x6b8] ;  /* 0x0006b80001b47983 */ /* 0x000ea40000100a00 */
[C---:B-1----:R-:W-:Y:S02]  /*12c80*/  IMAD.WIDE R10, R4.reuse, 0x2, R182 ;  /* 0x00000002040a7825 */ /* 0x042fe400078e02b6 */
[----:B------:R2:W2:Y:S04]  /*12c90*/  LDG.E.U16 R222, [R170.64] ;  /* 0x00000006aade7981 */ /* 0x0004a8000c1e1500 */
[----:B------:R0:W2:Y:S01]  /*12ca0*/  LDG.E.U16 R224, [R10.64] ;  /* 0x000000060ae07981 */ /* 0x0000a2000c1e1500 */
[----:B------:R-:W-:-:S03]  /*12cb0*/  IMAD.WIDE R8, R4, 0x2, R196 ;  /* 0x0000000204087825 */ /* 0x000fc600078e02c4 */
[----:B------:R-:W2:Y:S04]  /*12cc0*/  LDL.64 R182, [R1+0x6c8] ;  /* 0x0006c80001b67983 */ /* 0x000ea80000100a00 */
[----:B------:R1:W2:Y:S01]  /*12cd0*/  LDG.E.U16 R223, [R8.64] ;  /* 0x0000000608df7981 */ /* 0x0002a2000c1e1500 */
[----:B0-----:R-:W-:-:S03]  /*12ce0*/  IMAD.WIDE R10, R4, 0x2, R172 ;  /* 0x00000002040a7825 */ /* 0x001fc600078e02ac */
[----:B------:R-:W2:Y:S04]  /*12cf0*/  LDL.64 R172, [R1+0x6c0] ;  /* 0x0006c00001ac7983 */ /* 0x000ea80000100a00 */
[----:B------:R0:W2:Y:S02]  /*12d00*/  LDG.E.U16 R219, [R10.64] ;  /* 0x000000060adb7981 */ /* 0x0000a4000c1e1500 */
[----:B--2---:R-:W-:-:S05]  /*12d10*/  IMAD.WIDE R170, R4, 0x2, R194 ;  /* 0x0000000204aa7825 */ /* 0x004fca00078e02c2 */
[----:B------:R2:W3:Y:S02]  /*12d20*/  LDG.E.U16 R217, [R170.64] ;  /* 0x00000006aad97981 */ /* 0x0004e4000c1e1500 */
[C---:B--2---:R-:W-:Y:S02]  /*12d30*/  IMAD.WIDE R170, R4.reuse, 0x2, R176 ;  /* 0x0000000204aa7825 */ /* 0x044fe400078e02b0 */
[----:B------:R-:W2:Y:S04]  /*12d40*/  LDL.64 R176, [R1+0x6a8] ;  /* 0x0006a80001b07983 */ /* 0x000ea80000100a00 */
[----:B------:R4:W3:Y:S01]  /*12d50*/  LDG.E.U16 R213, [R170.64] ;  /* 0x00000006aad57981 */ /* 0x0008e2000c1e1500 */
[----:B0-----:R-:W-:-:S05]  /*12d60*/  IMAD.WIDE R10, R4, 0x2, R192 ;  /* 0x00000002040a7825 */ /* 0x001fca00078e02c0 */
[----:B------:R0:W3:Y:S01]  /*12d70*/  LDG.E.U16 R216, [R10.64] ;  /* 0x000000060ad87981 */ /* 0x0000e2000c1e1500 */
[----:B----4-:R-:W-:-:S05]  /*12d80*/  IMAD.WIDE R170, R4, 0x2, R186 ;  /* 0x0000000204aa7825 */ /* 0x010fca00078e02ba */
[----:B------:R4:W3:Y:S01]  /*12d90*/  LDG.E.U16 R208, [R170.64] ;  /* 0x00000006aad07981 */ /* 0x0008e2000c1e1500 */
[----:B0-----:R-:W-:-:S03]  /*12da0*/  IMAD.WIDE R10, R4, 0x2, R174 ;  /* 0x00000002040a7825 */ /* 0x001fc600078e02ae */
[----:B------:R-:W3:Y:S04]  /*12db0*/  LDL.64 R174, [R1+0x6a0] ;  /* 0x0006a00001ae7983 */ /* 0x000ee80000100a00 */
[----:B------:R0:W3:Y:S01]  /*12dc0*/  LDG.E.U16 R212, [R10.64] ;  /* 0x000000060ad47981 */ /* 0x0000e2000c1e1500 */
[----:B-1----:R-:W-:-:S03]  /*12dd0*/  IMAD.WIDE R8, R4, 0x2, R178 ;  /* 0x0000000204087825 */ /* 0x002fc600078e02b2 */
[----:B------:R-:W3:Y:S04]  /*12de0*/  LDL.64 R178, [R1+0x6b0] ;  /* 0x0006b00001b27983 */ /* 0x000ee80000100a00 */
[----:B------:R1:W3:Y:S01]  /*12df0*/  LDG.E.U16 R218, [R8.64] ;  /* 0x0000000608da7981 */ /* 0x0002e2000c1e1500 */
[----:B0-----:R-:W-:-:S03]  /*12e00*/  IMAD.WIDE R10, R4, 0x2, R184 ;  /* 0x00000002040a7825 */ /* 0x001fc600078e02b8 */
[----:B------:R-:W3:Y:S04]  /*12e10*/  LDL.64 R184, [R1+0x698] ;  /* 0x0006980001b87983 */ /* 0x000ee80000100a00 */
[----:B------:R0:W3:Y:S02]  /*12e20*/  LDG.E.U16 R206, [R10.64] ;  /* 0x000000060ace7981 */ /* 0x0000e4000c1e1500 */
[C---:B0-----:R-:W-:Y:S02]  /*12e30*/  IMAD.WIDE R10, R4.reuse, 0x2, R180 ;  /* 0x00000002040a7825 */ /* 0x041fe400078e02b4 */
[----:B------:R-:W3:Y:S02]  /*12e40*/  LDL.64 R180, [R1+0x688] ;  /* 0x0006880001b47983 */ /* 0x000ee40000100a00 */
[----:B----4-:R-:W-:-:S02]  /*12e50*/  IMAD.WIDE R170, R4, 0x2, R172 ;  /* 0x0000000204aa7825 */ /* 0x010fc400078e02ac */
[----:B------:R3:W4:Y:S04]  /*12e60*/  LDG.E.U16 R200, [R10.64] ;  /* 0x000000060ac87981 */ /* 0x000728000c1e1500 */
[----:B------:R-:W4:Y:S04]  /*12e70*/  LDL.64 R172, [R1+0x690] ;  /* 0x0006900001ac7983 */ /* 0x000f280000100a00 */
[----:B------:R2:W4:Y:S02]  /*12e80*/  LDG.E.U16 R202, [R170.64] ;  /* 0x00000006aaca7981 */ /* 0x000524000c1e1500 */
[----:B--2---:R-:W-:-:S02]  /*12e90*/  IMAD.WIDE R170, R4, 0x2, R176 ;  /* 0x0000000204aa7825 */ /* 0x004fc400078e02b0 */
[----:B------:R-:W2:Y:S02]  /*12ea0*/  LDL.64 R176, [R1+0x670] ;  /* 0x0006700001b07983 */ /* 0x000ea40000100a00 */
[C---:B-1----:R-:W-:Y:S02]  /*12eb0*/  IMAD.WIDE R8, R4.reuse, 0x2, R190 ;  /* 0x0000000204087825 */ /* 0x042fe400078e02be */
[----:B------:R4:W2:Y:S04]  /*12ec0*/  LDG.E.U16 R196, [R170.64] ;  /* 0x00000006aac47981 */ /* 0x0008a8000c1e1500 */
[----:B------:R0:W2:Y:S02]  /*12ed0*/  LDG.E.U16 R214, [R8.64] ;  /* 0x0000000608d67981 */ /* 0x0000a4000c1e1500 */
[----:B0-----:R-:W-:-:S05]  /*12ee0*/  IMAD.WIDE R8, R4, 0x2, R188 ;  /* 0x0000000204087825 */ /* 0x001fca00078e02bc */
[----:B------:R0:W2:Y:S02]  /*12ef0*/  LDG.E.U16 R210, [R8.64] ;  /* 0x0000000608d27981 */ /* 0x0000a4000c1e1500 */
[C---:B0-----:R-:W-:Y:S02]  /*12f00*/  IMAD.WIDE R8, R4.reuse, 0x2, R182 ;  /* 0x0000000204087825 */ /* 0x041fe400078e02b6 */
[----:B------:R-:W2:Y:S02]  /*12f10*/  LDL.64 R182, [R1+0x678] ;  /* 0x0006780001b67983 */ /* 0x000ea40000100a00 */
[C---:B---3--:R-:W-:Y:S02]  /*12f20*/  IMAD.WIDE R10, R4.reuse, 0x2, R174 ;  /* 0x00000002040a7825 */ /* 0x048fe400078e02ae */
[----:B------:R0:W3:Y:S04]  /*12f30*/  LDG.E.U16 R204, [R8.64] ;  /* 0x0000000608cc7981 */ /* 0x0000e8000c1e1500 */
[----:B------:R1:W3:Y:S04]  /*12f40*/  LDG.E.U16 R194, [R10.64] ;  /* 0x000000060ac27981 */ /* 0x0002e8000c1e1500 */
[----:B------:R-:W3:Y:S01]  /*12f50*/  LDL.64 R174, [R1+0x668] ;  /* 0x0006680001ae7983 */ /* 0x000ee20000100a00 */
[----:B0-----:R-:W-:-:S03]  /*12f60*/  IMAD.WIDE R8, R4, 0x2, R178 ;  /* 0x0000000204087825 */ /* 0x001fc600078e02b2 */
[----:B------:R-:W3:Y:S04]  /*12f70*/  LDL.64 R178, [R1+0x680] ;  /* 0x0006800001b27983 */ /* 0x000ee80000100a00 */
[----:B------:R0:W3:Y:S01]  /*12f80*/  LDG.E.U16 R198, [R8.64] ;  /* 0x0000000608c67981 */ /* 0x0000e2000c1e1500 */
[----:B-1----:R-:W-:-:S03]  /*12f90*/  IMAD.WIDE R10, R4, 0x2, R180 ;  /* 0x00000002040a7825 */ /* 0x002fc600078e02b4 */
[----:B------:R-:W3:Y:S01]  /*12fa0*/  LDL.64 R180, [R1+0x640] ;  /* 0x0006400001b47983 */ /* 0x000ee20000100a00 */
[----:B----4-:R-:W-:-:S03]  /*12fb0*/  IMAD.WIDE R170, R4, 0x2, R172 ;  /* 0x0000000204aa7825 */ /* 0x010fc600078e02ac */
[----:B------:R1:W2:Y:S04]  /*12fc0*/  LDG.E.U16 R188, [R10.64] ;  /* 0x000000060abc7981 */ /* 0x0002a8000c1e1500 */
[----:B------:R2:W2:Y:S04]  /*12fd0*/  LDG.E.U16 R190, [R170.64] ;  /* 0x00000006aabe7981 */ /* 0x0004a8000c1e1500 */
[----:B------:R-:W2:Y:S02]  /*12fe0*/  LDL.64 R172, [R1+0x650] ;  /* 0x0006500001ac7983 */ /* 0x000ea40000100a00 */
[----:B--2---:R-:W-:-:S05]  /*12ff0*/  IMAD.WIDE R170, R4, 0x2, R176 ;  /* 0x0000000204aa7825 */ /* 0x004fca00078e02b0 */
[----:B------:R2:W4:Y:S04]  /*13000*/  LDG.E.U16 R177, [R170.64] ;  /* 0x00000006aab17981 */ /* 0x000528000c1e1500 */
[----:B--2---:R-:W2:Y:S01]  /*13010*/  LDL.64 R170, [R1+0x660] ;  /* 0x0006600001aa7983 */ /* 0x004ea20000100a00 */
[----:B0-----:R-:W-:-:S03]  /*13020*/  IMAD.WIDE R8, R4, 0x2, R184 ;  /* 0x0000000204087825 */ /* 0x001fc600078e02b8 */
[----:B------:R-:W4:Y:S04]  /*13030*/  LDL.64 R184, [R1+0x658] ;  /* 0x0006580001b87983 */ /* 0x000f280000100a00 */
[----:B------:R3:W4:Y:S01]  /*13040*/  LDG.E.U16 R192, [R8.64] ;  /* 0x0000000608c07981 */ /* 0x000722000c1e1500 */
[----:B-1----:R-:W-:-:S03]  /*13050*/  IMAD.WIDE R10, R4, 0x2, R182 ;  /* 0x00000002040a7825 */ /* 0x002fc600078e02b6 */
[----:B------:R-:W4:Y:S04]  /*13060*/  LDL.64 R182, [R1+0x630] ;  /* 0x0006300001b67983 */ /* 0x000f280000100a00 */
[----:B------:R0:W4:Y:S01]  /*13070*/  LDG.E.U16 R10, [R10.64] ;  /* 0x000000060a0a7981 */ /* 0x000122000c1e1500 */
[----:B---3--:R-:W-:-:S03]  /*13080*/  IMAD.WIDE R8, R4, 0x2, R178 ;  /* 0x0000000204087825 */ /* 0x008fc600078e02b2 */
[----:B------:R-:W3:Y:S04]  /*13090*/  LDL.64 R178, [R1+0x638] ;  /* 0x0006380001b27983 */ /* 0x000ee80000100a00 */
[----:B------:R1:W4:Y:S01]  /*130a0*/  LDG.E.U16 R186, [R8.64] ;  /* 0x0000000608ba7981 */ /* 0x000322000c1e1500 */
[----:B------:R-:W-:-:S04]  /*130b0*/  IMAD.WIDE R180, R4, 0x2, R180 ;  /* 0x0000000204b47825 */ /* 0x000fc800078e02b4 */
[----:B------:R-:W-:-:S05]  /*130c0*/  IMAD.WIDE R172, R4, 0x2, R172 ;  /* 0x0000000204ac7825 */ /* 0x000fca00078e02ac */
[----:B------:R0:W4:Y:S04]  /*130d0*/  LDG.E.U16 R176, [R172.64] ;  /* 0x00000006acb07981 */ /* 0x000128000c1e1500 */
[----:B0-----:R-:W4:Y:S01]  /*130e0*/  LDL.64 R172, [R1+0x648] ;  /* 0x0006480001ac7983 */ /* 0x001f220000100a00 */
[----:B--2---:R-:W-:-:S06]  /*130f0*/  IMAD.WIDE R170, R4, 0x2, R170 ;  /* 0x0000000204aa7825 */ /* 0x004fcc00078e02aa */
[----:B------:R0:W2:Y:S04]  /*13100*/  LDG.E.U16 R171, [R170.64] ;  /* 0x00000006aaab7981 */ /* 0x0000a8000c1e1500 */
[----:B0-----:R0:W2:Y:S04]  /*13110*/  LDG.E.U16 R170, [R180.64] ;  /* 0x00000006b4aa7981 */ /* 0x0010a8000c1e1500 */
[----:B0-----:R-:W2:Y:S01]  /*13120*/  LDL.64 R180, [R1+0x628] ;  /* 0x0006280001b47983 */ /* 0x001ea20000100a00 */
[----:B-1----:R-:W-:-:S05]  /*13130*/  IMAD.WIDE R8, R4, 0x2, R174 ;  /* 0x0000000204087825 */ /* 0x002fca00078e02ae */
[----:B------:R4:W2:Y:S01]  /*13140*/  LDG.E.U16 R174, [R8.64] ;  /* 0x0000000608ae7981 */ /* 0x0008a2000c1e1500 */
[----:B---3--:R-:W-:-:S04]  /*13150*/  IMAD.WIDE R178, R4, 0x2, R178 ;  /* 0x0000000204b27825 */ /* 0x008fc800078e02b2 */
[C---:B----4-:R-:W-:Y:S02]  /*13160*/  IMAD.WIDE R8, R4.reuse, 0x2, R184 ;  /* 0x0000000204087825 */ /* 0x050fe400078e02b8 */
[----:B------:R-:W3:Y:S04]  /*13170*/  LDL.64 R184, [R1+0x608] ;  /* 0x0006080001b87983 */ /* 0x000ee80000100a00 */
[----:B------:R0:W4:Y:S01]  /*13180*/  LDG.E.U16 R9, [R8.64] ;  /* 0x0000000608097981 */ /* 0x000122000c1e1500 */
[----:B------:R-:W-:-:S05]  /*13190*/  IMAD.WIDE R182, R4, 0x2, R182 ;  /* 0x0000000204b67825 */ /* 0x000fca00078e02b6 */
[----:B------:R1:W3:Y:S04]  /*131a0*/  LDG.E.U16 R175, [R182.64] ;  /* 0x00000006b6af7981 */ /* 0x0002e8000c1e1500 */
[----:B0-----:R0:W3:Y:S04]  /*131b0*/  LDG.E.U16 R8, [R178.64] ;  /* 0x00000006b2087981 */ /* 0x0010e8000c1e1500 */
[----:B-1----:R-:W3:Y:S04]  /*131c0*/  LDL.64 R182, [R1+0x610] ;  /* 0x0006100001b67983 */ /* 0x002ee80000100a00 */
[----:B0-----:R-:W3:Y:S01]  /*131d0*/  LDL.64 R178, [R1+0x620] ;  /* 0x0006200001b27983 */ /* 0x001ee20000100a00 */
[----:B------:R-:W-:-:S06]  /*131e0*/  IMAD.WIDE R172, R4, 0x2, R172 ;  /* 0x0000000204ac7825 */ /* 0x000fcc00078e02ac */
[----:B------:R0:W4:Y:S01]  /*131f0*/  LDG.E.U16 R173, [R172.64] ;  /* 0x00000006acad7981 */ /* 0x000122000c1e1500 */
[----:B--2---:R-:W-:-:S05]  /*13200*/  IMAD.WIDE R180, R4, 0x2, R180 ;  /* 0x0000000204b47825 */ /* 0x004fca00078e02b4 */
[----:B0-----:R0:W2:Y:S04]  /*13210*/  LDG.E.U16 R172, [R180.64] ;  /* 0x00000006b4ac7981 */ /* 0x0010a8000c1e1500 */
[----:B0-----:R-:W2:Y:S01]  /*13220*/  LDL.64 R180, [R1+0x618] ;  /* 0x0006180001b47983 */ /* 0x001ea20000100a00 */
[----:B---3--:R-:W-:-:S05]  /*13230*/  IMAD.WIDE R178, R4, 0x2, R178 ;  /* 0x0000000204b27825 */ /* 0x008fca00078e02b2 */
[----:B------:R2:W3:Y:S02]  /*13240*/  LDG.E.U16 R11, [R178.64] ;  /* 0x00000006b20b7981 */ /* 0x0004e4000c1e1500 */
[----:B--2---:R-:W-:-:S04]  /*13250*/  IMAD.WIDE R178, R4, 0x2, R180 ;  /* 0x0000000204b27825 */ /* 0x004fc800078e02b4 */
[----:B------:R-:W-:-:S04]  /*13260*/  IMAD.WIDE R180, R4, 0x2, R182 ;  /* 0x0000000204b47825 */ /* 0x000fc800078e02b6 */
[C---:B------:R-:W-:Y:S02]  /*13270*/  IMAD.WIDE R182, R4.reuse, 0x2, R184 ;  /* 0x0000000204b67825 */ /* 0x040fe400078e02b8 */
[----:B------:R0:W2:Y:S04]  /*13280*/  LDG.E.U16 R184, [R178.64] ;  /* 0x00000006b2b87981 */ /* 0x0000a8000c1e1500 */
[----:B------:R1:W2:Y:S04]  /*13290*/  LDG.E.U16 R185, [R180.64] ;  /* 0x00000006b4b97981 */ /* 0x0002a8000c1e1500 */
[----:B------:R4:W2:Y:S04]  /*132a0*/  LDG.E.U16 R187, [R182.64] ;  /* 0x00000006b6bb7981 */ /* 0x0008a8000c1e1500 */
[----:B0-----:R-:W2:Y:S04]  /*132b0*/  LDL.64 R178, [R1+0x600] ;  /* 0x0006000001b27983 */ /* 0x001ea80000100a00 */
[----:B-1----:R-:W3:Y:S04]  /*132c0*/  LDL.64 R180, [R1+0x5f8] ;  /* 0x0005f80001b47983 */ /* 0x002ee80000100a00 */
[----:B----4-:R-:W4:Y:S01]  /*132d0*/  LDL.64 R182, [R1+0x5f0] ;  /* 0x0005f00001b67983 */ /* 0x010f220000100a00 */
[----:B--2---:R-:W-:-:S05]  /*132e0*/  IMAD.WIDE R178, R4, 0x2, R178 ;  /* 0x0000000204b27825 */ /* 0x004fca00078e02b2 */
[----:B------:R0:W2:Y:S04]  /*132f0*/  LDG.E.U16 R189, [R178.64] ;  /* 0x00000006b2bd7981 */ /* 0x0000a8000c1e1500 */
[----:B0-----:R-:W2:Y:S01]  /*13300*/  LDL.64 R178, [R1+0x5e8] ;  /* 0x0005e80001b27983 */ /* 0x001ea20000100a00 */
[----:B---3--:R-:W-:-:S04]  /*13310*/  IMAD.WIDE R180, R4, 0x2, R180 ;  /* 0x0000000204b47825 */ /* 0x008fc800078e02b4 */
[C---:B----4-:R-:W-:Y:S01]  /*13320*/  IMAD.WIDE R182, R4.reuse, 0x2, R182 ;  /* 0x0000000204b67825 */ /* 0x050fe200078e02b6 */
[----:B------:R0:W3:Y:S04]  /*13330*/  LDG.E.U16 R191, [R180.64] ;  /* 0x00000006b4bf7981 */ /* 0x0000e8000c1e1500 */
[----:B------:R1:W4:Y:S04]  /*13340*/  LDG.E.U16 R193, [R182.64] ;  /* 0x00000006b6c17981 */ /* 0x000328000c1e1500 */
[----:B0-----:R-:W3:Y:S04]  /*13350*/  LDL.64 R180, [R1+0x5e0] ;  /* 0x0005e00001b47983 */ /* 0x001ee80000100a00 */
[----:B-1----:R-:W4:Y:S01]  /*13360*/  LDL.64 R182, [R1+0x5d8] ;  /* 0x0005d80001b67983 */ /* 0x002f220000100a00 */
        /* <DEDUP_REMOVED lines=17> */
[----:B-1----:R-:W4:Y:S04]  /*13480*/  LDL.64 R182, [R1+0x5b8] ;  /* 0x0005b80001b67983 */ /* 0x002f280000100a00 */
[----:B------:R-:W4:Y:S01]  /*13490*/  LDL.LU R121, [R1+0x150] ;  /* 0x0001500001797983 */ /* 0x000f220000300800 */
[----:B--2---:R-:W-:-:S05]  /*134a0*/  IMAD.WIDE R178, R4, 0x2, R178 ;  /* 0x0000000204b27825 */ /* 0x004fca00078e02b2 */
[----:B------:R0:W2:Y:S04]  /*134b0*/  LDG.E.U16 R207, [R178.64] ;  /* 0x00000006b2cf7981 */ /* 0x0000a8000c1e1500 */
[----:B0-----:R-:W2:Y:S01]  /*134c0*/  LDL.64 R178, [R1+0x5a8] ;  /* 0x0005a80001b27983 */ /* 0x001ea20000100a00 */
[----:B---3--:R-:W-:-:S04]  /*134d0*/  IMAD.WIDE R180, R4, 0x2, R180 ;  /* 0x0000000204b47825 */ /* 0x008fc800078e02b4 */
[C---:B----4-:R-:W-:Y:S01]  /*134e0*/  IMAD.WIDE R182, R4.reuse, 0x2, R182 ;  /* 0x0000000204b67825 */ /* 0x050fe200078e02b6 */
[----:B------:R0:W3:Y:S05]  /*134f0*/  LDG.E.U16 R209, [R180.64] ;  /* 0x00000006b4d17981 */ /* 0x0000ea000c1e1500 */
[----:B------:R1:W4:Y:S04]  /*13500*/  LDG.E.U16 R182, [R182.64] ;  /* 0x00000006b6b67981 */ /* 0x000328000c1e1500 */
[----:B0-----:R-:W3:Y:S01]  /*13510*/  LDL.64 R180, [R1+0x5a0] ;  /* 0x0005a00001b47983 */ /* 0x001ee20000100a00 */
[----:B--2---:R-:W-:-:S05]  /*13520*/  IMAD.WIDE R178, R4, 0x2, R178 ;  /* 0x0000000204b27825 */ /* 0x004fca00078e02b2 */
[----:B-1----:R0:W2:Y:S04]  /*13530*/  LDG.E.U16 R183, [R178.64] ;  /* 0x00000006b2b77981 */ /* 0x0020a8000c1e1500 */
[----:B0-----:R-:W2:Y:S01]  /*13540*/  LDL.64 R178, [R1+0x598] ;  /* 0x0005980001b27983 */ /* 0x001ea20000100a00 */
[----:B---3--:R-:W-:-:S03]  /*13550*/  IMAD.WIDE R180, R4, 0x2, R180 ;  /* 0x0000000204b47825 */ /* 0x008fc600078e02b4 */
[----:B------:R-:W3:Y:S04]  /*13560*/  LDL.LU R0, [R1+0x14c] ;  /* 0x00014c0001007983 */ /* 0x000ee80000300800 */
[----:B------:R0:W3:Y:S01]  /*13570*/  LDG.E.U16 R180, [R180.64] ;  /* 0x00000006b4b47981 */ /* 0x0000e2000c1e1500 */
[----:B--2---:R-:W-:-:S05]  /*13580*/  IMAD.WIDE R178, R4, 0x2, R178 ;  /* 0x0000000204b27825 */ /* 0x004fca00078e02b2 */
[----:B0-----:R0:W2:Y:S04]  /*13590*/  LDG.E.U16 R181, [R178.64] ;  /* 0x00000006b2b57981 */ /* 0x0010a8000c1e1500 */
[----:B0-----:R-:W2:Y:S01]  /*135a0*/  LDL.64 R178, [R1+0x588] ;  /* 0x0005880001b27983 */ /* 0x001ea20000100a00 */
[----:B------:R-:W-:Y:S01]  /*135b0*/  LEA.HI R5, R5, 0x48, RZ, 0x1e ;  /* 0x0000004805057811 */ /* 0x000fe200078ff0ff */
[----:B------:R-:W-:-:S04]  /*135c0*/  FFMA R121, R169, R121, R244 ;  /* 0x00000079a9797223 */ /* 0x000fc800000000f4 */
[----:B------:R-:W-:-:S05]  /*135d0*/  IMAD.SHL.U32 R5, R5, 0x20, RZ ;  /* 0x0000002005057824 */ /* 0x000fca00078e00ff */
[----:B------:R-:W3:Y:S01]  /*135e0*/  LDS R244, [R5+0x10000] ;  /* 0x0100000005f47984 */ /* 0x000ee20000000800 */
[----:B--2---:R-:W-:-:S05]  /*135f0*/  IMAD.WIDE R178, R4, 0x2, R178 ;  /* 0x0000000204b27825 */ /* 0x004fca00078e02b2 */
[----:B------:R0:W2:Y:S04]  /*13600*/  LDG.E.U16 R215, [R178.64] ;  /* 0x00000006b2d77981 */ /* 0x0000a8000c1e1500 */
[----:B0-----:R-:W2:Y:S04]  /*13610*/  LDL.64 R178, [R1+0x580] ;  /* 0x0005800001b27983 */ /* 0x001ea80000100a00 */
[----:B------:R0:W-:Y:S04]  /*13620*/  STL [R1+0x150], R121 ;  /* 0x0001507901007387 */ /* 0x0001e80000100800 */
[----:B0-----:R-:W4:Y:S04]  /*13630*/  LDL.LU R121, [R1+0xa88] ;  /* 0x000a880001797983 */ /* 0x001f280000300800 */
[----:B------:R-:W4:Y:S01]  /*13640*/  LDL.LU R5, [R1+0x148] ;  /* 0x0001480001057983 */ /* 0x000f220000300800 */
        /* <DEDUP_REMOVED lines=8> */
[C---:B---3--:R-:W-:Y:S02]  /*136d0*/  FFMA R0, R168.reuse, R0, R244 ;  /* 0x00000000a8007223 */ /* 0x048fe400000000f4 */
[C---:B------:R-:W-:Y:S02]  /*136e0*/  FMUL R74, R168.reuse, R74 ;  /* 0x0000004aa84a7220 */ /* 0x040fe40000400000 */
[C---:B------:R-:W-:Y:S02]  /*136f0*/  FMUL R75, R168.reuse, R75 ;  /* 0x0000004ba84b7220 */ /* 0x040fe40000400000 */
[C---:B------:R-:W-:Y:S02]  /*13700*/  FMUL R78, R168.reuse, R78 ;  /* 0x0000004ea84e7220 */ /* 0x040fe40000400000 */
[----:B------:R-:W-:-:S02]  /*13710*/  FMUL R79, R168, R79 ;  /* 0x0000004fa84f7220 */ /* 0x000fc40000400000 */
[C---:B------:R-:W-:Y:S02]  /*13720*/  FMUL R82, R168.reuse, R82 ;  /* 0x00000052a8527220 */ /* 0x040fe40000400000 */
[C---:B------:R-:W-:Y:S02]  /*13730*/  FMUL R83, R168.reuse, R83 ;  /* 0x00000053a8537220 */ /* 0x040fe40000400000 */
[C---:B------:R-:W-:Y:S02]  /*13740*/  FMUL R86, R168.reuse, R86 ;  /* 0x00000056a8567220 */ /* 0x040fe40000400000 */
[----:B------:R-:W-:Y:S02]  /*13750*/  FMUL R87, R168, R87 ;  /* 0x00000057a8577220 */ /* 0x000fe40000400000 */
[----:B------:R-:W0:Y:S02]  /*13760*/  S2R R168, SR_TID.X ;  /* 0x0000000000a87919 */ /* 0x000e240000002100 */
[----:B0-----:R-:W-:-:S04]  /*13770*/  LOP3.LUT R168, R168, 0x1c, RZ, 0xc0, !PT ;  /* 0x0000001ca8a87812 */ /* 0x001fc800078ec0ff */
[----:B------:R-:W-:-:S04]  /*13780*/  LEA.HI R168, R168, 0x50, RZ, 0x1e ;  /* 0x00000050a8a87811 */ /* 0x000fc800078ff0ff */
[----:B------:R-:W-:-:S06]  /*13790*/  SHF.L.U32 R168, R168, 0x5, RZ ;  /* 0x00000005a8a87819 */ /* 0x000fcc00000006ff */
[----:B------:R-:W4:Y:S01]  /*137a0*/  LDS R168, [R168+0x10000] ;  /* 0x01000000a8a87984 */ /* 0x000f220000000800 */
[----:B--2---:R-:W-:-:S05]  /*137b0*/  IMAD.WIDE R178, R4, 0x2, R178 ;  /* 0x0000000204b27825 */ /* 0x004fca00078e02b2 */
[----:B------:R0:W2:Y:S04]  /*137c0*/  LDG.E.U16 R169, [R178.64] ;  /* 0x00000006b2a97981 */ /* 0x0000a8000c1e1500 */
[----:B0-----:R-:W3:Y:S04]  /*137d0*/  LDL.64 R178, [R1+0x578] ;  /* 0x0005780001b27983 */ /* 0x001ee80000100a00 */
[----:B------:R0:W-:Y:S04]  /*137e0*/  STL [R1+0x14c], R0 ;  /* 0x00014c0001007387 */ /* 0x0001e80000100800 */
[----:B0-----:R-:W2:Y:S01]  /*137f0*/  LDL.LU R0, [R1+0x144] ;  /* 0x0001440001007983 */ /* 0x001ea20000300800 */
[----:B----4-:R-:W-:-:S03]  /*13800*/  FFMA R5, R167, R5, R168 ;  /* 0x00000005a7057223 */ /* 0x010fc600000000a8 */
[----:B------:R-:W0:Y:S04]  /*13810*/  S2R R168, SR_TID.X ;  /* 0x0000000000a87919 */ /* 0x000e280000002100 */
[----:B------:R-:W4:Y:S01]  /*13820*/  LDL.LU R244, [R1] ;  /* 0x0000000001f47983 */ /* 0x000f220000300800 */
[----:B0-----:R-:W-:-:S04]  /*13830*/  LOP3.LUT R168, R168, 0x1c, RZ, 0xc0, !PT ;  /* 0x0000001ca8a87812 */ /* 0x001fc800078ec0ff */
[----:B------:R-:W-:-:S05]  /*13840*/  LEA.HI R168, R168, 0x58, RZ, 0x1e ;  /* 0x00000058a8a87811 */ /* 0x000fca00078ff0ff */
[----:B------:R-:W-:-:S06]  /*13850*/  IMAD.SHL.U32 R168, R168, 0x20, RZ ;  /* 0x00000020a8a87824 */ /* 0x000fcc00078e00ff */
[----:B------:R-:W2:Y:S01]  /*13860*/  LDS R168, [R168+0x10000] ;  /* 0x01000000a8a87984 */ /* 0x000ea20000000800 */
[----:B---3--:R-:W-:-:S06]  /*13870*/  IMAD.WIDE R178, R4, 0x2, R178 ;  /* 0x0000000204b27825 */ /* 0x008fcc00078e02b2 */
[----:B------:R0:W3:Y:S01]  /*13880*/  LDG.E.U16 R178, [R178.64] ;  /* 0x00000006b2b27981 */ /* 0x0000e2000c1e1500 */
[----:B--2---:R-:W-:-:S03]  /*13890*/  FFMA R0, R155, R0, R168 ;  /* 0x000000009b007223 */ /* 0x004fc600000000a8 */
[----:B0-----:R-:W2:Y:S04]  /*138a0*/  LDL.LU R179, [R1+0x8] ;  /* 0x0000080001b37983 */ /* 0x001ea80000300800 */
[----:B------:R0:W-:Y:S04]  /*138b0*/  STL [R1+0x148], R5 ;  /* 0x0001480501007387 */ /* 0x0001e80000100800 */
[----:B0-----:R-:W2:Y:S04]  /*138c0*/  LDL.LU R5, [R1+0xa84] ;  /* 0x000a840001057983 */ /* 0x001ea80000300800 */
[----:B------:R0:W-:Y:S04]  /*138d0*/  STL [R1+0x144], R0 ;  /* 0x0001440001007387 */ /* 0x0001e80000100800 */
[----:B0-----:R-:W2:Y:S04]  /*138e0*/  LDL.LU R0, [R1+0xa80] ;  /* 0x000a800001007983 */ /* 0x001ea80000300800 */
[----:B------:R-:W2:Y:S01]  /*138f0*/  LDL.LU R168, [R1+0x4] ;  /* 0x0000040001a87983 */ /* 0x000ea20000300800 */
[----:B------:R-:W-:Y:S01]  /*13900*/  FMUL R90, R155, R90 ;  /* 0x0000005a9b5a7220 */ /* 0x000fe20000400000 */
[----:B------:R-:W-:Y:S01]  /*13910*/  F2FP.PACK_AB R151, R151, R152 ;  /* 0x000000989797723e */ /* 0x000fe200000000ff */
[----:B------:R-:W-:-:S02]  /*13920*/  FMUL R91, R155, R91 ;  /* 0x0000005b9b5b7220 */ /* 0x000fc40000400000 */
[C---:B------:R-:W-:Y:S02]  /*13930*/  FMUL R94, R155.reuse, R94 ;  /* 0x0000005e9b5e7220 */ /* 0x040fe40000400000 */
[C---:B------:R-:W-:Y:S02]  /*13940*/  FMUL R95, R155.reuse, R95 ;  /* 0x0000005f9b5f7220 */ /* 0x040fe40000400000 */
[C---:B------:R-:W-:Y:S02]  /*13950*/  FMUL R98, R155.reuse, R98 ;  /* 0x000000629b627220 */ /* 0x040fe40000400000 */
[C---:B------:R-:W-:Y:S02]  /*13960*/  FMUL R99, R155.reuse, R99 ;  /* 0x000000639b637220 */ /* 0x040fe40000400000 */
[C---:B------:R-:W-:Y:S02]  /*13970*/  FMUL R102, R155.reuse, R102 ;  /* 0x000000669b667220 */ /* 0x040fe40000400000 */
[----:B------:R-:W-:Y:S01]  /*13980*/  FMUL R103, R155, R103 ;  /* 0x000000679b677220 */ /* 0x000fe20000400000 */
[----:B------:R-:W-:Y:S01]  /*13990*/  F2FP.PACK_AB R153, R153, R154 ;  /* 0x0000009a9999723e */ /* 0x000fe200000000ff */
[----:B------:R-:W3:Y:S01]  /*139a0*/  LDL.LU R155, [R1+0xec] ;  /* 0x0000ec00019b7983 */ /* 0x000ee20000300800 */
[----:B----4-:R-:W-:-:S02]  /*139b0*/  F2FP.PACK_AB R154, R252, R244 ;  /* 0x000000f4fc9a723e */ /* 0x010fc400000000ff */
[----:B------:R-:W-:Y:S02]  /*139c0*/  F2FP.PACK_AB R147, R147, R148 ;  /* 0x000000949393723e */ /* 0x000fe400000000ff */
[----:B------:R-:W-:Y:S02]  /*139d0*/  F2FP.PACK_AB R148, R250, R251 ;  /* 0x000000fbfa94723e */ /* 0x000fe400000000ff */
[----:B------:R-:W-:Y:S02]  /*139e0*/  F2FP.PACK_AB R149, R149, R150 ;  /* 0x000000969595723e */ /* 0x000fe400000000ff */
[----:B------:R-:W-:Y:S02]  /*139f0*/  F2FP.PACK_AB R150, R248, R249 ;  /* 0x000000f9f896723e */ /* 0x000fe400000000ff */
[----:B------:R-:W-:Y:S02]  /*13a00*/  F2FP.PACK_AB R143, R143, R144 ;  /* 0x000000908f8f723e */ /* 0x000fe400000000ff */
[----:B------:R-:W-:-:S02]  /*13a10*/  F2FP.PACK_AB R144, R246, R247 ;  /* 0x000000f7f690723e */ /* 0x000fc400000000ff */
[----:B------:R-:W-:Y:S02]  /*13a20*/  F2FP.PACK_AB R145, R145, R146 ;  /* 0x000000929191723e */ /* 0x000fe400000000ff */
[----:B------:R-:W-:Y:S01]  /*13a30*/  F2FP.PACK_AB R146, R243, R245 ;  /* 0x000000f5f392723e */ /* 0x000fe200000000ff */
        /* <DEDUP_REMOVED lines=8> */
[----:B------:R-:W0:Y:S01]  /*13ac0*/  S2R R167, SR_TID.X ;  /* 0x0000000000a77919 */ /* 0x000e220000002100 */
[----:B--2---:R-:W-:-:S03]  /*13ad0*/  F2FP.PACK_AB R152, R168, R179 ;  /* 0x000000b3a898723e */ /* 0x004fc600000000ff */
[----:B------:R-:W2:Y:S04]  /*13ae0*/  LDL.LU R168, [R1+0xe0] ;  /* 0x0000e00001a87983 */ /* 0x000ea80000300800 */
[----:B------:R-:W4:Y:S04]  /*13af0*/  LDL.LU R179, [R1+0xd4] ;  /* 0x0000d40001b37983 */ /* 0x000f280000300800 */
        /* <DEDUP_REMOVED lines=8> */
[----:B------:R-:W4:Y:S01]  /*13b80*/  LDL.LU R245, [R1+0x140] ;  /* 0x0001400001f57983 */ /* 0x000f220000300800 */
[----:B0-----:R-:W-:-:S04]  /*13b90*/  LOP3.LUT R167, R167, 0x1c, RZ, 0xc0, !PT ;  /* 0x0000001ca7a77812 */ /* 0x001fc800078ec0ff */
[----:B------:R-:W-:Y:S01]  /*13ba0*/  LEA.HI R167, R167, 0x60, RZ, 0x1e ;  /* 0x00000060a7a77811 */ /* 0x000fe200078ff0ff */
[----:B------:R-:W0:Y:S04]  /*13bb0*/  S2R R243, SR_TID.X ;  /* 0x0000000000f37919 */ /* 0x000e280000002100 */
[----:B------:R-:W-:-:S06]  /*13bc0*/  IMAD.SHL.U32 R167, R167, 0x20, RZ ;  /* 0x00000020a7a77824 */ /* 0x000fcc00078e00ff */
[----:B------:R-:W1:Y:S01]  /*13bd0*/  LDS R167, [R167+0x10000] ;  /* 0x01000000a7a77984 */ /* 0x000e620000000800 */
[----:B------:R-:W-:Y:S02]  /*13be0*/  F2FP.PACK_AB R234, R234, R235 ;  /* 0x000000ebeaea723e */ /* 0x000fe400000000ff */
[----:B------:R-:W-:Y:S02]  /*13bf0*/  F2FP.PACK_AB R232, R232, R233 ;  /* 0x000000e9e8e8723e */ /* 0x000fe400000000ff */
[----:B------:R-:W-:Y:S02]  /*13c00*/  F2FP.PACK_AB R229, R229, R230 ;  /* 0x000000e6e5e5723e */ /* 0x000fe400000000ff */
[----:B0-----:R-:W-:-:S05]  /*13c10*/  LOP3.LUT R243, R243, 0x1c, RZ, 0xc0, !PT ;  /* 0x0000001cf3f37812 */ /* 0x001fca00078ec0ff */
[----:B------:R-:W-:Y:S04]  /*13c20*/  LDS R235, [R243.X8+0x10d00] ;  /* 0x010d0000f3eb7984 */ /* 0x000fe80000008800 */
[----:B------:R-:W-:Y:S04]  /*13c30*/  LDS R233, [R243.X8+0x10e00] ;  /* 0x010e0000f3e97984 */ /* 0x000fe80000008800 */
[----:B------:R-:W-:Y:S04]  /*13c40*/  LDS R230, [R243.X8+0x10f00] ;  /* 0x010f0000f3e67984 */ /* 0x000fe80000008800 */
[----:B------:R-:W-:Y:S06]  /*13c50*/  BAR.SYNC.DEFER_BLOCKING 0x0 ;  /* 0x0000000000007b1d */ /* 0x000fec0000010000 */
[----:B---3--:R-:W-:Y:S04]  /*13c60*/  STS.U16 [R0+0x13000], R155 ;  /* 0x0130009b00007388 */ /* 0x008fe80000000400 */
[----:B------:R-:W-:Y:S04]  /*13c70*/  STS.U16 [R0+0x15800], R118 ;  /* 0x0158007600007388 */ /* 0x000fe80000000400 */
[----:B------:R-:W-:Y:S04]  /*13c80*/  STS.U16 [R0+0x16000], R221 ;  /* 0x016000dd00007388 */ /* 0x000fe80000000400 */
[----:B------:R-:W-:Y:S04]  /*13c90*/  STS.U16 [R0+0x16800], R236 ;  /* 0x016800ec00007388 */ /* 0x000fe80000000400 */
[----:B------:R-:W-:Y:S04]  /*13ca0*/  STS.U16 [R0+0x17000], R117 ;  /* 0x0170007500007388 */ /* 0x000fe80000000400 */
[----:B------:R-:W-:Y:S04]  /*13cb0*/  STS.U16 [R0+0x17800], R237 ;  /* 0x017800ed00007388 */ /* 0x000fe80000000400 */
[----:B------:R-:W-:Y:S04]  /*13cc0*/  STS.U16 [R0+0x18000], R116 ;  /* 0x0180007400007388 */ /* 0x000fe80000000400 */
[----:B--2---:R-:W-:Y:S04]  /*13cd0*/  STS.U16 [R0+0x13800], R168 ;  /* 0x013800a800007388 */ /* 0x004fe80000000400 */
[----:B----4-:R-:W-:Y:S04]  /*13ce0*/  STS.U16 [R0+0x14000], R179 ;  /* 0x014000b300007388 */ /* 0x010fe80000000400 */
[----:B------:R-:W-:Y:S04]  /*13cf0*/  STS.U16 [R0+0x14800], R244 ;  /* 0x014800f400007388 */ /* 0x000fe80000000400 */
[----:B------:R-:W-:Y:S04]  /*13d00*/  STS.U16 [R0+0x12000], R251 ;  /* 0x012000fb00007388 */ /* 0x000fe80000000400 */
[----:B------:R0:W-:Y:S01]  /*13d10*/  STS.U16 [R0+0x11800], R248 ;  /* 0x011800f800007388 */ /* 0x0001e20000000400 */
[----:B-1----:R-:W-:-:S05]  /*13d20*/  FFMA R245, R5, R245, R167 ;  /* 0x000000f505f57223 */ /* 0x002fca00000000a7 */
[----:B------:R-:W-:Y:S04]  /*13d30*/  STL [R1+0x140], R245 ;  /* 0x000140f501007387 */ /* 0x000fe80000100800 */
[----:B0-----:R-:W2:Y:S04]  /*13d40*/  LDL.LU R248, [R1+0x128] ;  /* 0x0001280001f87983 */ /* 0x001ea80000300800 */
[----:B------:R-:W3:Y:S04]  /*13d50*/  LDL.LU R251, [R1+0x11c] ;  /* 0x00011c0001fb7983 */ /* 0x000ee80000300800 */
[----:B------:R-:W4:Y:S04]  /*13d60*/  LDL.LU R155, [R1+0x110] ;  /* 0x00011000019b7983 */ /* 0x000f280000300800 */
[----:B------:R-:W4:Y:S04]  /*13d70*/  LDL.LU R168, [R1+0x104] ;  /* 0x0001040001a87983 */ /* 0x000f280000300800 */
[----:B------:R-:W4:Y:S04]  /*13d80*/  LDL.LU R179, [R1+0xf8] ;  /* 0x0000f80001b37983 */ /* 0x000f280000300800 */
[----:B------:R-:W4:Y:S04]  /*13d90*/  LDL.LU R244, [R1+0xf0] ;  /* 0x0000f00001f47983 */ /* 0x000f280000300800 */
[----:B------:R-:W4:Y:S04]  /*13da0*/  LDL.LU R118, [R1+0xa7c] ;  /* 0x000a7c0001767983 */ /* 0x000f280000300800 */
[----:B------:R-:W4:Y:S04]  /*13db0*/  LDL.LU R221, [R1+0xa78] ;  /* 0x000a780001dd7983 */ /* 0x000f280000300800 */
[----:B------:R0:W-:Y:S04]  /*13dc0*/  STS.U16 [R0+0x12800], R250 ;  /* 0x012800fa00007388 */ /* 0x0001e80000000400 */
[----:B------:R-:W4:Y:S04]  /*13dd0*/  LDL.LU R236, [R1+0xa74] ;  /* 0x000a740001ec7983 */ /* 0x000f280000300800 */
[----:B------:R1:W-:Y:S04]  /*13de0*/  STS.U16 [R0+0x15000], R252 ;  /* 0x015000fc00007388 */ /* 0x0003e80000000400 */
[----:B0-----:R-:W4:Y:S04]  /*13df0*/  LDL.LU R250, [R1+0xe8] ;  /* 0x0000e80001fa7983 */ /* 0x001f280000300800 */
[----:B-1----:R-:W4:Y:S04]  /*13e00*/  LDL.LU R252, [R1+0xdc] ;  /* 0x0000dc0001fc7983 */ /* 0x002f280000300800 */
[----:B------:R-:W4:Y:S04]  /*13e10*/  LDL.LU R117, [R1+0xa70] ;  /* 0x000a700001757983 */ /* 0x000f280000300800 */
[----:B------:R-:W4:Y:S04]  /*13e20*/  LDL.LU R237, [R1+0xa6c] ;  /* 0x000a6c0001ed7983 */ /* 0x000f280000300800 */
[----:B------:R-:W4:Y:S01]  /*13e30*/  LDL.LU R116, [R1+0xa68] ;  /* 0x000a680001747983 */ /* 0x000f220000300800 */
[----:B------:R-:W-:-:S02]  /*13e40*/  F2FP.PACK_AB R120, R120, R121 ;  /* 0x000000797878723e */ /* 0x000fc400000000ff */
[----:B------:R-:W-:Y:S01]  /*13e50*/  LOP3.LUT R121, R0, 0x20, RZ, 0x3c, !PT ;  /* 0x0000002000797812 */ /* 0x000fe200078e3cff */
        /* <DEDUP_REMOVED lines=18> */
[----:B--2---:R-:W-:Y:S04]  /*13f80*/  STS.U16 [R121+0x10200], R248 ;  /* 0x010200f879007388 */ /* 0x004fe80000000400 */
[----:B---3--:R-:W-:Y:S04]  /*13f90*/  STS.U16 [R121+0x10a00], R251 ;  /* 0x010a00fb79007388 */ /* 0x008fe80000000400 */
[----:B----4-:R0:W-:Y:S04]  /*13fa0*/  STS.U16 [R121+0x11200], R155 ;  /* 0x0112009b79007388 */ /* 0x0101e80000000400 */
[----:B------:R1:W-:Y:S04]  /*13fb0*/  STS.U16 [R121+0x11a00], R168 ;  /* 0x011a00a879007388 */ /* 0x0003e80000000400 */
[----:B------:R2:W-:Y:S04]  /*13fc0*/  STS.U16 [R121+0x12200], R179 ;  /* 0x012200b379007388 */ /* 0x0005e80000000400 */
[----:B------:R3:W-:Y:S04]  /*13fd0*/  STS.U16 [R121+0x12a00], R244 ;  /* 0x012a00f479007388 */ /* 0x0007e80000000400 */
[----:B0-----:R-:W4:Y:S04]  /*13fe0*/  LDL.LU R155, [R1+0x124] ;  /* 0x00012400019b7983 */ /* 0x001f280000300800 */
[----:B-1----:R-:W4:Y:S04]  /*13ff0*/  LDL.LU R168, [R1+0x118] ;  /* 0x0001180001a87983 */ /* 0x002f280000300800 */
[----:B--2---:R-:W2:Y:S04]  /*14000*/  LDL.LU R179, [R1+0x10c] ;  /* 0x00010c0001b37983 */ /* 0x004ea80000300800 */
[----:B---3--:R-:W3:Y:S04]  /*14010*/  LDL.LU R244, [R1+0x100] ;  /* 0x0001000001f47983 */ /* 0x008ee80000300800 */
[----:B------:R-:W-:Y:S04]  /*14020*/  STS.U16 [R121+0x13200], R250 ;  /* 0x013200fa79007388 */ /* 0x000fe80000000400 */
[----:B------:R-:W-:Y:S04]  /*14030*/  STS.U16 [R121+0x13a00], R252 ;  /* 0x013a00fc79007388 */ /* 0x000fe80000000400 */
[----:B------:R0:W-:Y:S04]  /*14040*/  STS.U16 [R121+0x14200], R116 ;  /* 0x0142007479007388 */ /* 0x0001e80000000400 */
[----:B------:R1:W-:Y:S04]  /*14050*/  STS.U16 [R121+0x14a00], R236 ;  /* 0x014a00ec79007388 */ /* 0x0003e80000000400 */
[----:B------:R1:W-:Y:S04]  /*14060*/  STS.U16 [R121+0x15200], R115 ;  /* 0x0152007379007388 */ /* 0x0003e80000000400 */
[----:B0-----:R-:W3:Y:S04]  /*14070*/  LDL.LU R116, [R1+0xa64] ;  /* 0x000a640001747983 */ /* 0x001ee80000300800 */
[----:B-1----:R-:W3:Y:S04]  /*14080*/  LDL.LU R236, [R1+0xa60] ;  /* 0x000a600001ec7983 */ /* 0x002ee80000300800 */
[----:B------:R-:W3:Y:S04]  /*14090*/  LDL.LU R115, [R1+0xa5c] ;  /* 0x000a5c0001737983 */ /* 0x000ee80000300800 */
        /* <DEDUP_REMOVED lines=8> */
[----:B0-----:R-:W3:Y:S04]  /*14120*/  LDL.LU R113, [R1+0xa4c] ;  /* 0x000a4c0001717983 */ /* 0x001ee80000300800 */
[----:B-1----:R-:W3:Y:S04]  /*14130*/  LDL.LU R111, [R1+0xa48] ;  /* 0x000a4800016f7983 */ /* 0x002ee80000300800 */
[----:B------:R0:W-:Y:S04]  /*14140*/  STS.U16 [R121+0x18200], R112 ;  /* 0x0182007079007388 */ /* 0x0001e80000000400 */
[----:B------:R-:W-:Y:S04]  /*14150*/  STS.U16 [R121+0x18a00], R227 ;  /* 0x018a00e379007388 */ /* 0x000fe80000000400 */
[----:B------:R-:W-:Y:S04]  /*14160*/  STS.U16 [R121+0x19200], R223 ;  /* 0x019200df79007388 */ /* 0x000fe80000000400 */
[----:B------:R-:W-:Y:S04]  /*14170*/  STS.U16 [R121+0x19a00], R217 ;  /* 0x019a00d979007388 */ /* 0x000fe80000000400 */
[----:B------:R-:W-:Y:S04]  /*14180*/  STS.U16 [R121+0x1a200], R212 ;  /* 0x01a200d479007388 */ /* 0x000fe80000000400 */
[----:B------:R-:W-:Y:S04]  /*14190*/  STS.U16 [R121+0x1aa00], R204 ;  /* 0x01aa00cc79007388 */ /* 0x000fe80000000400 */
[----:B------:R-:W-:Y:S01]  /*141a0*/  STS.U16 [R121+0x1b200], R196 ;  /* 0x01b200c479007388 */ /* 0x000fe20000000400 */
[----:B------:R-:W-:-:S03]  /*141b0*/  F2FP.PACK_AB R122, R122, R123 ;  /* 0x0000007b7a7a723e */ /* 0x000fc600000000ff */
        /* <DEDUP_REMOVED lines=10> */
[----:B0-----:R-:W3:Y:S04]  /*14260*/  LDL.LU R112, [R1+0xa44] ;  /* 0x000a440001707983 */ /* 0x001ee80000300800 */
[----:B----4-:R-:W-:Y:S04]  /*14270*/  STS.U16 [R123+0x10400], R155 ;  /* 0x0104009b7b007388 */ /* 0x010fe80000000400 */
[----:B------:R-:W-:Y:S04]  /*14280*/  STS.U16 [R123+0x10c00], R168 ;  /* 0x010c00a87b007388 */ /* 0x000fe80000000400 */
[----:B--2---:R-:W-:Y:S04]  /*14290*/  STS.U16 [R123+0x11400], R179 ;  /* 0x011400b37b007388 */ /* 0x004fe80000000400 */
[----:B---3--:R-:W-:Y:S04]  /*142a0*/  STS.U16 [R123+0x11c00], R244 ;  /* 0x011c00f47b007388 */ /* 0x008fe80000000400 */
[----:B------:R0:W-:Y:S04]  /*142b0*/  STS.U16 [R123+0x12400], R111 ;  /* 0x0124006f7b007388 */ /* 0x0001e80000000400 */
[----:B------:R1:W-:Y:S04]  /*142c0*/  STS.U16 [R123+0x12c00], R110 ;  /* 0x012c006e7b007388 */ /* 0x0003e80000000400 */
[----:B------:R2:W-:Y:S04]  /*142d0*/  STS.U16 [R123+0x13400], R109 ;  /* 0x0134006d7b007388 */ /* 0x0005e80000000400 */
[----:B0-----:R-:W3:Y:S04]  /*142e0*/  LDL.LU R111, [R1+0xa40] ;  /* 0x000a4000016f7983 */ /* 0x001ee80000300800 */
[----:B-1----:R-:W4:Y:S04]  /*142f0*/  LDL.LU R110, [R1+0xa3c] ;  /* 0x000a3c00016e7983 */ /* 0x002f280000300800 */
[----:B--2---:R-:W2:Y:S04]  /*14300*/  LDL.LU R109, [R1+0xa38] ;  /* 0x000a3800016d7983 */ /* 0x004ea80000300800 */
[----:B------:R0:W-:Y:S04]  /*14310*/  STS.U16 [R123+0x13c00], R236 ;  /* 0x013c00ec7b007388 */ /* 0x0001e80000000400 */
        /* <DEDUP_REMOVED lines=26> */
[----:B-1----:R-:W3:Y:S04]  /*144c0*/  LDL.LU R237, [R1+0xa30] ;  /* 0x000a300001ed7983 */ /* 0x002ee80000300800 */
[----:B------:R-:W3:Y:S04]  /*144d0*/  LDL.LU R221, [R1+0xa2c] ;  /* 0x000a2c0001dd7983 */ /* 0x000ee80000300800 */
[----:B------:R-:W3:Y:S04]  /*144e0*/  LDL.LU R220, [R1+0xa28] ;  /* 0x000a280001dc7983 */ /* 0x000ee80000300800 */
[----:B------:R-:W3:Y:S04]  /*144f0*/  LDL.LU R104, [R1+0xa24] ;  /* 0x000a240001687983 */ /* 0x000ee80000300800 */
[----:B------:R-:W3:Y:S04]  /*14500*/  LDL.LU R105, [R1+0xa20] ;  /* 0x000a200001697983 */ /* 0x000ee80000300800 */
[----:B------:R-:W3:Y:S04]  /*14510*/  LDL.LU R211, [R1+0xa1c] ;  /* 0x000a1c0001d37983 */ /* 0x000ee80000300800 */
[----:B------:R-:W3:Y:S04]  /*14520*/  LDL.LU R106, [R1+0xa18] ;  /* 0x000a1800016a7983 */ /* 0x000ee80000300800 */
[----:B------:R-:W3:Y:S04]  /*14530*/  LDL.LU R107, [R1+0xa14] ;  /* 0x000a1400016b7983 */ /* 0x000ee80000300800 */
[----:B------:R-:W3:Y:S01]  /*14540*/  LDL.LU R108, [R1+0xa10] ;  /* 0x000a1000016c7983 */ /* 0x000ee20000300800 */
[----:B------:R-:W-:-:S02]  /*14550*/  F2FP.PACK_AB R165, R165, R166 ;  /* 0x000000a6a5a5723e */ /* 0x000fc400000000ff */
[----:B------:R-:W-:Y:S02]  /*14560*/  F2FP.PACK_AB R163, R163, R164 ;  /* 0x000000a4a3a3723e */ /* 0x000fe400000000ff */
[----:B------:R-:W-:Y:S02]  /*14570*/  F2FP.PACK_AB R161, R161, R162 ;  /* 0x000000a2a1a1723e */ /* 0x000fe400000000ff */
[----:B------:R-:W-:Y:S01]  /*14580*/  F2FP.PACK_AB R124, R124, R160 ;  /* 0x000000a07c7c723e */ /* 0x000fe200000000ff */
[----:B--2---:R0:W-:Y:S04]  /*14590*/  STS.U16 [R121+0x10600], R109 ;  /* 0x0106006d79007388 */ /* 0x0041e80000000400 */
[----:B----4-:R1:W-:Y:S04]  /*145a0*/  STS.U16 [R121+0x10e00], R110 ;  /* 0x010e006e79007388 */ /* 0x0103e80000000400 */
[----:B---3--:R2:W-:Y:S04]  /*145b0*/  STS.U16 [R121+0x11600], R111 ;  /* 0x0116006f79007388 */ /* 0x0085e80000000400 */
        /* <DEDUP_REMOVED lines=8> */
[----:B0-----:R-:W3:Y:S04]  /*14640*/  LDL.LU R109, [R1+0xa0c] ;  /* 0x000a0c00016d7983 */ /* 0x001ee80000300800 */
[----:B------:R0:W-:Y:S04]  /*14650*/  STS.U16 [R121+0x15e00], R3 ;  /* 0x015e000379007388 */ /* 0x0001e80000000400 */
[----:B-1----:R-:W3:Y:S04]  /*14660*/  LDL.LU R110, [R1+0xa08] ;  /* 0x000a0800016e7983 */ /* 0x002ee80000300800 */
[----:B------:R1:W-:Y:S04]  /*14670*/  STS.U16 [R121+0x16600], R7 ;  /* 0x0166000779007388 */ /* 0x0003e80000000400 */
[----:B--2---:R-:W2:Y:S04]  /*14680*/  LDL.LU R111, [R1+0xa04] ;  /* 0x000a0400016f7983 */ /* 0x004ea80000300800 */
[----:B------:R0:W-:Y:S04]  /*14690*/  STS.U16 [R121+0x16e00], R6 ;  /* 0x016e000679007388 */ /* 0x0001e80000000400 */
[----:B------:R-:W2:Y:S04]  /*146a0*/  LDL.LU R112, [R1+0xa00] ;  /* 0x000a000001707983 */ /* 0x000ea80000300800 */
[----:B------:R0:W-:Y:S04]  /*146b0*/  STS.U16 [R121+0x17600], R2 ;  /* 0x0176000279007388 */ /* 0x0001e80000000400 */
[----:B----4-:R-:W4:Y:S04]  /*146c0*/  LDL.LU R113, [R1+0x9fc] ;  /* 0x0009fc0001717983 */ /* 0x010f280000300800 */
[----:B------:R-:W-:Y:S04]  /*146d0*/  STS.U16 [R121+0x17e00], R238 ;  /* 0x017e00ee79007388 */ /* 0x000fe80000000400 */
[----:B------:R-:W2:Y:S04]  /*146e0*/  LDL.LU R114, [R1+0x9f8] ;  /* 0x0009f80001727983 */ /* 0x000ea80000300800 */
        /* <DEDUP_REMOVED lines=11> */
[----:B0-----:R-:W2:Y:S04]  /*147a0*/  LDL.LU R3, [R1+0x9e0] ;  /* 0x0009e00001037983 */ /* 0x001ea80000300800 */
[----:B------:R-:W-:Y:S04]  /*147b0*/  STS.U16 [R121+0x1b600], R192 ;  /* 0x01b600c079007388 */ /* 0x000fe80000000400 */
[----:B-1----:R0:W5:Y:S04]  /*147c0*/  LDL.LU R7, [R1+0x9dc] ;  /* 0x0009dc0001077983 */ /* 0x0021680000300800 */
[----:B------:R-:W-:Y:S04]  /*147d0*/  STS.U16 [R121+0x1be00], R10 ;  /* 0x01be000a79007388 */ /* 0x000fe80000000400 */
[----:B------:R0:W5:Y:S04]  /*147e0*/  LDL.LU R6, [R1+0x9d8] ;  /* 0x0009d80001067983 */ /* 0x0001680000300800 */
[----:B------:R-:W-:Y:S04]  /*147f0*/  STS.U16 [R121+0x1c600], R9 ;  /* 0x01c6000979007388 */ /* 0x000fe80000000400 */
[----:B------:R0:W5:Y:S04]  /*14800*/  LDL.LU R2, [R1+0x9d4] ;  /* 0x0009d40001027983 */ /* 0x0001680000300800 */
[----:B------:R-:W-:Y:S04]  /*14810*/  STS.U16 [R121+0x1ce00], R8 ;  /* 0x01ce000879007388 */ /* 0x000fe80000000400 */
[----:B------:R1:W-:Y:S04]  /*14820*/  STS.U16 [R121+0x1d600], R184 ;  /* 0x01d600b879007388 */ /* 0x0003e80000000400 */
[----:B------:R-:W2:Y:S04]  /*14830*/  LDL.LU R186, [R1+0x40] ;  /* 0x0000400001ba7983 */ /* 0x000ea80000300800 */
[----:B------:R-:W-:Y:S04]  /*14840*/  STS.U16 [R121+0x1de00], R191 ;  /* 0x01de00bf79007388 */ /* 0x000fe80000000400 */
[----:B------:R-:W4:Y:S04]  /*14850*/  LDL.LU R185, [R1+0x44] ;  /* 0x0000440001b97983 */ /* 0x000f280000300800 */
[----:B------:R-:W-:Y:S04]  /*14860*/  STS.U16 [R121+0x1e600], R199 ;  /* 0x01e600c779007388 */ /* 0x000fe80000000400 */
[----:B-1----:R-:W4:Y:S04]  /*14870*/  LDL.LU R184, [R1+0x48] ;  /* 0x0000480001b87983 */ /* 0x002f280000300800 */
[----:B------:R1:W-:Y:S04]  /*14880*/  STS.U16 [R121+0x1ee00], R182 ;  /* 0x01ee00b679007388 */ /* 0x0003e80000000400 */
[----:B------:R-:W4:Y:S04]  /*14890*/  LDL.LU R183, [R1+0x4c] ;  /* 0x00004c0001b77983 */ /* 0x000f280000300800 */
[----:B------:R0:W-:Y:S04]  /*148a0*/  STS.U16 [R121+0x1f600], R181 ;  /* 0x01f600b579007388 */ /* 0x0001e80000000400 */
[----:B-1----:R-:W4:Y:S04]  /*148b0*/  LDL.LU R182, [R1+0x30] ;  /* 0x0000300001b67983 */ /* 0x002f280000300800 */
[----:B0-----:R-:W4:Y:S04]  /*148c0*/  LDL.LU R181, [R1+0x34] ;  /* 0x0000340001b57983 */ /* 0x001f280000300800 */
        /* <DEDUP_REMOVED lines=10> */
[----:B------:R-:W4:Y:S04]  /*14970*/  LDL R199, [R1+0xd8] ;  /* 0x0000d80001c77983 */ /* 0x000f280000100800 */
[----:B------:R-:W4:Y:S01]  /*14980*/  LDL R197, [R1+0x9bc] ;  /* 0x0009bc0001c57983 */ /* 0x000f220000100800 */
[----:B------:R-:W-:-:S02]  /*14990*/  F2FP.PACK_AB R139, R139, R140 ;  /* 0x0000008c8b8b723e */ /* 0x000fc400000000ff */
[----:B------:R-:W-:Y:S02]  /*149a0*/  F2FP.PACK_AB R141, R141, R142 ;  /* 0x0000008e8d8d723e */ /* 0x000fe400000000ff */
[----:B------:R-:W-:Y:S02]  /*149b0*/  F2FP.PACK_AB R140, R241, R242 ;  /* 0x000000f2f18c723e */ /* 0x000fe400000000ff */
[----:B------:R-:W-:Y:S02]  /*149c0*/  F2FP.PACK_AB R239, R239, R240 ;  /* 0x000000f0efef723e */ /* 0x000fe400000000ff */
[----:B------:R-:W-:Y:S02]  /*149d0*/  F2FP.PACK_AB R137, R137, R138 ;  /* 0x0000008a8989723e */ /* 0x000fe400000000ff */
[----:B------:R-:W-:Y:S02]  /*149e0*/  F2FP.PACK_AB R135, R135, R136 ;  /* 0x000000888787723e */ /* 0x000fe400000000ff */
[----:B------:R-:W-:-:S02]  /*149f0*/  F2FP.PACK_AB R133, R133, R134 ;  /* 0x000000868585723e */ /* 0x000fc400000000ff */
[----:B------:R-:W-:Y:S02]  /*14a00*/  F2FP.PACK_AB R131, R131, R132 ;  /* 0x000000848383723e */ /* 0x000fe400000000ff */
[----:B------:R-:W-:Y:S02]  /*14a10*/  F2FP.PACK_AB R129, R129, R130 ;  /* 0x000000828181723e */ /* 0x000fe400000000ff */
[----:B------:R-:W-:Y:S02]  /*14a20*/  F2FP.PACK_AB R127, R127, R128 ;  /* 0x000000807f7f723e */ /* 0x000fe400000000ff */
[----:B------:R-:W-:Y:S01]  /*14a30*/  F2FP.PACK_AB R125, R125, R126 ;  /* 0x0000007e7d7d723e */ /* 0x000fe200000000ff */
[----:B------:R-:W-:Y:S04]  /*14a40*/  STS.U16 [R121+0x1fe00], R178 ;  /* 0x01fe00b279007388 */ /* 0x000fe80000000400 */
[----:B------:R-:W-:Y:S04]  /*14a50*/  STS [R236+0x20000], R153 ;  /* 0x02000099ec007388 */ /* 0x000fe80000000800 */
[----:B------:R-:W-:Y:S04]  /*14a60*/  STS [R236+0x20800], R151 ;  /* 0x02080097ec007388 */ /* 0x000fe80000000800 */
[----:B------:R-:W-:Y:S04]  /*14a70*/  STS [R236+0x20080], R152 ;  /* 0x02008098ec007388 */ /* 0x000fe80000000800 */
[----:B------:R-:W-:Y:S04]  /*14a80*/  STS [R236+0x20880], R154 ;  /* 0x0208809aec007388 */ /* 0x000fe80000000800 */
[----:B------:R-:W-:Y:S04]  /*14a90*/  STS [R236+0x21000], R149 ;  /* 0x02100095ec007388 */ /* 0x000fe80000000800 */
[----:B------:R-:W-:Y:S04]  /*14aa0*/  STS [R236+0x21800], R147 ;  /* 0x02180093ec007388 */ /* 0x000fe80000000800 */
[----:B------:R0:W-:Y:S04]  /*14ab0*/  STS [R236+0x21080], R148 ;  /* 0x02108094ec007388 */ /* 0x0001e80000000800 */
[----:B------:R1:W-:Y:S04]  /*14ac0*/  STS [R236+0x21880], R150 ;  /* 0x02188096ec007388 */ /* 0x0003e80000000800 */
[----:B------:R-:W-:Y:S04]  /*14ad0*/  STS [R236+0x22000], R145 ;  /* 0x02200091ec007388 */ /* 0x000fe80000000800 */
        /* <DEDUP_REMOVED lines=23> */
[----:B------:R-:W-:Y:S06]  /*14c50*/  BAR.SYNC.DEFER_BLOCKING 0x0 ;  /* 0x0000000000007b1d */ /* 0x000fec0000010000 */
[----:B------:R-:W-:Y:S04]  /*14c60*/  LDSM.16.M88.4 R128, [R237+0x24000] ;  /* 0x02400000ed80783b */ /* 0x000fe80000000200 */
[----:B------:R-:W-:Y:S04]  /*14c70*/  LDSM.16.M88.4 R120, [R237+0x25000] ;  /* 0x02500000ed78783b */ /* 0x000fe80000000200 */
[----:B------:R-:W-:Y:S04]  /*14c80*/  LDSM.16.M88.4 R132, [R237+0x23000] ;  /* 0x02300000ed84783b */ /* 0x000fe80000000200 */
[----:B------:R-:W-:Y:S04]  /*14c90*/  LDSM.16.M88.4 R144, [R237+0x20000] ;  /* 0x02000000ed90783b */ /* 0x000fe80000000200 */
[----:B------:R-:W-:Y:S04]  /*14ca0*/  LDSM.16.M88.4 R140, [R237+0x21000] ;  /* 0x02100000ed8c783b */ /* 0x000fe80000000200 */
[----:B------:R-:W-:Y:S04]  /*14cb0*/  LDSM.16.M88.4 R136, [R237+0x22000] ;  /* 0x02200000ed88783b */ /* 0x000fe80000000200 */
[----:B------:R-:W-:Y:S01]  /*14cc0*/  LDSM.16.M88.4 R152, [R237+0x26000] ;  /* 0x02600000ed98783b */ /* 0x000fe20000000200 */
[----:B------:R-:W-:Y:S01]  /*14cd0*/  LOP3.LUT R198, R237, 0x20, RZ, 0x3c, !PT ;  /* 0x00000020edc67812 */ /* 0x000fe200078e3cff */
[----:B0-----:R-:W-:-:S02]  /*14ce0*/  FMUL R148, R220, R104 ;  /* 0x00000068dc947220 */ /* 0x001fc40000400000 */
[C---:B------:R-:W-:Y:S02]  /*14cf0*/  FMUL R149, R220.reuse, R105 ;  /* 0x00000069dc957220 */ /* 0x040fe40000400000 */
[C---:B-1----:R-:W-:Y:S02]  /*14d00*/  FMUL R150, R211.reuse, R106 ;  /* 0x0000006ad3967220 */ /* 0x042fe40000400000 */
[C---:B------:R-:W-:Y:S02]  /*14d10*/  FMUL R151, R211.reuse, R107 ;  /* 0x0000006bd3977220 */ /* 0x040fe40000400000 */
[C---:B------:R-:W-:Y:S02]  /*14d20*/  FMUL R108, R220.reuse, R108 ;  /* 0x0000006cdc6c7220 */ /* 0x040fe40000400000 */
[----:B---3--:R-:W-:Y:S02]  /*14d30*/  FMUL R109, R220, R109 ;  /* 0x0000006ddc6d7220 */ /* 0x008fe40000400000 */
[----:B------:R-:W-:-:S02]  /*14d40*/  FMUL R110, R211, R110 ;  /* 0x0000006ed36e7220 */ /* 0x000fc40000400000 */
[----:B--2---:R-:W-:Y:S02]  /*14d50*/  FMUL R111, R211, R111 ;  /* 0x0000006fd36f7220 */ /* 0x004fe40000400000 */
[C---:B------:R-:W-:Y:S02]  /*14d60*/  FMUL R104, R220.reuse, R112 ;  /* 0x00000070dc687220 */ /* 0x040fe40000400000 */
[C---:B----4-:R-:W-:Y:S01]  /*14d70*/  FMUL R105, R220.reuse, R113 ;  /* 0x00000071dc697220 */ /* 0x050fe20000400000 */
[----:B------:R-:W0:Y:S04]  /*14d80*/  LDSM.16.M88.4 R176, [R199+0x10000] ;  /* 0x01000000c7b0783b */ /* 0x000e280000000200 */
[----:B------:R-:W1:Y:S04]  /*14d90*/  LDSM.16.M88.4 R124, [R199+0x14000] ;  /* 0x01400000c77c783b */ /* 0x000e680000000200 */
[----:B------:R-:W2:Y:S04]  /*14da0*/  LDSM.16.M88.4 R8, [R199+0x18000] ;  /* 0x01800000c708783b */ /* 0x000ea80000000200 */
[----:B------:R-:W3:Y:S01]  /*14db0*/  LDSM.16.M88.4 R168, [R199+0x1c000] ;  /* 0x01c00000c7a8783b */ /* 0x000ee20000000200 */
[----:B------:R-:W-:-:S02]  /*14dc0*/  FMUL R116, R220, R116 ;  /* 0x00000074dc747220 */ /* 0x000fc40000400000 */
[----:B------:R-:W-:Y:S01]  /*14dd0*/  FMUL R117, R220, R117 ;  /* 0x00000075dc757220 */ /* 0x000fe20000400000 */
[----:B------:R-:W-:Y:S01]  /*14de0*/  LOP3.LUT R196, R237, 0x40, RZ, 0x3c, !PT ;  /* 0x00000040edc47812 */ /* 0x000fe200078e3cff */
[C---:B------:R-:W-:Y:S01]  /*14df0*/  FMUL R118, R211.reuse, R118 ;  /* 0x00000076d3767220 */ /* 0x040fe20000400000 */
[----:B------:R-:W-:Y:S01]  /*14e00*/  LDSM.16.M88.4 R192, [R197+0x10000] ;  /* 0x01000000c5c0783b */ /* 0x000fe20000000200 */
[----:B------:R-:W-:-:S03]  /*14e10*/  FMUL R119, R211, R119 ;  /* 0x00000077d3777220 */ /* 0x000fc60000400000 */
[----:B------:R-:W-:Y:S01]  /*14e20*/  LDSM.16.M88.4 R188, [R197+0x14000] ;  /* 0x01400000c5bc783b */ /* 0x000fe20000000200 */
[C---:B0-----:R-:W-:Y:S08]  /*14e30*/  HMMA.16816.F32 R72, R128.reuse, R176, R72 ;  /* 0x000000b08048723c */ /* 0x041ff00000001848 */
[C---:B-1----:R-:W-:Y:S08]  /*14e40*/  HMMA.16816.F32 R76, R128.reuse, R124, R76 ;  /* 0x0000007c804c723c */ /* 0x042ff0000000184c */
[C---:B--2---:R-:W-:Y:S08]  /*14e50*/  HMMA.16816.F32 R80, R128.reuse, R8, R80 ;  /* 0x000000088050723c */ /* 0x044ff00000001850 */
[----:B---3--:R-:W-:Y:S01]  /*14e60*/  HMMA.16816.F32 R84, R128, R168, R84 ;  /* 0x000000a88054723c */ /* 0x008fe20000001854 */
[----:B------:R-:W0:Y:S07]  /*14e70*/  LDSM.16.M88.4 R128, [R237+0x27000] ;  /* 0x02700000ed80783b */ /* 0x000e2e0000000200 */
[C---:B------:R-:W-:Y:S08]  /*14e80*/  HMMA.16816.F32 R88, R120.reuse, R176, R88 ;  /* 0x000000b07858723c */ /* 0x040ff00000001858 */
[C---:B------:R-:W-:Y:S08]  /*14e90*/  HMMA.16816.F32 R92, R120.reuse, R124, R92 ;  /* 0x0000007c785c723c */ /* 0x040ff0000000185c */
[C---:B------:R-:W-:Y:S08]  /*14ea0*/  HMMA.16816.F32 R96, R120.reuse, R8, R96 ;  /* 0x000000087860723c */ /* 0x040ff00000001860 */
[----:B------:R-:W-:Y:S07]  /*14eb0*/  HMMA.16816.F32 R100, R120, R168, R100 ;  /* 0x000000a87864723c */ /* 0x000fee0000001864 */
[C---:B------:R-:W-:Y:S01]  /*14ec0*/  FMUL R122, R221.reuse, R162 ;  /* 0x000000a2dd7a7220 */ /* 0x040fe20000400000 */
[----:B------:R-:W-:Y:S01]  /*14ed0*/  HMMA.16816.F32 R56, R132, R176, R56 ;  /* 0x000000b08438723c */ /* 0x000fe20000001838 */
[----:B------:R-:W-:-:S02]  /*14ee0*/  FMUL R123, R221, R160 ;  /* 0x000000a0dd7b7220 */ /* 0x000fc40000400000 */
[----:B------:R-:W1:Y:S05]  /*14ef0*/  LDSM.16.M88.4 R160, [R198+0x21000] ;  /* 0x02100000c6a0783b */ /* 0x000e6a0000000200 */
[C---:B------:R-:W-:Y:S08]  /*14f00*/  HMMA.16816.F32 R60, R132.reuse, R124, R60 ;  /* 0x0000007c843c723c */ /* 0x040ff0000000183c */
[C---:B------:R-:W-:Y:S08]  /*14f10*/  HMMA.16816.F32 R64, R132.reuse, R8, R64 ;  /* 0x000000088440723c */ /* 0x040ff00000001840 */
[----:B------:R-:W-:Y:S01]  /*14f20*/  HMMA.16816.F32 R68, R132, R168, R68 ;  /* 0x000000a88444723c */ /* 0x000fe20000001844 */
[----:B------:R-:W2:Y:S01]  /*14f30*/  LDSM.16.M88.4 R132, [R198+0x22000] ;  /* 0x02200000c684783b */ /* 0x000ea20000000200 */
[----:B------:R-:W-:-:S02]  /*14f40*/  FMUL R106, R211, R114 ;  /* 0x00000072d36a7220 */ /* 0x000fc40000400000 */
[----:B------:R-:W-:Y:S02]  /*14f50*/  FMUL R107, R211, R115 ;  /* 0x00000073d36b7220 */ /* 0x000fe40000400000 */
[C---:B------:R-:W-:Y:S01]  /*14f60*/  FMUL R120, R5.reuse, R166 ;  /* 0x000000a605787220 */ /* 0x040fe20000400000 */
[----:B------:R-:W-:Y:S01]  /*14f70*/  LDSM.16.M88.4 R112, [R198+0x25000] ;  /* 0x02500000c670783b */ /* 0x000fe20000000200 */
[----:B------:R-:W-:Y:S01]  /*14f80*/  HMMA.16816.F32 R156, R144, R176, R156 ;  /* 0x000000b0909c723c */ /* 0x000fe2000000189c */
[----:B------:R-:W-:-:S07]  /*14f90*/  FMUL R121, R5, R164 ;  /* 0x000000a405797220 */ /* 0x000fce0000400000 */
[C---:B------:R-:W-:Y:S08]  /*14fa0*/  HMMA.16816.F32 R12, R144.reuse, R124, R12 ;  /* 0x0000007c900c723c */ /* 0x040ff0000000180c */
[C---:B------:R-:W-:Y:S08]  /*14fb0*/  HMMA.16816.F32 R16, R144.reuse, R8, R16 ;  /* 0x000000089010723c */ /* 0x040ff00000001810 */
[----:B------:R-:W-:Y:S07]  /*14fc0*/  HMMA.16816.F32 R20, R144, R168, R20 ;  /* 0x000000a89014723c */ /* 0x000fee0000001814 */
[C---:B------:R-:W-:Y:S01]  /*14fd0*/  FMUL R144, R5.reuse, R174 ;  /* 0x000000ae05907220 */ /* 0x040fe20000400000 */
[----:B------:R-:W-:Y:S01]  /*14fe0*/  HMMA.16816.F32 R24, R140, R176, R24 ;  /* 0x000000b08c18723c */ /* 0x000fe20000001818 */
[----:B------:R-:W-:-:S02]  /*14ff0*/  FMUL R145, R5, R173 ;  /* 0x000000ad05917220 */ /* 0x000fc40000400000 */
[C---:B------:R-:W-:Y:S02]  /*15000*/  FMUL R146, R221.reuse, R172 ;  /* 0x000000acdd927220 */ /* 0x040fe40000400000 */
[----:B------:R-:W-:Y:S02]  /*15010*/  FMUL R147, R221, R167 ;  /* 0x000000a7dd937220 */ /* 0x000fe40000400000 */
[----:B------:R-:W-:Y:S01]  /*15020*/  LDSM.16.M88.4 R164, [R198+0x20000] ;  /* 0x02000000c6a4783b */ /* 0x000fe20000000200 */
[C---:B------:R-:W-:Y:S08]  /*15030*/  HMMA.16816.F32 R28, R140.reuse, R124, R28 ;  /* 0x0000007c8c1c723c */ /* 0x040ff0000000181c */
[C---:B------:R-:W-:Y:S08]  /*15040*/  HMMA.16816.F32 R32, R140.reuse, R8, R32 ;  /* 0x000000088c20723c */ /* 0x040ff00000001820 */
[----:B------:R-:W-:Y:S07]  /*15050*/  HMMA.16816.F32 R36, R140, R168, R36 ;  /* 0x000000a88c24723c */ /* 0x000fee0000001824 */
[C---:B------:R-:W-:Y:S01]  /*15060*/  FMUL R140, R5.reuse, R182 ;  /* 0x000000b6058c7220 */ /* 0x040fe20000400000 */
[----:B------:R-:W-:Y:S01]  /*15070*/  HMMA.16816.F32 R40, R136, R176, R40 ;  /* 0x000000b08828723c */ /* 0x000fe20000001828 */
[----:B------:R-:W-:-:S02]  /*15080*/  FMUL R141, R5, R181 ;  /* 0x000000b5058d7220 */ /* 0x000fc40000400000 */
[C---:B------:R-:W-:Y:S02]  /*15090*/  FMUL R142, R221.reuse, R180 ;  /* 0x000000b4dd8e7220 */ /* 0x040fe40000400000 */
[----:B------:R-:W-:-:S03]  /*150a0*/  FMUL R143, R221, R175 ;  /* 0x000000afdd8f7220 */ /* 0x000fc60000400000 */
[C---:B------:R-:W-:Y:S08]  /*150b0*/  HMMA.16816.F32 R44, R136.reuse, R124, R44 ;  /* 0x0000007c882c723c */ /* 0x040ff0000000182c */
[C---:B------:R-:W-:Y:S08]  /*150c0*/  HMMA.16816.F32 R48, R136.reuse, R8, R48 ;  /* 0x000000088830723c */ /* 0x040ff00000001830 */
[----:B------:R-:W-:Y:S07]  /*150d0*/  HMMA.16816.F32 R52, R136, R168, R52 ;  /* 0x000000a88834723c */ /* 0x000fee0000001834 */
[----:B------:R-:W-:-:S02]  /*150e0*/  FMUL R136, R5, R186 ;  /* 0x000000ba05887220 */ /* 0x000fc40000400000 */
[----:B------:R-:W-:Y:S02]  /*150f0*/  FMUL R137, R5, R185 ;  /* 0x000000b905897220 */ /* 0x000fe40000400000 */
[C---:B------:R-:W-:Y:S02]  /*15100*/  FMUL R138, R221.reuse, R184 ;  /* 0x000000b8dd8a7220 */ /* 0x040fe40000400000 */
[----:B------:R-:W-:Y:S01]  /*15110*/  FMUL R139, R221, R183 ;  /* 0x000000b7dd8b7220 */ /* 0x000fe20000400000 */
[C---:B------:R-:W-:Y:S01]  /*15120*/  HMMA.16816.F32 R140, R152.reuse, R124, R140 ;  /* 0x0000007c988c723c */ /* 0x040fe2000000188c */
[----:B------:R-:W-:Y:S07]  /*15130*/  LDSM.16.M88.4 R180, [R197+0x1c000] ;  /* 0x01c00000c5b4783b */ /* 0x000fee0000000200 */
[C---:B------:R-:W-:Y:S08]  /*15140*/  HMMA.16816.F32 R136, R152.reuse, R176, R136 ;  /* 0x000000b09888723c */ /* 0x040ff00000001888 */
[----:B------:R-:W-:Y:S08]  /*15150*/  HMMA.16816.F32 R144, R152, R8, R144 ;  /* 0x000000089890723c */ /* 0x000ff00000001890 */
[C---:B0-----:R-:W-:Y:S08]  /*15160*/  HMMA.16816.F32 R148, R128.reuse, R176, R148 ;  /* 0x000000b08094723c */ /* 0x041ff00000001894 */
[C---:B------:R-:W-:Y:S08]  /*15170*/  HMMA.16816.F32 R108, R128.reuse, R124, R108 ;  /* 0x0000007c806c723c */ /* 0x040ff0000000186c */
[----:B------:R-:W-:Y:S08]  /*15180*/  HMMA.16816.F32 R104, R128, R8, R104 ;  /* 0x000000088068723c */ /* 0x000ff00000001868 */
[-C--:B------:R-:W-:Y:S01]  /*15190*/  HMMA.16816.F32 R152, R152, R168.reuse, R120 ;  /* 0x000000a89898723c */ /* 0x080fe20000001878 */
[----:B------:R-:W0:Y:S07]  /*151a0*/  LDSM.16.M88.4 R120, [R198+0x23000] ;  /* 0x02300000c678783b */ /* 0x000e2e0000000200 */
[----:B------:R-:W-:Y:S01]  /*151b0*/  HMMA.16816.F32 R128, R128, R168, R116 ;  /* 0x000000a88080723c */ /* 0x000fe20000001874 */
[----:B------:R-:W3:Y:S07]  /*151c0*/  LDSM.16.M88.4 R116, [R198+0x24000] ;  /* 0x02400000c674783b */ /* 0x000eee0000000200 */
[C---:B-1----:R-:W-:Y:S08]  /*151d0*/  HMMA.16816.F32 R24, R160.reuse, R178, R24 ;  /* 0x000000b2a018723c */ /* 0x042ff00000001818 */
[C---:B------:R-:W-:Y:S08]  /*151e0*/  HMMA.16816.F32 R28, R160.reuse, R126, R28 ;  /* 0x0000007ea01c723c */ /* 0x040ff0000000181c */
[C---:B------:R-:W-:Y:S08]  /*151f0*/  HMMA.16816.F32 R32, R160.reuse, R10, R32 ;  /* 0x0000000aa020723c */ /* 0x040ff00000001820 */
[----:B------:R-:W-:Y:S01]  /*15200*/  HMMA.16816.F32 R36, R160, R170, R36 ;  /* 0x000000aaa024723c */ /* 0x000fe20000001824 */
[----:B------:R-:W1:Y:S07]  /*15210*/  LDSM.16.M88.4 R160, [R198+0x26000] ;  /* 0x02600000c6a0783b */ /* 0x000e6e0000000200 */
[C---:B--2---:R-:W-:Y:S08]  /*15220*/  HMMA.16816.F32 R40, R132.reuse, R178, R40 ;  /* 0x000000b28428723c */ /* 0x044ff00000001828 */
[C---:B------:R-:W-:Y:S08]  /*15230*/  HMMA.16816.F32 R44, R132.reuse, R126, R44 ;  /* 0x0000007e842c723c */ /* 0x040ff0000000182c */
[C---:B------:R-:W-:Y:S08]  /*15240*/  HMMA.16816.F32 R48, R132.reuse, R10, R48 ;  /* 0x0000000a8430723c */ /* 0x040ff00000001830 */
[----:B------:R-:W-:Y:S01]  /*15250*/  HMMA.16816.F32 R52, R132, R170, R52 ;  /* 0x000000aa8434723c */ /* 0x000fe20000001834 */
[----:B------:R-:W2:Y:S07]  /*15260*/  LDSM.16.M88.4 R132, [R198+0x27000] ;  /* 0x02700000c684783b */ /* 0x000eae0000000200 */
[C---:B0-----:R-:W-:Y:S08]  /*15270*/  HMMA.16816.F32 R56, R120.reuse, R178, R56 ;  /* 0x000000b27838723c */ /* 0x041ff00000001838 */
[C---:B------:R-:W-:Y:S08]  /*15280*/  HMMA.16816.F32 R60, R120.reuse, R126, R60 ;  /* 0x0000007e783c723c */ /* 0x040ff0000000183c */
[C---:B------:R-:W-:Y:S08]  /*15290*/  HMMA.16816.F32 R64, R120.reuse, R10, R64 ;  /* 0x0000000a7840723c */ /* 0x040ff00000001840 */
[----:B------:R-:W-:Y:S01]  /*152a0*/  HMMA.16816.F32 R68, R120, R170, R68 ;  /* 0x000000aa7844723c */ /* 0x000fe20000001844 */
[----:B------:R-:W-:Y:S07]  /*152b0*/  LDSM.16.M88.4 R120, [R197+0x18000] ;  /* 0x01800000c578783b */ /* 0x000fee0000000200 */
[C---:B---3--:R-:W-:Y:S08]  /*152c0*/  HMMA.16816.F32 R72, R116.reuse, R178, R72 ;  /* 0x000000b27448723c */ /* 0x048ff00000001848 */
[C---:B------:R-:W-:Y:S08]  /*152d0*/  HMMA.16816.F32 R76, R116.reuse, R126, R76 ;  /* 0x0000007e744c723c */ /* 0x040ff0000000184c */
[C---:B------:R-:W-:Y:S08]  /*152e0*/  HMMA.16816.F32 R80, R116.reuse, R10, R80 ;  /* 0x0000000a7450723c */ /* 0x040ff00000001850 */
[----:B------:R-:W-:Y:S01]  /*152f0*/  HMMA.16816.F32 R84, R116, R170, R84 ;  /* 0x000000aa7454723c */ /* 0x000fe20000001854 */
[----:B------:R-:W0:Y:S07]  /*15300*/  LDSM.16.M88.4 R116, [R196+0x20000] ;  /* 0x02000000c474783b */ /* 0x000e2e0000000200 */
[C---:B------:R-:W-:Y:S08]  /*15310*/  HMMA.16816.F32 R88, R112.reuse, R178, R88 ;  /* 0x000000b27058723c */ /* 0x040ff00000001858 */
[C---:B------:R-:W-:Y:S08]  /*15320*/  HMMA.16816.F32 R92, R112.reuse, R126, R92 ;  /* 0x0000007e705c723c */ /* 0x040ff0000000185c */
[C---:B------:R-:W-:Y:S08]  /*15330*/  HMMA.16816.F32 R96, R112.reuse, R10, R96 ;  /* 0x0000000a7060723c */ /* 0x040ff00000001860 */
[----:B------:R-:W-:Y:S01]  /*15340*/  HMMA.16816.F32 R100, R112, R170, R100 ;  /* 0x000000aa7064723c */ /* 0x000fe20000001864 */
[----:B------:R-:W3:Y:S07]  /*15350*/  LDSM.16.M88.4 R112, [R196+0x21000] ;  /* 0x02100000c470783b */ /* 0x000eee0000000200 */
[C---:B------:R-:W-:Y:S08]  /*15360*/  HMMA.16816.F32 R156, R164.reuse, R178, R156 ;  /* 0x000000b2a49c723c */ /* 0x040ff0000000189c */
[C---:B------:R-:W-:Y:S08]  /*15370*/  HMMA.16816.F32 R12, R164.reuse, R126, R12 ;  /* 0x0000007ea40c723c */ /* 0x040ff0000000180c */
[C---:B------:R-:W-:Y:S08]  /*15380*/  HMMA.16816.F32 R16, R164.reuse, R10, R16 ;  /* 0x0000000aa410723c */ /* 0x040ff00000001810 */
[----:B------:R-:W-:Y:S01]  /*15390*/  HMMA.16816.F32 R20, R164, R170, R20 ;  /* 0x000000aaa414723c */ /* 0x000fe20000001814 */
[----:B------:R-:W-:Y:S01]  /*153a0*/  LOP3.LUT R5, R237, 0x60, RZ, 0x3c, !PT ;  /* 0x00000060ed057812 */ /* 0x000fe200078e3cff */
[----:B------:R-:W-:Y:S04]  /*153b0*/  LDSM.16.M88.4 R164, [R237+0x20080] ;  /* 0x02008000eda4783b */ /* 0x000fe80000000200 */
[----:B------:R-:W-:Y:S02]  /*153c0*/  LDSM.16.M88.4 R184, [R5+0x26000] ;  /* 0x0260000005b8783b */ /* 0x000fe40000000200 */
[C---:B-1----:R-:W-:Y:S02]  /*153d0*/  HMMA.16816.F32 R136, R160.reuse, R178, R136 ;  /* 0x000000b2a088723c */ /* 0x042fe40000001888 */
[----:B------:R-:W-:Y:S06]  /*153e0*/  LDSM.16.M88.4 R172, [R5+0x27000] ;  /* 0x0270000005ac783b */ /* 0x000fec0000000200 */
[C---:B------:R-:W-:Y:S08]  /*153f0*/  HMMA.16816.F32 R152, R160.reuse, R170, R152 ;  /* 0x000000aaa098723c */ /* 0x040ff00000001898 */
[----:B------:R-:W-:Y:S08]  /*15400*/  HMMA.16816.F32 R140, R160, R126, R140 ;  /* 0x0000007ea08c723c */ /* 0x000ff0000000188c */
[C---:B--2---:R-:W-:Y:S01]  /*15410*/  HMMA.16816.F32 R176, R132.reuse, R178, R148 ;  /* 0x000000b284b0723c */ /* 0x044fe20000001894 */
[----:B------:R-:W-:Y:S07]  /*15420*/  LDSM.16.M88.4 R148, [R196+0x22000] ;  /* 0x02200000c494783b */ /* 0x000fee0000000200 */
[C---:B------:R-:W-:Y:S01]  /*15430*/  HMMA.16816.F32 R108, R132.reuse, R126, R108 ;  /* 0x0000007e846c723c */ /* 0x040fe2000000186c */
[----:B------:R-:W-:Y:S07]  /*15440*/  LDSM.16.M88.4 R124, [R196+0x25000] ;  /* 0x02500000c47c783b */ /* 0x000fee0000000200 */
[C---:B------:R-:W-:Y:S08]  /*15450*/  HMMA.16816.F32 R104, R132.reuse, R10, R104 ;  /* 0x0000000a8468723c */ /* 0x040ff00000001868 */
[----:B------:R-:W-:Y:S01]  /*15460*/  HMMA.16816.F32 R168, R132, R170, R128 ;  /* 0x000000aa84a8723c */ /* 0x000fe20000001880 */
[----:B------:R-:W1:Y:S04]  /*15470*/  LDSM.16.M88.4 R132, [R196+0x23000] ;  /* 0x02300000c484783b */ /* 0x000e680000000200 */
[----:B------:R-:W2:Y:S03]  /*15480*/  LDSM.16.M88.4 R128, [R196+0x24000] ;  /* 0x02400000c480783b */ /* 0x000ea60000000200 */
[----:B------:R-:W-:Y:S01]  /*15490*/  HMMA.16816.F32 R144, R160, R10, R144 ;  /* 0x0000000aa090723c */ /* 0x000fe20000001890 */
[----:B------:R-:W-:Y:S07]  /*154a0*/  LDSM.16.M88.4 R160, [R237+0x21080] ;  /* 0x02108000eda0783b */ /* 0x000fee0000000200 */
[C---:B0-----:R-:W-:Y:S01]  /*154b0*/  HMMA.16816.F32 R8, R116.reuse, R192, R156 ;  /* 0x000000c07408723c */ /* 0x041fe2000000189c */
[----:B------:R-:W-:Y:S07]  /*154c0*/  LDSM.16.M88.4 R156, [R199+0x10080] ;  /* 0x01008000c79c783b */ /* 0x000fee0000000200 */
[C---:B------:R-:W-:Y:S08]  /*154d0*/  HMMA.16816.F32 R12, R116.reuse, R188, R12 ;  /* 0x000000bc740c723c */ /* 0x040ff0000000180c */
[C---:B------:R-:W-:Y:S08]  /*154e0*/  HMMA.16816.F32 R16, R116.reuse, R120, R16 ;  /* 0x000000787410723c */ /* 0x040ff00000001810 */
[----:B------:R-:W-:Y:S01]  /*154f0*/  HMMA.16816.F32 R20, R116, R180, R20 ;  /* 0x000000b47414723c */ /* 0x000fe20000001814 */
[----:B------:R-:W0:Y:S07]  /*15500*/  LDSM.16.M88.4 R116, [R196+0x26000] ;  /* 0x02600000c474783b */ /* 0x000e2e0000000200 */
[C---:B---3--:R-:W-:Y:S08]  /*15510*/  HMMA.16816.F32 R24, R112.reuse, R192, R24 ;  /* 0x000000c07018723c */ /* 0x048ff00000001818 */
[C---:B------:R-:W-:Y:S08]  /*15520*/  HMMA.16816.F32 R28, R112.reuse, R188, R28 ;  /* 0x000000bc701c723c */ /* 0x040ff0000000181c */
[C---:B------:R-:W-:Y:S08]  /*15530*/  HMMA.16816.F32 R32, R112.reuse, R120, R32 ;  /* 0x000000787020723c */ /* 0x040ff00000001820 */
        /* <DEDUP_REMOVED lines=12> */
[C---:B------:R-:W-:Y:S08]  /*15600*/  HMMA.16816.F32 R88, R124.reuse, R192, R88 ;  /* 0x000000c07c58723c */ /* 0x040ff00000001858 */
[C---:B------:R-:W-:Y:S08]  /*15610*/  HMMA.16816.F32 R92, R124.reuse, R188, R92 ;  /* 0x000000bc7c5c723c */ /* 0x040ff0000000185c */
[C---:B------:R-:W-:Y:S08]  /*15620*/  HMMA.16816.F32 R96, R124.reuse, R120, R96 ;  /* 0x000000787c60723c */ /* 0x040ff00000001860 */
[----:B------:R-:W-:Y:S01]  /*15630*/  HMMA.16816.F32 R100, R124, R180, R100 ;  /* 0x000000b47c64723c */ /* 0x000fe20000001864 */
[----:B------:R-:W4:Y:S07]  /*15640*/  LDSM.16.M88.4 R124, [R5+0x23000] ;  /* 0x02300000057c783b */ /* 0x000f2e0000000200 */
[C---:B------:R-:W-:Y:S08]  /*15650*/  HMMA.16816.F32 R40, R148.reuse, R192, R40 ;  /* 0x000000c09428723c */ /* 0x040ff00000001828 */
[C---:B------:R-:W-:Y:S08]  /*15660*/  HMMA.16816.F32 R44, R148.reuse, R188, R44 ;  /* 0x000000bc942c723c */ /* 0x040ff0000000182c */
[C---:B------:R-:W-:Y:S08]  /*15670*/  HMMA.16816.F32 R48, R148.reuse, R120, R48 ;  /* 0x000000789430723c */ /* 0x040ff00000001830 */
[----:B------:R-:W-:Y:S01]  /*15680*/  HMMA.16816.F32 R52, R148, R180, R52 ;  /* 0x000000b49434723c */ /* 0x000fe20000001834 */
[----:B------:R-:W1:Y:S07]  /*15690*/  LDSM.16.M88.4 R148, [R5+0x20000] ;  /* 0x020000000594783b */ /* 0x000e6e0000000200 */
[C---:B0-----:R-:W-:Y:S08]  /*156a0*/  HMMA.16816.F32 R136, R116.reuse, R192, R136 ;  /* 0x000000c07488723c */ /* 0x041ff00000001888 */
        /* <DEDUP_REMOVED lines=19> */
[C---:B----4-:R-:W-:Y:S08]  /*157e0*/  HMMA.16816.F32 R56, R124.reuse, R194, R56 ;  /* 0x000000c27c38723c */ /* 0x050ff00000001838 */
        /* <DEDUP_REMOVED lines=10> */
[----:B------:R-:W-:Y:S08]  /*15890*/  HMMA.16816.F32 R80, R116, R122, R80 ;  /* 0x0000007a7450723c */ /* 0x000ff00000001850 */
[C---:B---3--:R-:W-:Y:S08]  /*158a0*/  HMMA.16816.F32 R92, R112.reuse, R190, R92 ;  /* 0x000000be705c723c */ /* 0x048ff0000000185c */
[----:B------:R-:W-:Y:S08]  /*158b0*/  HMMA.16816.F32 R96, R112, R122, R96 ;  /* 0x0000007a7060723c */ /* 0x000ff00000001860 */
[C---:B------:R-:W-:Y:S08]  /*158c0*/  HMMA.16816.F32 R140, R184.reuse, R190, R140 ;  /* 0x000000beb88c723c */ /* 0x040ff0000000188c */
[----:B------:R-:W-:Y:S08]  /*158d0*/  HMMA.16816.F32 R144, R184, R122, R144 ;  /* 0x0000007ab890723c */ /* 0x000ff00000001890 */
[C---:B------:R-:W-:Y:S08]  /*158e0*/  HMMA.16816.F32 R72, R116.reuse, R194, R72 ;  /* 0x000000c27448723c */ /* 0x040ff00000001848 */
[----:B------:R-:W-:Y:S01]  /*158f0*/  HMMA.16816.F32 R84, R116, R182, R84 ;  /* 0x000000b67454723c */ /* 0x000fe20000001854 */
[----:B------:R-:W0:Y:S07]  /*15900*/  LDSM.16.M88.4 R116, [R237+0x23080] ;  /* 0x02308000ed74783b */ /* 0x000e2e0000000200 */
[C---:B------:R-:W-:Y:S08]  /*15910*/  HMMA.16816.F32 R88, R112.reuse, R194, R88 ;  /* 0x000000c27058723c */ /* 0x040ff00000001858 */
[----:B------:R-:W-:Y:S01]  /*15920*/  HMMA.16816.F32 R100, R112, R182, R100 ;  /* 0x000000b67064723c */ /* 0x000fe20000001864 */
[----:B------:R-:W3:Y:S07]  /*15930*/  LDSM.16.M88.4 R112, [R237+0x24080] ;  /* 0x02408000ed70783b */ /* 0x000eee0000000200 */
[C---:B------:R-:W-:Y:S01]  /*15940*/  HMMA.16816.F32 R188, R172.reuse, R190, R108 ;  /* 0x000000beacbc723c */ /* 0x040fe2000000186c */
[----:B------:R-:W0:Y:S07]  /*15950*/  LDSM.16.M88.4 R108, [R237+0x25080] ;  /* 0x02508000ed6c783b */ /* 0x000e2e0000000200 */
[----:B------:R-:W-:Y:S01]  /*15960*/  HMMA.16816.F32 R120, R172, R122, R104 ;  /* 0x0000007aac78723c */ /* 0x000fe20000001868 */
[----:B------:R-:W0:Y:S07]  /*15970*/  LDSM.16.M88.4 R104, [R237+0x26080] ;  /* 0x02608000ed68783b */ /* 0x000e2e0000000200 */
[C---:B------:R-:W-:Y:S08]  /*15980*/  HMMA.16816.F32 R136, R184.reuse, R194, R136 ;  /* 0x000000c2b888723c */ /* 0x040ff00000001888 */
[----:B------:R-:W-:Y:S01]  /*15990*/  HMMA.16816.F32 R152, R184, R182, R152 ;  /* 0x000000b6b898723c */ /* 0x000fe20000001898 */
[----:B------:R-:W-:Y:S07]  /*159a0*/  LDSM.16.M88.4 R184, [R198+0x27080] ;  /* 0x02708000c6b8783b */ /* 0x000fee0000000200 */
[C---:B------:R-:W-:Y:S08]  /*159b0*/  HMMA.16816.F32 R8, R164.reuse, R156, R8 ;  /* 0x0000009ca408723c */ /* 0x040ff00000001808 */
[C---:B-1----:R-:W-:Y:S08]  /*159c0*/  HMMA.16816.F32 R12, R164.reuse, R132, R12 ;  /* 0x00000084a40c723c */ /* 0x042ff0000000180c */
[C---:B--2---:R-:W-:Y:S08]  /*159d0*/  HMMA.16816.F32 R16, R164.reuse, R128, R16 ;  /* 0x00000080a410723c */ /* 0x044ff00000001810 */
[----:B----4-:R-:W-:Y:S01]  /*159e0*/  HMMA.16816.F32 R20, R164, R124, R20 ;  /* 0x0000007ca414723c */ /* 0x010fe20000001814 */
[----:B------:R-:W1:Y:S07]  /*159f0*/  LDSM.16.M88.4 R164, [R237+0x27080] ;  /* 0x02708000eda4783b */ /* 0x000e6e0000000200 */
        /* <DEDUP_REMOVED lines=11> */
[----:B------:R-:W-:Y:S07]  /*15ab0*/  LDSM.16.M88.4 R148, [R198+0x26080] ;  /* 0x02608000c694783b */ /* 0x000fee0000000200 */
        /* <DEDUP_REMOVED lines=20> */
[----:B-1----:R-:W-:Y:S08]  /*15c00*/  HMMA.16816.F32 R188, R164, R132, R188 ;  /* 0x00000084a4bc723c */ /* 0x002ff000000018bc */
[-C--:B--2---:R-:W-:Y:S08]  /*15c10*/  HMMA.16816.F32 R12, R168, R134.reuse, R12 ;  /* 0x00000086a80c723c */ /* 0x084ff0000000180c */
[-C--:B----4-:R-:W-:Y:S08]  /*15c20*/  HMMA.16816.F32 R28, R160, R134.reuse, R28 ;  /* 0x00000086a01c723c */ /* 0x090ff0000000181c */
[-C--:B0-----:R-:W-:Y:S08]  /*15c30*/  HMMA.16816.F32 R44, R116, R134.reuse, R44 ;  /* 0x00000086742c723c */ /* 0x081ff0000000182c */
[-C--:B---3--:R-:W-:Y:S08]  /*15c40*/  HMMA.16816.F32 R60, R112, R134.reuse, R60 ;  /* 0x00000086703c723c */ /* 0x088ff0000000183c */
[-C--:B------:R-:W-:Y:S08]  /*15c50*/  HMMA.16816.F32 R76, R108, R134.reuse, R76 ;  /* 0x000000866c4c723c */ /* 0x080ff0000000184c */
[-C--:B------:R-:W-:Y:S08]  /*15c60*/  HMMA.16816.F32 R92, R104, R134.reuse, R92 ;  /* 0x00000086685c723c */ /* 0x080ff0000000185c */
[-C--:B------:R-:W-:Y:S08]  /*15c70*/  HMMA.16816.F32 R140, R148, R134.reuse, R140 ;  /* 0x00000086948c723c */ /* 0x080ff0000000188c */
[----:B------:R-:W-:Y:S01]  /*15c80*/  HMMA.16816.F32 R132, R184, R134, R188 ;  /* 0x00000086b884723c */ /* 0x000fe200000018bc */
[----:B------:R-:W2:Y:S04]  /*15c90*/  LDL.LU R190, [R1+0x13c] ;  /* 0x00013c0001be7983 */ /* 0x000ea80000300800 */
[----:B------:R-:W3:Y:S03]  /*15ca0*/  LDL.LU R189, [R1+0x138] ;  /* 0x0001380001bd7983 */ /* 0x000ee60000300800 */
[----:B------:R-:W-:Y:S01]  /*15cb0*/  HMMA.16816.F32 R120, R164, R128, R120 ;  /* 0x00000080a478723c */ /* 0x000fe20000001878 */
[----:B------:R-:W4:Y:S07]  /*15cc0*/  LDL.LU R188, [R1+0x134] ;  /* 0x0001340001bc7983 */ /* 0x000f2e0000300800 */
[C---:B------:R-:W-:Y:S08]  /*15cd0*/  HMMA.16816.F32 R40, R116.reuse, R158, R40 ;  /* 0x0000009e7428723c */ /* 0x040ff00000001828 */
[C---:B------:R-:W-:Y:S08]  /*15ce0*/  HMMA.16816.F32 R48, R116.reuse, R130, R48 ;  /* 0x000000827430723c */ /* 0x040ff00000001830 */
[----:B------:R-:W-:Y:S01]  /*15cf0*/  HMMA.16816.F32 R52, R116, R126, R52 ;  /* 0x0000007e7434723c */ /* 0x000fe20000001834 */
[----:B------:R-:W-:Y:S07]  /*15d00*/  LDSM.16.M88.4 R116, [R197+0x1c080] ;  /* 0x01c08000c574783b */ /* 0x000fee0000000200 */
        /* <DEDUP_REMOVED lines=15> */
[----:B------:R-:W0:Y:S07]  /*15e00*/  LDSM.16.M88.4 R148, [R196+0x25080] ;  /* 0x02508000c494783b */ /* 0x000e2e0000000200 */
[-C--:B------:R-:W-:Y:S08]  /*15e10*/  HMMA.16816.F32 R16, R168, R130.reuse, R16 ;  /* 0x00000082a810723c */ /* 0x080ff00000001810 */
[-C--:B------:R-:W-:Y:S08]  /*15e20*/  HMMA.16816.F32 R32, R160, R130.reuse, R32 ;  /* 0x00000082a020723c */ /* 0x080ff00000001820 */
[----:B------:R-:W-:Y:S01]  /*15e30*/  HMMA.16816.F32 R128, R184, R130, R120 ;  /* 0x00000082b880723c */ /* 0x000fe20000001878 */
[----:B------:R-:W1:Y:S07]  /*15e40*/  LDSM.16.M88.4 R120, [R196+0x26080] ;  /* 0x02608000c478783b */ /* 0x000e6e0000000200 */
[----:B------:R-:W-:Y:S01]  /*15e50*/  HMMA.16816.F32 R192, R172, R194, R176 ;  /* 0x000000c2acc0723c */ /* 0x000fe200000018b0 */
[----:B------:R-:W-:Y:S04]  /*15e60*/  LDSM.16.M88.4 R176, [R196+0x20080] ;  /* 0x02008000c4b0783b */ /* 0x000fe80000000200 */
[----:B------:R-:W-:Y:S03]  /*15e70*/  LDSM.16.M88.4 R172, [R196+0x21080] ;  /* 0x02108000c4ac783b */ /* 0x000fe60000000200 */
        /* <DEDUP_REMOVED lines=8> */
[C---:B------:R-:W-:Y:S08]  /*15f00*/  HMMA.16816.F32 R192, R164.reuse, R156, R192 ;  /* 0x0000009ca4c0723c */ /* 0x040ff000000018c0 */
[----:B------:R-:W-:Y:S01]  /*15f10*/  HMMA.16816.F32 R180, R164, R124, R180 ;  /* 0x0000007ca4b4723c */ /* 0x000fe200000018b4 */
[----:B------:R-:W-:Y:S07]  /*15f20*/  LDSM.16.M88.4 R164, [R196+0x23080] ;  /* 0x02308000c4a4783b */ /* 0x000fee0000000200 */
[C---:B------:R-:W-:Y:S08]  /*15f30*/  HMMA.16816.F32 R8, R168.reuse, R158, R8 ;  /* 0x0000009ea808723c */ /* 0x040ff00000001808 */
[----:B------:R-:W-:Y:S01]  /*15f40*/  HMMA.16816.F32 R20, R168, R126, R20 ;  /* 0x0000007ea814723c */ /* 0x000fe20000001814 */
[----:B------:R-:W0:Y:S07]  /*15f50*/  LDSM.16.M88.4 R168, [R196+0x22080] ;  /* 0x02208000c4a8783b */ /* 0x000e2e0000000200 */
[-C--:B-1----:R-:W-:Y:S08]  /*15f60*/  HMMA.16816.F32 R136, R120, R104.reuse, R136 ;  /* 0x000000687888723c */ /* 0x082ff00000001888 */
[C---:B------:R-:W-:Y:S08]  /*15f70*/  HMMA.16816.F32 R72, R160.reuse, R104, R72 ;  /* 0x00000068a048723c */ /* 0x040ff00000001848 */
[C---:B------:R-:W-:Y:S08]  /*15f80*/  HMMA.16816.F32 R76, R160.reuse, R108, R76 ;  /* 0x0000006ca04c723c */ /* 0x040ff0000000184c */
[C---:B------:R-:W-:Y:S08]  /*15f90*/  HMMA.16816.F32 R80, R160.reuse, R112, R80 ;  /* 0x00000070a050723c */ /* 0x040ff00000001850 */
[----:B------:R-:W-:Y:S01]  /*15fa0*/  HMMA.16816.F32 R84, R160, R116, R84 ;  /* 0x00000074a054723c */ /* 0x000fe20000001854 */
[----:B------:R-:W1:Y:S07]  /*15fb0*/  LDSM.16.M88.4 R160, [R5+0x25080] ;  /* 0x0250800005a0783b */ /* 0x000e6e0000000200 */
[C---:B------:R-:W-:Y:S08]  /*15fc0*/  HMMA.16816.F32 R156, R184.reuse, R158, R192 ;  /* 0x0000009eb89c723c */ /* 0x040ff000000018c0 */
[----:B------:R-:W-:Y:S01]  /*15fd0*/  HMMA.16816.F32 R124, R184, R126, R180 ;  /* 0x0000007eb87c723c */ /* 0x000fe200000018b4 */
[----:B------:R-:W1:Y:S04]  /*15fe0*/  LDSM.16.M88.4 R184, [R196+0x27080] ;  /* 0x02708000c4b8783b */ /* 0x000e680000000200 */
[----:B------:R-:W1:Y:S03]  /*15ff0*/  LDSM.16.M88.4 R180, [R5+0x20080] ;  /* 0x0200800005b4783b */ /* 0x000e660000000200 */
[C---:B------:R-:W-:Y:S08]  /*16000*/  HMMA.16816.F32 R140, R120.reuse, R108, R140 ;  /* 0x0000006c788c723c */ /* 0x040ff0000000188c */
[----:B------:R-:W-:Y:S08]  /*16010*/  HMMA.16816.F32 R144, R120, R112, R144 ;  /* 0x000000707890723c */ /* 0x000ff00000001890 */
[----:B0-----:R-:W-:Y:S08]  /*16020*/  HMMA.16816.F32 R136, R148, R106, R136 ;  /* 0x0000006a9488723c */ /* 0x001ff00000001888 */
[----:B------:R-:W-:Y:S01]  /*16030*/  HMMA.16816.F32 R152, R120, R116, R152 ;  /* 0x000000747898723c */ /* 0x000fe20000001898 */
[----:B------:R-:W-:Y:S07]  /*16040*/  LDSM.16.M88.4 R120, [R5+0x27080] ;  /* 0x027080000578783b */ /* 0x000fee0000000200 */
        /* <DEDUP_REMOVED lines=19> */
[----:B------:R0:W2:Y:S04]  /*16180*/  LDSM.16.M88.4 R164, [R5+0x24080] ;  /* 0x0240800005a4783b */ /* 0x0000a80000000200 */
[----:B0-----:R-:W0:Y:S03]  /*16190*/  S2R R5, SR_CTAID.X ;  /* 0x0000000000057919 */ /* 0x001e260000002500 */
[C---:B-1----:R-:W-:Y:S01]  /*161a0*/  HMMA.16816.F32 R88, R160.reuse, R106, R88 ;  /* 0x0000006aa058723c */ /* 0x042fe20000001858 */
[----:B------:R-:W-:Y:S07]  /*161b0*/  STL.64 [R1+0x40], R136 ;  /* 0x0000408801007387 */ /* 0x000fee0000100a00 */
[C---:B------:R-:W-:Y:S01]  /*161c0*/  HMMA.16816.F32 R92, R160.reuse, R110, R92 ;  /* 0x0000006ea05c723c */ /* 0x040fe2000000185c */
[----:B------:R1:W-:Y:S07]  /*161d0*/  STL.64 [R1+0x48], R138 ;  /* 0x0000488a01007387 */ /* 0x0003ee0000100a00 */
[C---:B------:R-:W-:Y:S08]  /*161e0*/  HMMA.16816.F32 R96, R160.reuse, R114, R96 ;  /* 0x00000072a060723c */ /* 0x040ff00000001860 */
[----:B------:R-:W-:Y:S08]  /*161f0*/  HMMA.16816.F32 R100, R160, R118, R100 ;  /* 0x00000076a064723c */ /* 0x000ff00000001864 */
[C---:B------:R-:W-:Y:S08]  /*16200*/  HMMA.16816.F32 R160, R148.reuse, R110, R140 ;  /* 0x0000006e94a0723c */ /* 0x040ff0000000188c */
[C---:B------:R-:W-:Y:S08]  /*16210*/  HMMA.16816.F32 R140, R148.reuse, R114, R144 ;  /* 0x00000072948c723c */ /* 0x040ff00000001890 */
[----:B-1----:R-:W-:Y:S08]  /*16220*/  HMMA.16816.F32 R136, R148, R118, R152 ;  /* 0x000000769488723c */ /* 0x002ff00000001898 */
[C---:B------:R-:W-:Y:S08]  /*16230*/  HMMA.16816.F32 R156, R184.reuse, R104, R156 ;  /* 0x00000068b89c723c */ /* 0x040ff0000000189c */
[C---:B------:R-:W-:Y:S08]  /*16240*/  HMMA.16816.F32 R132, R184.reuse, R108, R132 ;  /* 0x0000006cb884723c */ /* 0x040ff00000001884 */
[C---:B------:R-:W-:Y:S08]  /*16250*/  HMMA.16816.F32 R128, R184.reuse, R112, R128 ;  /* 0x00000070b880723c */ /* 0x040ff00000001880 */
[----:B------:R-:W-:Y:S01]  /*16260*/  HMMA.16816.F32 R124, R184, R116, R124 ;  /* 0x00000074b87c723c */ /* 0x000fe2000000187c */
[----:B------:R-:W-:Y:S01]  /*16270*/  UIADD3 UR4, UP0, UR4, 0x80, URZ ;  /* 0x0000008004047890 */ /* 0x000fe2000ff1e03f */
[----:B0-----:R-:W-:-:S03]  /*16280*/  SHF.L.U32 R5, R5, 0x7, RZ ;  /* 0x0000000705057819 */ /* 0x001fc600000006ff */
[----:B------:R-:W-:Y:S01]  /*16290*/  UIADD3.X UR5, URZ, UR5, URZ, UP0, !UPT ;  /* 0x000000053f057290 */ /* 0x000fe200087fe43f */
[----:B------:R-:W-:Y:S01]  /*162a0*/  IADD3 R5, R5, 0x80, RZ ;  /* 0x0000008005057810 */ /* 0x000fe20007ffe0ff */
[----:B------:R-:W-:Y:S01]  /*162b0*/  STL.64 [R1+0x30], R160 ;  /* 0x000030a001007387 */ /* 0x000fe20000100a00 */
[----:B------:R-:W-:Y:S02]  /*162c0*/  IMAD.MOV.U32 R116, RZ, RZ, 0x80 ;  /* 0x00000080ff747424 */ /* 0x000fe400078e00ff */
[----:B--2---:R-:W-:Y:S01]  /*162d0*/  FFMA R190, R221, R190, R235 ;  /* 0x000000beddbe7223 */ /* 0x004fe200000000eb */
[----:B------:R-:W-:Y:S01]  /*162e0*/  STL.64 [R1+0x38], R162 ;  /* 0x000038a201007387 */ /* 0x000fe20000100a00 */
[----:B------:R-:W-:Y:S01]  /*162f0*/  ISETP.LE.U32.AND P0, PT, R5, UR4, PT ;  /* 0x0000000405007c0c */ /* 0x000fe2000bf03070 */
[----:B------:R-:W-:Y:S02]  /*16300*/  IMAD.U32 R5, RZ, RZ, UR5 ;  /* 0x00000005ff057e24 */ /* 0x000fe4000f8e00ff */
[----:B------:R-:W-:Y:S01]  /*16310*/  STL.64 [R1+0x20], R140 ;  /* 0x0000208c01007387 */ /* 0x000fe20000100a00 */
[----:B---3--:R-:W-:Y:S01]  /*16320*/  FFMA R189, R220, R189, R233 ;  /* 0x000000bddcbd7223 */ /* 0x008fe200000000e9 */
[----:B------:R-:W-:Y:S02]  /*16330*/  HMMA.16816.F32 R8, R180, R106, R8 ;  /* 0x0000006ab408723c */ /* 0x000fe40000001808 */
[----:B------:R-:W-:Y:S01]  /*16340*/  STL.64 [R1+0x28], R142 ;  /* 0x0000288e01007387 */ /* 0x000fe20000100a00 */
[----:B------:R-:W-:-:S02]  /*16350*/  IMAD R3, R116, c[0x0][0x1a4], R3 ;  /* 0x0000690074037a24 */ /* 0x000fc400078e0203 */
[----:B------:R-:W-:Y:S01]  /*16360*/  IMAD R4, R116, c[0x0][0x1b4], R4 ;  /* 0x00006d0074047a24 */ /* 0x000fe200078e0204 */
[----:B------:R-:W-:Y:S02]  /*16370*/  STL.64 [R1+0x10], R136 ;  /* 0x0000108801007387 */ /* 0x000fe40000100a00 */
[----:B------:R-:W-:Y:S02]  /*16380*/  HMMA.16816.F32 R12, R180, R110, R12 ;  /* 0x0000006eb40c723c */ /* 0x000fe4000000180c */
[----:B------:R-:W-:Y:S01]  /*16390*/  STL.64 [R1+0x18], R138 ;  /* 0x0000188a01007387 */ /* 0x000fe20000100a00 */
[----:B------:R-:W-:-:S03]  /*163a0*/  ISETP.GE.U32.AND.EX P0, PT, R5, RZ, PT, P0 ;  /* 0x000000ff0500720c */ /* 0x000fc60003f06100 */
[----:B------:R-:W-:Y:S02]  /*163b0*/  STL [R1+0x13c], R190 ;  /* 0x00013cbe01007387 */ /* 0x000fe40000100800 */
[C---:B------:R-:W-:Y:S08]  /*163c0*/  HMMA.16816.F32 R16, R180.reuse, R114, R16 ;  /* 0x00000072b410723c */ /* 0x040ff00000001810 */
[----:B------:R-:W-:Y:S08]  /*163d0*/  HMMA.16816.F32 R20, R180, R118, R20 ;  /* 0x00000076b414723c */ /* 0x000ff00000001814 */
[C---:B------:R-:W-:Y:S08]  /*163e0*/  HMMA.16816.F32 R24, R176.reuse, R106, R24 ;  /* 0x0000006ab018723c */ /* 0x040ff00000001818 */
[C---:B------:R-:W-:Y:S08]  /*163f0*/  HMMA.16816.F32 R28, R176.reuse, R110, R28 ;  /* 0x0000006eb01c723c */ /* 0x040ff0000000181c */
        /* <DEDUP_REMOVED lines=17> */
[----:B------:R-:W-:Y:S01]  /*16510*/  HMMA.16816.F32 R116, R120, R118, R124 ;  /* 0x000000767874723c */ /* 0x000fe2000000187c */
[----:B------:R-:W2:Y:S04]  /*16520*/  LDL R120, [R1+0xb4] ;  /* 0x0000b40001787983 */ /* 0x000ea80000100800 */
[----:B------:R-:W-:Y:S04]  /*16530*/  STL [R1+0x138], R189 ;  /* 0x000138bd01007387 */ /* 0x000fe80000100800 */
[----:B------:R-:W3:Y:S01]  /*16540*/  LDL R5, [R1+0xb0] ;  /* 0x0000b00001057983 */ /* 0x000ee20000100800 */
[----:B----4-:R-:W-:-:S05]  /*16550*/  FFMA R188, R211, R188, R230 ;  /* 0x000000bcd3bc7223 */ /* 0x010fca00000000e6 */
[----:B------:R-:W-:Y:S04]  /*16560*/  STL [R1+0x134], R188 ;  /* 0x000134bc01007387 */ /* 0x000fe80000100800 */
[----:B--2---:R0:W-:Y:S04]  /*16570*/  STL [R1+0x50], R120 ;  /* 0x0000507801007387 */ /* 0x0041e80000100800 */
[----:B0-----:R-:W2:Y:S04]  /*16580*/  LDL R120, [R1+0xa4] ;  /* 0x0000a40001787983 */ /* 0x001ea80000100800 */
[----:B---3--:R0:W-:Y:S04]  /*16590*/  STL [R1+0xc], R5 ;  /* 0x00000c0501007387 */ /* 0x0081e80000100800 */
[----:B0-----:R-:W3:Y:S04]  /*165a0*/  LDL R5, [R1+0x9c] ;  /* 0x00009c0001057983 */ /* 0x001ee80000100800 */
        /* <DEDUP_REMOVED lines=24> */
[----:B------:R-:W0:Y:S02]  /*16730*/  S2R R238, SR_TID.X ;  /* 0x0000000000ee7919 */ /* 0x000e240000002100 */
[----:B0-----:R-:W-:-:S05]  /*16740*/  LOP3.LUT R238, R238, 0xff, RZ, 0xc0, !PT ;  /* 0x000000ffeeee7812 */ /* 0x001fca00078ec0ff */
[----:B------:R-:W-:Y:S01]  /*16750*/  IMAD.SHL.U32 R238, R238, 0x2, RZ ;  /* 0x00000002eeee7824 */ /* 0x000fe200078e00ff */
[----:B--2---:R0:W-:Y:S04]  /*16760*/  STL [R1+0xc4], R120 ;  /* 0x0000c47801007387 */ /* 0x0041e80000100800 */
[----:B---3--:R0:W-:Y:S01]  /*16770*/  STL [R1+0xc8], R5 ;  /* 0x0000c80501007387 */ /* 0x0081e20000100800 */
[----:B------:R-:W-:Y:S01]  /*16780*/  @P0 CALL.REL.NOINC `(.L_x_0) ;  /* 0x0000001000000944 */ /* 0x000fe20003c00000 */
[----:B------:R-:W-:Y:S05]  /*16790*/  BRA `(.L_x_35) ;  /* 0xffff1de000007947 */ /* 0x000fea000383ffff */
.L_x_0:
[----:B01----:R-:W0:Y:S01]  /*167a0*/  S2R R5, SR_TID.X ;  /* 0x0000000000057919 */ /* 0x003e220000002100 */
[----:B-----5:R-:W-:-:S03]  /*167b0*/  IMAD.MOV.U32 R2, RZ, RZ, R85 ;  /* 0x000000ffff027224 */ /* 0x020fc600078e0055 */
[----:B------:R-:W2:Y:S04]  /*167c0*/  LDL.LU R3, [R1+0x40] ;  /* 0x0000400001037983 */ /* 0x000ea80000300800 */
[----:B------:R-:W3:Y:S01]  /*167d0*/  LDL.LU R4, [R1+0x44] ;  /* 0x0000440001047983 */ /* 0x000ee20000300800 */
[----:B0-----:R-:W-:-:S04]  /*167e0*/  LOP3.LUT R5, R5, 0xff, RZ, 0xc0, !PT ;  /* 0x000000ff05057812 */ /* 0x001fc800078ec0ff */
[----:B------:R-:W-:Y:S02]  /*167f0*/  ISETP.GE.U32.AND P0, PT, R5, 0x80, PT ;  /* 0x000000800500780c */ /* 0x000fe40003f06070 */
[----:B------:R-:W4:Y:S04]  /*16800*/  LDL.LU R5, [R1+0x48] ;  /* 0x0000480001057983 */ /* 0x000f280000300800 */
[----:B------:R-:W2:Y:S04]  /*16810*/  LDL.LU R6, [R1+0x4c] ;  /* 0x00004c0001067983 */ /* 0x000ea80000300800 */
        /* <DEDUP_REMOVED lines=16> */
[----:B------:R-:W3:Y:S04]  /*16920*/  LDL.LU R173, [R1+0x16c] ;  /* 0x00016c0001ad7983 */ /* 0x000ee80000300800 */
        /* <DEDUP_REMOVED lines=11> */
[----:B------:R-:W0:Y:S04]  /*169e0*/  S2R R233, SR_CTAID.X ;  /* 0x0000000000e97919 */ /* 0x000e280000002500 */
[----:B------:R-:W1:Y:S04]  /*169f0*/  S2R R235, SR_TID.X ;  /* 0x0000000000eb7919 */ /* 0x000e680000002100 */
[----:B------:R-:W1:Y:S04]  /*16a00*/  S2R R234, SR_CTAID.Y ;  /* 0x0000000000ea7919 */ /* 0x000e680000002600 */
[----:B------:R-:W1:Y:S01]  /*16a10*/  S2R R127, SR_TID.X ;  /* 0x00000000007f7919 */ /* 0x000e620000002100 */
[----:B------:R-:W-:Y:S01]  /*16a20*/  IMAD.MOV.U32 R169, RZ, RZ, R105 ;  /* 0x000000ffffa97224 */ /* 0x000fe200078e0069 */
[----:B------:R-:W-:-:S02]  /*16a30*/  MOV R171, R104 ;  /* 0x0000006800ab7202 */ /* 0x000fc40000000f00 */
[----:B------:R-:W-:Y:S01]  /*16a40*/  MOV R166, R108 ;  /* 0x0000006c00a67202 */ /* 0x000fe20000000f00 */
[----:B------:R-:W-:Y:S02]  /*16a50*/  IMAD.MOV.U32 R159, RZ, RZ, R107 ;  /* 0x000000ffff9f7224 */ /* 0x000fe400078e006b */
[----:B------:R-:W-:Y:S02]  /*16a60*/  IMAD.MOV.U32 R160, RZ, RZ, R106 ;  /* 0x000000ffffa07224 */ /* 0x000fe400078e006a */
[----:B------:R-:W-:Y:S02]  /*16a70*/  IMAD.MOV.U32 R164, RZ, RZ, R109 ;  /* 0x000000ffffa47224 */ /* 0x000fe400078e006d */
[----:B------:R-:W-:Y:S01]  /*16a80*/  IMAD.MOV.U32 R157, RZ, RZ, R110 ;  /* 0x000000ffff9d7224 */ /* 0x000fe200078e006e */
[----:B0-----:R-:W-:Y:S01]  /*16a90*/  SHF.L.U32 R233, R233, 0x7, RZ ;  /* 0x00000007e9e97819 */ /* 0x001fe200000006ff */
[----:B------:R-:W0:Y:S03]  /*16aa0*/  S2R R130, SR_TID.X ;  /* 0x0000000000827919 */ /* 0x000e260000002100 */
[----:B-1----:R-:W-:Y:S01]  /*16ab0*/  LOP3.LUT R233, R233, 0x7f, R235, 0xf8, !PT ;  /* 0x0000007fe9e97812 */ /* 0x002fe200078ef8eb */
[----:B------:R-:W-:-:S02]  /*16ac0*/  IMAD.MOV.U32 R168, RZ, RZ, R113 ;  /* 0x000000ffffa87224 */ /* 0x000fc400078e0071 */
[----:B------:R-:W-:Y:S02]  /*16ad0*/  IMAD.MOV.U32 R162, RZ, RZ, R114 ;  /* 0x000000ffffa27224 */ /* 0x000fe400078e0072 */
[----:B------:R-:W-:Y:S02]  /*16ae0*/  IMAD.MOV.U32 R154, RZ, RZ, R111 ;  /* 0x000000ffff9a7224 */ /* 0x000fe400078e006f */
[----:B------:R-:W-:Y:S02]  /*16af0*/  IMAD.MOV.U32 R170, RZ, RZ, R112 ;  /* 0x000000ffffaa7224 */ /* 0x000fe400078e0070 */
[----:B------:R-:W-:Y:S02]  /*16b00*/  IMAD.MOV.U32 R155, RZ, RZ, R119 ;  /* 0x000000ffff9b7224 */ /* 0x000fe400078e0077 */
[----:B------:R-:W-:Y:S02]  /*16b10*/  IMAD.MOV.U32 R153, RZ, RZ, R118 ;  /* 0x000000ffff997224 */ /* 0x000fe400078e0076 */
[----:B------:R-:W-:Y:S01]  /*16b20*/  IMAD.MOV.U32 R167, RZ, RZ, R116 ;  /* 0x000000ffffa77224 */ /* 0x000fe200078e0074 */
[----:B------:R-:W-:Y:S01]  /*16b30*/  MOV R158, R115 ;  /* 0x00000073009e7202 */ /* 0x000fe20000000f00 */
[----:B------:R-:W-:Y:S01]  /*16b40*/  IMAD R0, R234, c[0x0][0x1c0], RZ ;  /* 0x00007000ea007a24 */ /* 0x000fe200078e02ff */
[----:B------:R-:W-:Y:S01]  /*16b50*/  MOV R165, R117 ;  /* 0x0000007500a57202 */ /* 0x000fe20000000f00 */
[----:B------:R-:W-:Y:S01]  /*16b60*/  IMAD R105, R233, c[0x0][0x1c4], RZ ;  /* 0x00007100e9697a24 */ /* 0x000fe200078e02ff */
[----:B------:R-:W1:Y:S01]  /*16b70*/  S2R R203, SR_TID.X ;  /* 0x0000000000cb7919 */ /* 0x000e620000002100 */
[C---:B------:R-:W-:Y:S01]  /*16b80*/  IMAD.SHL.U32 R128, R127.reuse, 0x4, RZ ;  /* 0x000000047f807824 */ /* 0x040fe200078e00ff */
[----:B------:R-:W-:Y:S01]  /*16b90*/  LOP3.LUT R127, R127, 0xe0, RZ, 0xc0, !PT ;  /* 0x000000e07f7f7812 */ /* 0x000fe200078ec0ff */
[----:B------:R-:W-:Y:S01]  /*16ba0*/  IMAD.SHL.U32 R216, R0, 0x2, RZ ;  /* 0x0000000200d87824 */ /* 0x000fe200078e00ff */
[----:B------:R-:W4:Y:S01]  /*16bb0*/  LDL.LU R238, [R1+0xb4] ;  /* 0x0000b40001ee7983 */ /* 0x000f220000300800 */
[----:B------:R-:W-:-:S02]  /*16bc0*/  IMAD.SHL.U32 R85, R105, 0x2, RZ ;  /* 0x0000000269557824 */ /* 0x000fc400078e00ff */
[----:B------:R-:W-:Y:S01]  /*16bd0*/  IMAD.SHL.U32 R104, R235, 0x10, RZ ;  /* 0x00000010eb687824 */ /* 0x000fe200078e00ff */
[----:B------:R-:W-:Y:S01]  /*16be0*/  SHF.R.S32.HI R108, RZ, 0x4, R235 ;  /* 0x00000004ff6c7819 */ /* 0x000fe200000114eb */
[----:B------:R-:W-:Y:S01]  /*16bf0*/  IMAD.SHL.U32 R127, R127, 0x40, RZ ;  /* 0x000000407f7f7824 */ /* 0x000fe200078e00ff */
[----:B------:R-:W-:Y:S01]  /*16c00*/  IADD3 R216, P1, P2, R85, c[0x0][0x178], R216 ;  /* 0x00005e0055d87a10 */ /* 0x000fe20007a3e0d8 */
[----:B------:R-:W-:Y:S01]  /*16c10*/  IMAD.HI R217, R0, 0x2, RZ ;  /* 0x0000000200d97827 */ /* 0x000fe200078e02ff */
[----:B------:R-:W-:Y:S01]  /*16c20*/  SHF.L.U32 R85, R235, 0x3, RZ ;  /* 0x00000003eb557819 */ /* 0x000fe200000006ff */
[----:B------:R-:W4:Y:S01]  /*16c30*/  LDL.LU R237, [R1+0xb0] ;  /* 0x0000b00001ed7983 */ /* 0x000f220000300800 */
[----:B------:R-:W-:Y:S02]  /*16c40*/  LOP3.LUT R0, R104, 0x70, RZ, 0xc0, !PT ;  /* 0x0000007068007812 */ /* 0x000fe400078ec0ff */
[----:B------:R-:W-:Y:S01]  /*16c50*/  LOP3.LUT R107, R127, 0x78, R85, 0xf8, !PT ;  /* 0x000000787f6b7812 */ /* 0x000fe200078ef855 */
[----:B------:R-:W-:Y:S01]  /*16c60*/  BAR.SYNC.DEFER_BLOCKING 0x0 ;  /* 0x0000000000007b1d */ /* 0x000fe20000010000 */
[----:B------:R-:W-:-:S02]  /*16c70*/  SGXT R108, R108, 0x1 ;  /* 0x000000016c6c781a */ /* 0x000fc40000000200 */
[----:B------:R-:W-:Y:S02]  /*16c80*/  SHF.R.U32.HI R106, RZ, 0x1, R235 ;  /* 0x00000001ff6a7819 */ /* 0x000fe400000116eb */
[----:B------:R-:W-:Y:S01]  /*16c90*/  LOP3.LUT R108, R107, 0x4008, R108, 0x78, !PT ;  /* 0x000040086b6c7812 */ /* 0x000fe200078e786c */
[----:B------:R-:W-:Y:S01]  /*16ca0*/  IMAD.MOV.U32 R209, RZ, RZ, c[0x0][0x1c8] ;  /* 0x00007200ffd17624 */ /* 0x000fe200078e00ff */
[----:B------:R-:W-:Y:S01]  /*16cb0*/  LOP3.LUT R109, R128, 0x180, RZ, 0xc0, !PT ;  /* 0x00000180806d7812 */ /* 0x000fe200078ec0ff */
[----:B------:R-:W4:Y:S01]  /*16cc0*/  LDL.LU R252, [R1+0xa4] ;  /* 0x0000a40001fc7983 */ /* 0x000f220000300800 */
[----:B------:R-:W-:Y:S02]  /*16cd0*/  LOP3.LUT R110, R106, 0xc, RZ, 0xc0, !PT ;  /* 0x0000000c6a6e7812 */ /* 0x000fe400078ec0ff */
[----:B------:R-:W-:Y:S01]  /*16ce0*/  LOP3.LUT R129, R235, 0xc, RZ, 0xc0, !PT ;  /* 0x0000000ceb817812 */ /* 0x000fe200078ec0ff */
[----:B------:R-:W4:Y:S01]  /*16cf0*/  LDL.LU R251, [R1+0x9c] ;  /* 0x00009c0001fb7983 */ /* 0x000f220000300800 */
[----:B------:R-:W-:Y:S01]  /*16d00*/  IADD3 R0, R110, R0, R109 ;  /* 0x000000006e007210 */ /* 0x000fe20007ffe06d */
[----:B------:R-:W-:Y:S01]  /*16d10*/  IMAD.HI R106, R105, 0x2, RZ ;  /* 0x00000002696a7827 */ /* 0x000fe200078e02ff */
[----:B0-----:R-:W-:Y:S01]  /*16d20*/  LOP3.LUT R111, R130, 0x3, RZ, 0xc0, !PT ;  /* 0x00000003826f7812 */ /* 0x001fe200078ec0ff */
[----:B------:R-:W4:Y:S03]  /*16d30*/  LDL.LU R250, [R1+0x98] ;  /* 0x0000980001fa7983 */ /* 0x000f260000300800 */
[----:B------:R-:W-:Y:S01]  /*16d40*/  IADD3.X R217, R106, c[0x0][0x17c], R217, P1, P2 ;  /* 0x00005f006ad97a10 */ /* 0x000fe20000fe44d9 */
[----:B------:R-:W4:Y:S01]  /*16d50*/  LDL.LU R249, [R1+0x94] ;  /* 0x0000940001f97983 */ /* 0x000f220000300800 */
[C---:B--2---:R-:W-:Y:S01]  /*16d60*/  FSETP.GEU.AND P6, PT, R175.reuse, 1.175494350822287508e-38, PT ;  /* 0x00800000af00780b */ /* 0x044fe20003fce000 */
[----:B------:R-:W-:Y:S01]  /*16d70*/  FMUL R104, R175, 8388608 ;  /* 0x4b000000af687820 */ /* 0x000fe20000400000 */
[----:B---3--:R-:W-:-:S02]  /*16d80*/  FSETP.GEU.AND P5, PT, R173, 1.175494350822287508e-38, PT ;  /* 0x00800000ad00780b */ /* 0x008fc40003fae000 */
[----:B----4-:R-:W-:Y:S02]  /*16d90*/  FSETP.GEU.AND P4, PT, R177, 1.175494350822287508e-38, PT ;  /* 0x00800000b100780b */ /* 0x010fe40003f8e000 */
[----:B------:R-:W-:Y:S01]  /*16da0*/  MOV R137, R124 ;  /* 0x0000007c00897202 */ /* 0x000fe20000000f00 */
[----:B------:R-:W-:Y:S01]  /*16db0*/  FMUL R112, R179, 8388608 ;  /* 0x4b000000b3707820 */ /* 0x000fe20000400000 */
[----:B------:R-:W-:Y:S01]  /*16dc0*/  FSEL R107, R104, R175, !P6 ;  /* 0x000000af686b7208 */ /* 0x000fe20007000000 */
[----:B------:R-:W-:Y:S01]  /*16dd0*/  FMUL R104, R173, 8388608 ;  /* 0x4b000000ad687820 */ /* 0x000fe20000400000 */
[----:B------:R-:W-:Y:S01]  /*16de0*/  FSETP.GEU.AND P2, PT, R179, 1.175494350822287508e-38, PT ;  /* 0x00800000b300780b */ /* 0x000fe20003f4e000 */
[----:B------:R-:W-:Y:S01]  /*16df0*/  IMAD.MOV.U32 R135, RZ, RZ, R125 ;  /* 0x000000ffff877224 */ /* 0x000fe200078e007d */
[----:B------:R-:W-:Y:S01]  /*16e00*/  FSETP.GEU.AND P1, PT, R180, 1.175494350822287508e-38, PT ;  /* 0x00800000b400780b */ /* 0x000fe20003f2e000 */
[----:B------:R-:W-:Y:S01]  /*16e10*/  FMUL R105, R178, 8388608 ;  /* 0x4b000000b2697820 */ /* 0x000fe20000400000 */
[----:B------:R-:W-:Y:S01]  /*16e20*/  FSEL R109, R104, R173, !P5 ;  /* 0x000000ad686d7208 */ /* 0x000fe20006800000 */
[----:B------:R-:W-:Y:S01]  /*16e30*/  FMUL R104, R177, 8388608 ;  /* 0x4b000000b1687820 */ /* 0x000fe20000400000 */
[----:B------:R-:W-:-:S02]  /*16e40*/  IADD3 R114, R107, -0x3f3504f3, RZ ;  /* 0xc0cafb0d6b727810 */ /* 0x000fc40007ffe0ff */
[----:B------:R-:W-:Y:S01]  /*16e50*/  FSETP.GEU.AND P3, PT, R178, 1.175494350822287508e-38, PT ;  /* 0x00800000b200780b */ /* 0x000fe20003f6e000 */
[----:B------:R-:W-:Y:S01]  /*16e60*/  IMAD.MOV.U32 R127, RZ, RZ, R126 ;  /* 0x000000ffff7f7224 */ /* 0x000fe200078e007e */
[----:B------:R-:W-:Y:S01]  /*16e70*/  FSEL R113, R104, R177, !P4 ;  /* 0x000000b168717208 */ /* 0x000fe20006000000 */
[----:B------:R-:W2:Y:S01]  /*16e80*/  LDL.LU R248, [R1+0x90] ;  /* 0x0000900001f87983 */ /* 0x000ea20000300800 */
[----:B------:R-:W-:Y:S02]  /*16e90*/  LOP3.LUT R114, R114, 0xff800000, RZ, 0xc0, !PT ;  /* 0xff80000072727812 */ /* 0x000fe400078ec0ff */
[----:B------:R-:W-:Y:S01]  /*16ea0*/  IADD3 R128, R113, -0x3f3504f3, RZ ;  /* 0xc0cafb0d71807810 */ /* 0x000fe20007ffe0ff */
[----:B------:R-:W-:Y:S01]  /*16eb0*/  IMAD.MOV.U32 R140, RZ, RZ, R137 ;  /* 0x000000ffff8c7224 */ /* 0x000fe200078e0089 */
[----:B------:R-:W0:Y:S01]  /*16ec0*/  I2F R152, R114 ;  /* 0x0000007200987306 */ /* 0x000e220000201400 */
[----:B------:R-:W-:Y:S02]  /*16ed0*/  LEA R104, R129, R111, 0x7 ;  /* 0x0000006f81687211 */ /* 0x000fe400078e38ff */
[----:B------:R-:W-:-:S02]  /*16ee0*/  FSEL R143, RZ, -23, P6 ;  /* 0xc1b80000ff8f7808 */ /* 0x000fc40003000000 */
[----:B------:R-:W-:Y:S01]  /*16ef0*/  FSEL R112, R112, R179, !P2 ;  /* 0x000000b370707208 */ /* 0x000fe20005000000 */
[----:B------:R-:W-:Y:S01]  /*16f00*/  FMUL R119, R186, 8388608 ;  /* 0x4b000000ba777820 */ /* 0x000fe20000400000 */
[----:B------:R-:W-:Y:S02]  /*16f10*/  LOP3.LUT R128, R128, 0xff800000, RZ, 0xc0, !PT ;  /* 0xff80000080807812 */ /* 0x000fe400078ec0ff */
[----:B------:R-:W-:Y:S01]  /*16f20*/  FSEL R193, RZ, -23, P2 ;  /* 0xc1b80000ffc17808 */ /* 0x000fe20001000000 */
[----:B------:R-:W-:Y:S01]  /*16f30*/  FMUL R118, R187, 8388608 ;  /* 0x4b000000bb767820 */ /* 0x000fe20000400000 */
[----:B------:R-:W3:Y:S01]  /*16f40*/  I2F R150, R128 ;  /* 0x0000008000967306 */ /* 0x000ee20000201400 */
[----:B------:R-:W-:Y:S01]  /*16f50*/  FMUL R111, R180, 8388608 ;  /* 0x4b000000b46f7820 */ /* 0x000fe20000400000 */
[----:B------:R-:W-:Y:S01]  /*16f60*/  FSETP.GEU.AND P2, PT, R186, 1.175494350822287508e-38, PT ;  /* 0x00800000ba00780b */ /* 0x000fe20003f4e000 */
[----:B------:R-:W-:Y:S01]  /*16f70*/  IMAD.MOV.U32 R189, RZ, RZ, R140 ;  /* 0x000000ffffbd7224 */ /* 0x000fe200078e008c */
[----:B------:R-:W-:Y:S01]  /*16f80*/  FSEL R191, RZ, -23, P4 ;  /* 0xc1b80000ffbf7808 */ /* 0x000fe20002000000 */
[----:B0-----:R-:W-:Y:S01]  /*16f90*/  FFMA.FTZ R152, R152, 1.1920928955078125e-07, R143 ;  /* 0x3400000098987823 */ /* 0x001fe2000001008f */
[----:B------:R-:W-:-:S02]  /*16fa0*/  FSEL R111, R111, R180, !P1 ;  /* 0x000000b46f6f7208 */ /* 0x000fc40004800000 */
[----:B------:R-:W-:Y:S01]  /*16fb0*/  FSEL R194, RZ, -23, P1 ;  /* 0xc1b80000ffc27808 */ /* 0x000fe20000800000 */
[----:B------:R-:W-:Y:S01]  /*16fc0*/  IMAD.MOV.U32 R139, RZ, RZ, R135 ;  /* 0x000000ffff8b7224 */ /* 0x000fe200078e0087 */
[----:B------:R-:W-:Y:S01]  /*16fd0*/  FSEL R119, R119, R186, !P2 ;  /* 0x000000ba77777208 */ /* 0x000fe20005000000 */
[----:B------:R-:W-:Y:S01]  /*16fe0*/  FMUL R116, R185, 8388608 ;  /* 0x4b000000b9747820 */ /* 0x000fe20000400000 */
[----:B------:R-:W-:Y:S02]  /*16ff0*/  FSETP.GEU.AND P1, PT, R187, 1.175494350822287508e-38, PT ;  /* 0x00800000bb00780b */ /* 0x000fe40003f2e000 */
[----:B------:R-:W-:Y:S02]  /*17000*/  FSEL R110, R105, R178, !P3 ;  /* 0x000000b2696e7208 */ /* 0x000fe40005800000 */
[----:B------:R-:W-:Y:S01]  /*17010*/  FSEL R192, RZ, -23, P3 ;  /* 0xc1b80000ffc07808 */ /* 0x000fe20001800000 */
[----:B------:R-:W-:Y:S01]  /*17020*/  IMAD.MOV.U32 R136, RZ, RZ, R127 ;  /* 0x000000ffff887224 */ /* 0x000fe200078e007f */
[----:B------:R-:W-:Y:S01]  /*17030*/  FSEL R143, RZ, -23, P2 ;  /* 0xc1b80000ff8f7808 */ /* 0x000fe20001000000 */
[----:B------:R-:W-:Y:S01]  /*17040*/  FMUL R124, R183, 8388608 ;  /* 0x4b000000b77c7820 */ /* 0x000fe20000400000 */
[----:B------:R-:W-:Y:S01]  /*17050*/  FSETP.GT.AND P2, PT, |R189|, 8.50705917302346158658e+37, PT ;  /* 0x7e800000bd00780b */ /* 0x000fe20003f44200 */
[----:B---3--:R-:W-:Y:S01]  /*17060*/  FFMA.FTZ R150, R150, 1.1920928955078125e-07, R191 ;  /* 0x3400000096967823 */ /* 0x008fe200000100bf */
[----:B------:R-:W-:Y:S01]  /*17070*/  FSETP.GEU.AND P3, PT, R185, 1.175494350822287508e-38, PT ;  /* 0x00800000b900780b */ /* 0x000fe20003f6e000 */
[----:B------:R-:W-:Y:S01]  /*17080*/  IMAD R129, R104, 0x10, R129 ;  /* 0x0000001068817824 */ /* 0x000fe200078e0281 */
[----:B------:R-:W-:Y:S01]  /*17090*/  FSEL R118, R118, R187, !P1 ;  /* 0x000000bb76767208 */ /* 0x000fe20004800000 */
[----:B------:R-:W-:Y:S01]  /*170a0*/  FMUL R104, R181, 8388608 ;  /* 0x4b000000b5687820 */ /* 0x000fe20000400000 */
[----:B------:R-:W-:Y:S01]  /*170b0*/  FSEL R191, RZ, -23, P1 ;  /* 0xc1b80000ffbf7808 */ /* 0x000fe20000800000 */
[----:B------:R-:W-:Y:S01]  /*170c0*/  FMUL R115, R184, 8388608 ;  /* 0x4b000000b8737820 */ /* 0x000fe20000400000 */
[----:B------:R-:W-:Y:S01]  /*170d0*/  FSETP.GEU.AND P1, PT, |R189|, 1.175494350822287508e-38, PT ;  /* 0x00800000bd00780b */ /* 0x000fe20003f2e200 */
[----:B------:R-:W3:Y:S01]  /*170e0*/  LDL.LU R247, [R1+0x8c] ;  /* 0x00008c0001f77983 */ /* 0x000ee20000300800 */
[----:B------:R-:W-:-:S02]  /*170f0*/  FSETP.GEU.AND P6, PT, R181, 1.175494350822287508e-38, PT ;  /* 0x00800000b500780b */ /* 0x000fc40003fce000 */
[----:B------:R-:W-:Y:S02]  /*17100*/  FSEL R130, RZ, -23, P5 ;  /* 0xc1b80000ff827808 */ /* 0x000fe40002800000 */
[----:B------:R-:W-:Y:S01]  /*17110*/  MOV R176, R139 ;  /* 0x0000008b00b07202 */ /* 0x000fe20000000f00 */
[----:B------:R-:W-:Y:S01]  /*17120*/  FMUL R202, R189, 8388608 ;  /* 0x4b000000bdca7820 */ /* 0x000fe20000400000 */
[----:B------:R-:W-:Y:S01]  /*17130*/  FSETP.GEU.AND P5, PT, R183, 1.175494350822287508e-38, PT ;  /* 0x00800000b700780b */ /* 0x000fe20003fae000 */
[----:B------:R-:W-:Y:S01]  /*17140*/  IMAD.MOV.U32 R141, RZ, RZ, R136 ;  /* 0x000000ffff8d7224 */ /* 0x000fe200078e0088 */
[----:B------:R-:W-:Y:S02]  /*17150*/  FSEL R116, R116, R185, !P3 ;  /* 0x000000b974747208 */ /* 0x000fe40005800000 */
[----:B------:R-:W-:Y:S01]  /*17160*/  FSEL R199, RZ, -23, P3 ;  /* 0xc1b80000ffc77808 */ /* 0x000fe20001800000 */
[----:B------:R-:W-:Y:S01]  /*17170*/  FMUL R105, R182, 8388608 ;  /* 0x4b000000b6697820 */ /* 0x000fe20000400000 */
[----:B------:R-:W-:Y:S01]  /*17180*/  FSETP.GEU.AND P3, PT, R189, 1.175494350822287508e-38, PT ;  /* 0x00800000bd00780b */ /* 0x000fe20003f6e000 */
[----:B------:R-:W-:Y:S01]  /*17190*/  FMUL R197, R176, 8388608 ;  /* 0x4b000000b0c57820 */ /* 0x000fe20000400000 */
[----:B------:R-:W-:Y:S01]  /*171a0*/  FSEL R117, R104, R181, !P6 ;  /* 0x000000b568757208 */ /* 0x000fe20007000000 */
[----:B------:R-:W-:Y:S01]  /*171b0*/  @P2 FMUL R155, R155, 0.25 ;  /* 0x3e8000009b9b2820 */ /* 0x000fe20000400000 */
[----:B------:R-:W-:Y:S01]  /*171c0*/  FSEL R195, RZ, -23, P6 ;  /* 0xc1b80000ffc37808 */ /* 0x000fe20003000000 */
[----:B------:R-:W-:Y:S01]  /*171d0*/  @P2 FMUL R153, R153, 0.25 ;  /* 0x3e80000099992820 */ /* 0x000fe20000400000 */
[----:B------:R-:W-:Y:S01]  /*171e0*/  FSEL R124, R124, R183, !P5 ;  /* 0x000000b77c7c7208 */ /* 0x000fe20006800000 */
[----:B------:R-:W-:Y:S01]  /*171f0*/  @P2 FMUL R158, R158, 0.25 ;  /* 0x3e8000009e9e2820 */ /* 0x000fe20000400000 */
[----:B------:R-:W-:Y:S01]  /*17200*/  FSETP.GEU.AND P6, PT, R182, 1.175494350822287508e-38, PT ;  /* 0x00800000b600780b */ /* 0x000fe20003fce000 */
[----:B------:R-:W-:Y:S01]  /*17210*/  @P2 FMUL R162, R162, 0.25 ;  /* 0x3e800000a2a22820 */ /* 0x000fe20000400000 */
[----:B------:R-:W-:Y:S01]  /*17220*/  FSEL R196, RZ, -23, P5 ;  /* 0xc1b80000ffc47808 */ /* 0x000fe20002800000 */
[----:B------:R-:W-:Y:S01]  /*17230*/  IMAD.MOV.U32 R188, RZ, RZ, R141 ;  /* 0x000000ffffbc7224 */ /* 0x000fe200078e008d */
[----:B------:R-:W-:Y:S01]  /*17240*/  FSETP.GEU.AND P5, PT, R176, 1.175494350822287508e-38, PT ;  /* 0x00800000b000780b */ /* 0x000fe20003fae000 */
[----:B------:R-:W-:Y:S01]  /*17250*/  @P2 FMUL R154, R154, 0.25 ;  /* 0x3e8000009a9a2820 */ /* 0x000fe20000400000 */
[----:B------:R-:W-:Y:S01]  /*17260*/  FSETP.GEU.AND P4, PT, R184, 1.175494350822287508e-38, PT ;  /* 0x00800000b800780b */ /* 0x000fe20003f8e000 */
[----:B------:R-:W-:Y:S01]  /*17270*/  @P2 FMUL R157, R157, 0.25 ;  /* 0x3e8000009d9d2820 */ /* 0x000fe20000400000 */
[----:B------:R-:W-:Y:S01]  /*17280*/  FSEL R215, R202, R189, !P3 ;  /* 0x000000bdcad77208 */ /* 0x000fe20005800000 */
[----:B------:R-:W-:Y:S01]  /*17290*/  @P2 FMUL R189, R189, 0.25 ;  /* 0x3e800000bdbd2820 */ /* 0x000fe20000400000 */
[----:B------:R-:W-:Y:S01]  /*172a0*/  FSEL R106, R105, R182, !P6 ;  /* 0x000000b6696a7208 */ /* 0x000fe20007000000 */
[----:B------:R-:W-:-:S02]  /*172b0*/  @P2 FMUL R159, R159, 0.25 ;  /* 0x3e8000009f9f2820 */ /* 0x000fc40000400000 */
[----:B------:R-:W-:Y:S01]  /*172c0*/  @P2 FMUL R160, R160, 0.25 ;  /* 0x3e800000a0a02820 */ /* 0x000fe20000400000 */
[----:B------:R-:W-:Y:S01]  /*172d0*/  FSEL R105, R197, R176, !P5 ;  /* 0x000000b0c5697208 */ /* 0x000fe20006800000 */
[C---:B------:R-:W-:Y:S01]  /*172e0*/  FMUL R201, R188.reuse, 8388608 ;  /* 0x4b000000bcc97820 */ /* 0x040fe20000400000 */
[----:B------:R-:W-:Y:S01]  /*172f0*/  FSEL R115, R115, R184, !P4 ;  /* 0x000000b873737208 */ /* 0x000fe20006000000 */
[----:B------:R-:W-:Y:S01]  /*17300*/  @!P1 FMUL R189, R189, 16777216 ;  /* 0x4b800000bdbd9820 */ /* 0x000fe20000400000 */
[----:B------:R-:W-:Y:S01]  /*17310*/  FSEL R197, RZ, -23, P4 ;  /* 0xc1b80000ffc57808 */ /* 0x000fe20002000000 */
[----:B------:R-:W-:Y:S01]  /*17320*/  @!P1 FMUL R155, R155, 16777216 ;  /* 0x4b8000009b9b9820 */ /* 0x000fe20000400000 */
[----:B------:R-:W-:Y:S01]  /*17330*/  FSETP.GEU.AND P4, PT, R188, 1.175494350822287508e-38, PT ;  /* 0x00800000bc00780b */ /* 0x000fe20003f8e000 */
[----:B------:R-:W-:Y:S01]  /*17340*/  @!P1 FMUL R153, R153, 16777216 ;  /* 0x4b80000099999820 */ /* 0x000fe20000400000 */
[----:B------:R-:W-:Y:S01]  /*17350*/  FSEL R219, RZ, -23, P3 ;  /* 0xc1b80000ffdb7808 */ /* 0x000fe20001800000 */
[----:B------:R-:W-:Y:S01]  /*17360*/  @!P1 FMUL R158, R158, 16777216 ;  /* 0x4b8000009e9e9820 */ /* 0x000fe20000400000 */
[----:B------:R-:W-:Y:S01]  /*17370*/  FSETP.GT.AND P3, PT, |R188|, 8.50705917302346158658e+37, PT ;  /* 0x7e800000bc00780b */ /* 0x000fe20003f64200 */
[----:B------:R-:W-:Y:S01]  /*17380*/  @!P1 FMUL R162, R162, 16777216 ;  /* 0x4b800000a2a29820 */ /* 0x000fe20000400000 */
[----:B------:R-:W-:Y:S01]  /*17390*/  IADD3 R126, R109, -0x3f3504f3, RZ ;  /* 0xc0cafb0d6d7e7810 */ /* 0x000fe20007ffe0ff */
[----:B------:R-:W-:Y:S01]  /*173a0*/  @!P1 FMUL R154, R154, 16777216 ;  /* 0x4b8000009a9a9820 */ /* 0x000fe20000400000 */
[----:B------:R-:W-:Y:S01]  /*173b0*/  IADD3 R127, R112, -0x3f3504f3, RZ ;  /* 0xc0cafb0d707f7810 */ /* 0x000fe20007ffe0ff */
[----:B------:R-:W-:Y:S01]  /*173c0*/  @!P1 FMUL R157, R157, 16777216 ;  /* 0x4b8000009d9d9820 */ /* 0x000fe20000400000 */
[----:B------:R-:W-:Y:S01]  /*173d0*/  IADD3 R132, R111, -0x3f3504f3, RZ ;  /* 0xc0cafb0d6f847810 */ /* 0x000fe20007ffe0ff */
[----:B------:R-:W-:Y:S01]  /*173e0*/  @!P1 FMUL R159, R159, 16777216 ;  /* 0x4b8000009f9f9820 */ /* 0x000fe20000400000 */
[----:B------:R-:W-:Y:S01]  /*173f0*/  IADD3 R125, R110, -0x3f3504f3, RZ ;  /* 0xc0cafb0d6e7d7810 */ /* 0x000fe20007ffe0ff */
[----:B------:R-:W-:Y:S01]  /*17400*/  @!P1 FMUL R160, R160, 16777216 ;  /* 0x4b800000a0a09820 */ /* 0x000fe20000400000 */
[----:B------:R-:W-:-:S02]  /*17410*/  FSETP.GT.AND P1, PT, |R176|, 8.50705917302346158658e+37, PT ;  /* 0x7e800000b000780b */ /* 0x000fc40003f24200 */
[----:B------:R-:W-:Y:S01]  /*17420*/  IADD3 R114, R107, -R114, RZ ;  /* 0x800000726b727210 */ /* 0x000fe20007ffe0ff */
[----:B------:R-:W-:Y:S01]  /*17430*/  IMAD.IADD R128, R113, 0x1, -R128 ;  /* 0x0000000171807824 */ /* 0x000fe200078e0a80 */
[----:B------:R-:W-:Y:S01]  /*17440*/  FSEL R104, R201, R188, !P4 ;  /* 0x000000bcc9687208 */ /* 0x000fe20006000000 */
[----:B------:R-:W4:Y:S01]  /*17450*/  LDL.LU R246, [R1+0x88] ;  /* 0x0000880001f67983 */ /* 0x000f220000300800 */
[----:B------:R-:W-:Y:S02]  /*17460*/  FSEL R220, RZ, -23, P4 ;  /* 0xc1b80000ffdc7808 */ /* 0x000fe40002000000 */
[----:B------:R-:W-:Y:S02]  /*17470*/  FSETP.GEU.AND P4, PT, |R188|, 1.175494350822287508e-38, PT ;  /* 0x00800000bc00780b */ /* 0x000fe40003f8e200 */
[----:B------:R-:W-:Y:S02]  /*17480*/  FSETP.GT.AND P2, PT, |R182|, 8.50705917302346158658e+37, PT ;  /* 0x7e800000b600780b */ /* 0x000fe40003f44200 */
[----:B------:R-:W-:Y:S01]  /*17490*/  FSEL R221, RZ, -23, P5 ;  /* 0xc1b80000ffdd7808 */ /* 0x000fe20002800000 */
[----:B------:R-:W-:Y:S01]  /*174a0*/  @P3 FMUL R188, R188, 0.25 ;  /* 0x3e800000bcbc3820 */ /* 0x000fe20000400000 */
[----:B------:R-:W-:Y:S01]  /*174b0*/  FSETP.GEU.AND P5, PT, |R176|, 1.175494350822287508e-38, PT ;  /* 0x00800000b000780b */ /* 0x000fe20003fae200 */
[----:B------:R-:W-:-:S02]  /*174c0*/  @P3 FMUL R165, R165, 0.25 ;  /* 0x3e800000a5a53820 */ /* 0x000fc40000400000 */
[----:B------:R-:W-:Y:S02]  /*174d0*/  @P3 FMUL R167, R167, 0.25 ;  /* 0x3e800000a7a73820 */ /* 0x000fe40000400000 */
[----:B------:R-:W-:Y:S02]  /*174e0*/  @P3 FMUL R168, R168, 0.25 ;  /* 0x3e800000a8a83820 */ /* 0x000fe40000400000 */
[----:B------:R-:W-:Y:S02]  /*174f0*/  @P3 FMUL R170, R170, 0.25 ;  /* 0x3e800000aaaa3820 */ /* 0x000fe40000400000 */
[----:B------:R-:W-:Y:S02]  /*17500*/  @P3 FMUL R164, R164, 0.25 ;  /* 0x3e800000a4a43820 */ /* 0x000fe40000400000 */
[----:B------:R-:W-:Y:S02]  /*17510*/  @P3 FMUL R166, R166, 0.25 ;  /* 0x3e800000a6a63820 */ /* 0x000fe40000400000 */
[----:B------:R-:W-:-:S02]  /*17520*/  @P3 FMUL R169, R169, 0.25 ;  /* 0x3e800000a9a93820 */ /* 0x000fc40000400000 */
[----:B------:R-:W-:Y:S01]  /*17530*/  @P3 FMUL R171, R171, 0.25 ;  /* 0x3e800000abab3820 */ /* 0x000fe20000400000 */
[----:B------:R-:W-:Y:S01]  /*17540*/  FSETP.GEU.AND P3, PT, |R182|, 1.175494350822287508e-38, PT ;  /* 0x00800000b600780b */ /* 0x000fe20003f6e200 */
[----:B------:R-:W-:Y:S02]  /*17550*/  @P1 FMUL R176, R176, 0.25 ;  /* 0x3e800000b0b01820 */ /* 0x000fe40000400000 */
[----:B------:R-:W-:Y:S02]  /*17560*/  @P1 FMUL R156, R156, 0.25 ;  /* 0x3e8000009c9c1820 */ /* 0x000fe40000400000 */
[----:B------:R-:W-:Y:S02]  /*17570*/  @P1 FMUL R163, R163, 0.25 ;  /* 0x3e800000a3a31820 */ /* 0x000fe40000400000 */
[----:B------:R-:W-:Y:S02]  /*17580*/  @P1 FMUL R161, R161, 0.25 ;  /* 0x3e800000a1a11820 */ /* 0x000fe40000400000 */
[----:B------:R-:W-:-:S02]  /*17590*/  @P1 FMUL R174, R174, 0.25 ;  /* 0x3e800000aeae1820 */ /* 0x000fc40000400000 */
[----:B------:R-:W-:Y:S02]  /*175a0*/  @P1 FMUL R133, R133, 0.25 ;  /* 0x3e80000085851820 */ /* 0x000fe40000400000 */
[----:B------:R-:W-:Y:S02]  /*175b0*/  @P1 FMUL R123, R123, 0.25 ;  /* 0x3e8000007b7b1820 */ /* 0x000fe40000400000 */
[----:B------:R-:W-:Y:S02]  /*175c0*/  @P1 FMUL R6, R6, 0.25 ;  /* 0x3e80000006061820 */ /* 0x000fe40000400000 */
[----:B------:R-:W-:Y:S01]  /*175d0*/  @P1 FMUL R5, R5, 0.25 ;  /* 0x3e80000005051820 */ /* 0x000fe20000400000 */
[----:B------:R-:W-:Y:S01]  /*175e0*/  FSETP.GT.AND P1, PT, |R187|, 8.50705917302346158658e+37, PT ;  /* 0x7e800000bb00780b */ /* 0x000fe20003f24200 */
[----:B------:R-:W-:Y:S01]  /*175f0*/  @!P4 FMUL R188, R188, 16777216 ;  /* 0x4b800000bcbcc820 */ /* 0x000fe20000400000 */
[----:B------:R-:W-:Y:S01]  /*17600*/  LOP3.LUT R126, R126, 0xff800000, RZ, 0xc0, !PT ;  /* 0xff8000007e7e7812 */ /* 0x000fe200078ec0ff */
[----:B------:R-:W-:Y:S01]  /*17610*/  @!P4 FMUL R165, R165, 16777216 ;  /* 0x4b800000a5a5c820 */ /* 0x000fe20000400000 */
[----:B------:R-:W-:Y:S01]  /*17620*/  LOP3.LUT R127, R127, 0xff800000, RZ, 0xc0, !PT ;  /* 0xff8000007f7f7812 */ /* 0x000fe200078ec0ff */
[----:B------:R-:W-:Y:S01]  /*17630*/  @!P4 FMUL R167, R167, 16777216 ;  /* 0x4b800000a7a7c820 */ /* 0x000fe20000400000 */
[----:B------:R-:W-:Y:S01]  /*17640*/  LOP3.LUT R132, R132, 0xff800000, RZ, 0xc0, !PT ;  /* 0xff80000084847812 */ /* 0x000fe200078ec0ff */
[----:B------:R-:W-:Y:S01]  /*17650*/  @!P4 FMUL R168, R168, 16777216 ;  /* 0x4b800000a8a8c820 */ /* 0x000fe20000400000 */
[----:B------:R-:W-:Y:S01]  /*17660*/  LOP3.LUT R125, R125, 0xff800000, RZ, 0xc0, !PT ;  /* 0xff8000007d7d7812 */ /* 0x000fe200078ec0ff */
[----:B------:R-:W-:Y:S01]  /*17670*/  @!P4 FMUL R170, R170, 16777216 ;  /* 0x4b800000aaaac820 */ /* 0x000fe20000400000 */
[----:B------:R-:W-:Y:S01]  /*17680*/  IADD3 R135, R124, -0x3f3504f3, RZ ;  /* 0xc0cafb0d7c877810 */ /* 0x000fe20007ffe0ff */
[----:B------:R-:W-:Y:S01]  /*17690*/  @!P4 FMUL R164, R164, 16777216 ;  /* 0x4b800000a4a4c820 */ /* 0x000fe20000400000 */
[----:B------:R-:W-:Y:S01]  /*176a0*/  IADD3 R137, R116, -0x3f3504f3, RZ ;  /* 0xc0cafb0d74897810 */ /* 0x000fe20007ffe0ff */
[----:B------:R-:W-:-:S02]  /*176b0*/  @!P4 FMUL R166, R166, 16777216 ;  /* 0x4b800000a6a6c820 */ /* 0x000fc40000400000 */
[----:B------:R-:W-:Y:S01]  /*176c0*/  FADD R114, R114, -1 ;  /* 0xbf80000072727421 */ /* 0x000fe20000000000 */
[----:B------:R-:W-:Y:S01]  /*176d0*/  IADD3 R136, R115, -0x3f3504f3, RZ ;  /* 0xc0cafb0d73887810 */ /* 0x000fe20007ffe0ff */
[----:B------:R-:W-:Y:S02]  /*176e0*/  @!P4 FMUL R169, R169, 16777216 ;  /* 0x4b800000a9a9c820 */ /* 0x000fe40000400000 */
[----:B------:R-:W-:Y:S01]  /*176f0*/  FADD R128, R128, -1 ;  /* 0xbf80000080807421 */ /* 0x000fe20000000000 */
[----:B------:R-:W-:Y:S01]  /*17700*/  IADD3 R134, R117, -0x3f3504f3, RZ ;  /* 0xc0cafb0d75867810 */ /* 0x000fe20007ffe0ff */
[----:B------:R-:W-:Y:S01]  /*17710*/  @!P4 FMUL R171, R171, 16777216 ;  /* 0x4b800000ababc820 */ /* 0x000fe20000400000 */
[----:B------:R-:W-:Y:S01]  /*17720*/  FSETP.GEU.AND P4, PT, |R187|, 1.175494350822287508e-38, PT ;  /* 0x00800000bb00780b */ /* 0x000fe20003f8e200 */
[----:B------:R-:W-:Y:S01]  /*17730*/  @P2 FMUL R182, R182, 0.25 ;  /* 0x3e800000b6b62820 */ /* 0x000fe20000400000 */
[----:B------:R-:W-:Y:S01]  /*17740*/  IADD3 R138, R119, -0x3f3504f3, RZ ;  /* 0xc0cafb0d778a7810 */ /* 0x000fe20007ffe0ff */
[----:B------:R-:W-:Y:S01]  /*17750*/  @P2 FMUL R172, R172, 0.25 ;  /* 0x3e800000acac2820 */ /* 0x000fe20000400000 */
[----:B------:R-:W-:Y:S01]  /*17760*/  IADD3 R139, R118, -0x3f3504f3, RZ ;  /* 0xc0cafb0d768b7810 */ /* 0x000fe20007ffe0ff */
[----:B------:R-:W-:Y:S01]  /*17770*/  @P2 FMUL R131, R131, 0.25 ;  /* 0x3e80000083832820 */ /* 0x000fe20000400000 */
[----:B------:R-:W-:Y:S01]  /*17780*/  IADD3 R141, R106, -0x3f3504f3, RZ ;  /* 0xc0cafb0d6a8d7810 */ /* 0x000fe20007ffe0ff */
[----:B------:R-:W-:Y:S01]  /*17790*/  @P2 FMUL R122, R122, 0.25 ;  /* 0x3e8000007a7a2820 */ /* 0x000fe20000400000 */
[----:B------:R-:W-:Y:S01]  /*177a0*/  LOP3.LUT R204, R85, 0x780, RZ, 0xc0, !PT ;  /* 0x0000078055cc7812 */ /* 0x000fe200078ec0ff */
[----:B------:R-:W-:Y:S01]  /*177b0*/  @P2 FMUL R121, R121, 0.25 ;  /* 0x3e80000079792820 */ /* 0x000fe20000400000 */
[----:B------:R-:W-:Y:S01]  /*177c0*/  IADD3 R140, R105, -0x3f3504f3, RZ ;  /* 0xc0cafb0d698c7810 */ /* 0x000fe20007ffe0ff */
[----:B------:R-:W-:Y:S01]  /*177d0*/  @P2 FMUL R120, R120, 0.25 ;  /* 0x3e80000078782820 */ /* 0x000fe20000400000 */
[----:B------:R-:W-:Y:S01]  /*177e0*/  IADD3 R200, R104, -0x3f3504f3, RZ ;  /* 0xc0cafb0d68c87810 */ /* 0x000fe20007ffe0ff */
[----:B------:R-:W-:Y:S01]  /*177f0*/  @P2 FMUL R7, R7, 0.25 ;  /* 0x3e80000007072820 */ /* 0x000fe20000400000 */
[----:B------:R-:W0:Y:S01]  /*17800*/  MUFU.RCP R189, R189 ;  /* 0x000000bd00bd7308 */ /* 0x000e220000001000 */
[----:B------:R-:W-:Y:S01]  /*17810*/  @P2 FMUL R4, R4, 0.25 ;  /* 0x3e80000004042820 */ /* 0x000fe20000400000 */
[----:B-1----:R-:W-:Y:S01]  /*17820*/  SHF.R.U32.HI R203, RZ, 0x7, R203 ;  /* 0x00000007ffcb7819 */ /* 0x002fe200000116cb */
[----:B------:R-:W-:Y:S01]  /*17830*/  @P2 FMUL R3, R3, 0.25 ;  /* 0x3e80000003032820 */ /* 0x000fe20000400000 */
[----:B------:R-:W-:Y:S01]  /*17840*/  FSETP.GT.AND P2, PT, |R186|, 8.50705917302346158658e+37, PT ;  /* 0x7e800000ba00780b */ /* 0x000fe20003f44200 */
[----:B------:R-:W-:Y:S01]  /*17850*/  @!P3 FMUL R182, R182, 16777216 ;  /* 0x4b800000b6b6b820 */ /* 0x000fe20000400000 */
[----:B------:R-:W2:Y:S01]  /*17860*/  LDL.LU R245, [R1+0x84] ;  /* 0x0000840001f57983 */ /* 0x000ea20000300800 */
[----:B------:R-:W-:-:S02]  /*17870*/  @!P3 FMUL R172, R172, 16777216 ;  /* 0x4b800000acacb820 */ /* 0x000fc40000400000 */
[----:B------:R-:W-:Y:S02]  /*17880*/  @!P3 FMUL R131, R131, 16777216 ;  /* 0x4b8000008383b820 */ /* 0x000fe40000400000 */
[----:B------:R-:W-:Y:S02]  /*17890*/  @!P3 FMUL R122, R122, 16777216 ;  /* 0x4b8000007a7ab820 */ /* 0x000fe40000400000 */
[----:B------:R-:W-:Y:S02]  /*178a0*/  @!P3 FMUL R121, R121, 16777216 ;  /* 0x4b8000007979b820 */ /* 0x000fe40000400000 */
[----:B------:R-:W-:Y:S02]  /*178b0*/  @!P3 FMUL R120, R120, 16777216 ;  /* 0x4b8000007878b820 */ /* 0x000fe40000400000 */
[----:B------:R-:W-:Y:S02]  /*178c0*/  @!P3 FMUL R7, R7, 16777216 ;  /* 0x4b8000000707b820 */ /* 0x000fe40000400000 */
[----:B------:R-:W-:-:S02]  /*178d0*/  @!P3 FMUL R4, R4, 16777216 ;  /* 0x4b8000000404b820 */ /* 0x000fc40000400000 */
[----:B------:R-:W-:Y:S01]  /*178e0*/  @!P3 FMUL R3, R3, 16777216 ;  /* 0x4b8000000303b820 */ /* 0x000fe20000400000 */
        /* <DEDUP_REMOVED lines=11> */
[----:B------:R-:W-:Y:S02]  /*179a0*/  @!P4 FMUL R187, R187, 16777216 ;  /* 0x4b800000bbbbc820 */ /* 0x000fe40000400000 */
[----:B------:R-:W-:-:S02]  /*179b0*/  @P2 FMUL R101, R101, 0.25 ;  /* 0x3e80000065652820 */ /* 0x000fc40000400000 */
[----:B------:R-:W-:Y:S02]  /*179c0*/  @P2 FMUL R100, R100, 0.25 ;  /* 0x3e80000064642820 */ /* 0x000fe40000400000 */
[----:B------:R-:W-:Y:S02]  /*179d0*/  @P2 FMUL R97, R97, 0.25 ;  /* 0x3e80000061612820 */ /* 0x000fe40000400000 */
[----:B------:R-:W-:Y:S02]  /*179e0*/  @P2 FMUL R96, R96, 0.25 ;  /* 0x3e80000060602820 */ /* 0x000fe40000400000 */
[----:B------:R-:W-:Y:S02]  /*179f0*/  @P2 FMUL R93, R93, 0.25 ;  /* 0x3e8000005d5d2820 */ /* 0x000fe40000400000 */
[----:B------:R-:W-:Y:S02]  /*17a00*/  @P2 FMUL R92, R92, 0.25 ;  /* 0x3e8000005c5c2820 */ /* 0x000fe40000400000 */
[----:B------:R-:W-:-:S02]  /*17a10*/  @P2 FMUL R89, R89, 0.25 ;  /* 0x3e80000059592820 */ /* 0x000fc40000400000 */
[----:B------:R-:W-:Y:S02]  /*17a20*/  @P2 FMUL R88, R88, 0.25 ;  /* 0x3e80000058582820 */ /* 0x000fe40000400000 */
[----:B------:R-:W-:Y:S01]  /*17a30*/  @!P5 FMUL R176, R176, 16777216 ;  /* 0x4b800000b0b0d820 */ /* 0x000fe20000400000 */
[----:B------:R-:W1:Y:S01]  /*17a40*/  MUFU.RCP R182, R182 ;  /* 0x000000b600b67308 */ /* 0x000e620000001000 */
[----:B------:R-:W-:Y:S02]  /*17a50*/  @!P4 FMUL R103, R103, 16777216 ;  /* 0x4b8000006767c820 */ /* 0x000fe40000400000 */
[----:B------:R-:W-:Y:S02]  /*17a60*/  @!P5 FMUL R156, R156, 16777216 ;  /* 0x4b8000009c9cd820 */ /* 0x000fe40000400000 */
[----:B------:R-:W-:Y:S02]  /*17a70*/  @!P5 FMUL R163, R163, 16777216 ;  /* 0x4b800000a3a3d820 */ /* 0x000fe40000400000 */
[----:B------:R-:W-:-:S02]  /*17a80*/  @!P5 FMUL R161, R161, 16777216 ;  /* 0x4b800000a1a1d820 */ /* 0x000fc40000400000 */
[----:B------:R-:W-:Y:S02]  /*17a90*/  @!P5 FMUL R174, R174, 16777216 ;  /* 0x4b800000aeaed820 */ /* 0x000fe40000400000 */
[----:B------:R-:W-:Y:S02]  /*17aa0*/  @!P5 FMUL R133, R133, 16777216 ;  /* 0x4b8000008585d820 */ /* 0x000fe40000400000 */
[----:B------:R-:W-:Y:S02]  /*17ab0*/  @!P5 FMUL R123, R123, 16777216 ;  /* 0x4b8000007b7bd820 */ /* 0x000fe40000400000 */
[----:B------:R-:W-:Y:S02]  /*17ac0*/  @!P5 FMUL R6, R6, 16777216 ;  /* 0x4b8000000606d820 */ /* 0x000fe40000400000 */
[----:B------:R-:W-:Y:S01]  /*17ad0*/  @!P5 FMUL R5, R5, 16777216 ;  /* 0x4b8000000505d820 */ /* 0x000fe20000400000 */
[----:B------:R-:W0:Y:S01]  /*17ae0*/  MUFU.RCP R188, R188 ;  /* 0x000000bc00bc7308 */ /* 0x000e220000001000 */
[----:B------:R-:W-:-:S07]  /*17af0*/  @!P4 FMUL R102, R102, 16777216 ;  /* 0x4b8000006666c820 */ /* 0x000fce0000400000 */
[----:B------:R0:W-:Y:S01]  /*17b00*/  I2F R151, R126 ;  /* 0x0000007e00977306 */ /* 0x0001e20000201400 */
[----:B------:R-:W-:-:S07]  /*17b10*/  @!P4 FMUL R99, R99, 16777216 ;  /* 0x4b8000006363c820 */ /* 0x000fce0000400000 */
[----:B------:R0:W-:Y:S01]  /*17b20*/  I2F R148, R127 ;  /* 0x0000007f00947306 */ /* 0x0001e20000201400 */
[----:B------:R-:W-:-:S07]  /*17b30*/  @!P4 FMUL R98, R98, 16777216 ;  /* 0x4b8000006262c820 */ /* 0x000fce0000400000 */
[----:B------:R0:W-:Y:S01]  /*17b40*/  I2F R147, R132 ;  /* 0x0000008400937306 */ /* 0x0001e20000201400 */
[----:B------:R-:W-:-:S07]  /*17b50*/  @!P4 FMUL R95, R95, 16777216 ;  /* 0x4b8000005f5fc820 */ /* 0x000fce0000400000 */
[----:B------:R0:W0:Y:S01]  /*17b60*/  I2F R149, R125 ;  /* 0x0000007d00957306 */ /* 0x0000220000201400 */
[----:B------:R-:W-:Y:S01]  /*17b70*/  @!P4 FMUL R94, R94, 16777216 ;  /* 0x4b8000005e5ec820 */ /* 0x000fe20000400000 */
[----:B------:R-:W-:Y:S01]  /*17b80*/  LOP3.LUT R135, R135, 0xff800000, RZ, 0xc0, !PT ;  /* 0xff80000087877812 */ /* 0x000fe200078ec0ff */
[----:B------:R-:W-:Y:S01]  /*17b90*/  @!P4 FMUL R91, R91, 16777216 ;  /* 0x4b8000005b5bc820 */ /* 0x000fe20000400000 */
[----:B------:R-:W-:Y:S01]  /*17ba0*/  LOP3.LUT R137, R137, 0xff800000, RZ, 0xc0, !PT ;  /* 0xff80000089897812 */ /* 0x000fe200078ec0ff */
[----:B------:R-:W-:Y:S01]  /*17bb0*/  @!P4 FMUL R90, R90, 16777216 ;  /* 0x4b8000005a5ac820 */ /* 0x000fe20000400000 */
[----:B------:R-:W-:Y:S01]  /*17bc0*/  FSETP.GEU.AND P4, PT, |R185|, 1.175494350822287508e-38, PT ;  /* 0x00800000b900780b */ /* 0x000fe20003f8e200 */
        /* <DEDUP_REMOVED lines=14> */
[----:B------:R-:W-:-:S02]  /*17cb0*/  @!P3 FMUL R92, R92, 16777216 ;  /* 0x4b8000005c5cb820 */ /* 0x000fc40000400000 */
[----:B------:R-:W-:Y:S02]  /*17cc0*/  IMAD.U32 R85, R129, 0x2, R204 ;  /* 0x0000000281557824 */ /* 0x000fe400078e00cc */
[C---:B0-----:R-:W-:Y:S02]  /*17cd0*/  FMUL R155, R189.reuse, R155 ;  /* 0x0000009bbd9b7220 */ /* 0x041fe40000400000 */
[C---:B------:R-:W-:Y:S02]  /*17ce0*/  FMUL R153, R189.reuse, R153 ;  /* 0x00000099bd997220 */ /* 0x040fe40000400000 */
[C---:B------:R-:W-:Y:S02]  /*17cf0*/  FMUL R158, R189.reuse, R158 ;  /* 0x0000009ebd9e7220 */ /* 0x040fe40000400000 */
[C---:B------:R-:W-:Y:S02]  /*17d00*/  FMUL R162, R189.reuse, R162 ;  /* 0x000000a2bda27220 */ /* 0x040fe40000400000 */
[----:B------:R-:W-:-:S02]  /*17d10*/  FMUL R154, R189, R154 ;  /* 0x0000009abd9a7220 */ /* 0x000fc40000400000 */
[C---:B------:R-:W-:Y:S02]  /*17d20*/  FMUL R157, R189.reuse, R157 ;  /* 0x0000009dbd9d7220 */ /* 0x040fe40000400000 */
[C---:B------:R-:W-:Y:S02]  /*17d30*/  FMUL R159, R189.reuse, R159 ;  /* 0x0000009fbd9f7220 */ /* 0x040fe40000400000 */
[----:B------:R-:W-:Y:S01]  /*17d40*/  FMUL R160, R189, R160 ;  /* 0x000000a0bda07220 */ /* 0x000fe20000400000 */
[----:B------:R-:W-:Y:S01]  /*17d50*/  SGXT.U32 R203, R203, 0x1 ;  /* 0x00000001cbcb781a */ /* 0x000fe20000000000 */
[----:B------:R-:W-:Y:S01]  /*17d60*/  @!P3 FMUL R89, R89, 16777216 ;  /* 0x4b8000005959b820 */ /* 0x000fe20000400000 */
[----:B------:R-:W2:Y:S01]  /*17d70*/  LDL.LU R244, [R1+0x80] ;  /* 0x0000800001f47983 */ /* 0x000ea20000300800 */
[----:B------:R-:W-:Y:S01]  /*17d80*/  @!P3 FMUL R88, R88, 16777216 ;  /* 0x4b8000005858b820 */ /* 0x000fe20000400000 */
        /* <DEDUP_REMOVED lines=9> */
[----:B------:R-:W-:Y:S01]  /*17e20*/  @P1 FMUL R74, R74, 0.25 ;  /* 0x3e8000004a4a1820 */ /* 0x000fe20000400000 */
[----:B------:R-:W-:Y:S01]  /*17e30*/  FSETP.GT.AND P1, PT, |R183|, 8.50705917302346158658e+37, PT ;  /* 0x7e800000b700780b */ /* 0x000fe20003f24200 */
[----:B------:R-:W-:Y:S02]  /*17e40*/  @!P4 FMUL R185, R185, 16777216 ;  /* 0x4b800000b9b9c820 */ /* 0x000fe40000400000 */
[----:B------:R-:W-:Y:S02]  /*17e50*/  @P2 FMUL R2, R2, 0.25 ;  /* 0x3e80000002022820 */ /* 0x000fe40000400000 */
[----:B------:R-:W-:Y:S02]  /*17e60*/  @P2 FMUL R84, R84, 0.25 ;  /* 0x3e80000054542820 */ /* 0x000fe40000400000 */
[----:B------:R-:W-:-:S02]  /*17e70*/  @P2 FMUL R81, R81, 0.25 ;  /* 0x3e80000051512820 */ /* 0x000fc40000400000 */
[----:B------:R-:W-:Y:S02]  /*17e80*/  @P2 FMUL R80, R80, 0.25 ;  /* 0x3e80000050502820 */ /* 0x000fe40000400000 */
[----:B------:R-:W-:Y:S02]  /*17e90*/  @P2 FMUL R77, R77, 0.25 ;  /* 0x3e8000004d4d2820 */ /* 0x000fe40000400000 */
[----:B------:R-:W-:Y:S02]  /*17ea0*/  @P2 FMUL R76, R76, 0.25 ;  /* 0x3e8000004c4c2820 */ /* 0x000fe40000400000 */
[----:B------:R-:W-:Y:S02]  /*17eb0*/  @P2 FMUL R73, R73, 0.25 ;  /* 0x3e80000049492820 */ /* 0x000fe40000400000 */
[----:B------:R-:W-:Y:S01]  /*17ec0*/  @P2 FMUL R72, R72, 0.25 ;  /* 0x3e80000048482820 */ /* 0x000fe20000400000 */
[----:B------:R-:W0:Y:S01]  /*17ed0*/  MUFU.RCP R176, R176 ;  /* 0x000000b000b07308 */ /* 0x000e220000001000 */
[----:B------:R-:W-:-:S07]  /*17ee0*/  @!P4 FMUL R87, R87, 16777216 ;  /* 0x4b8000005757c820 */ /* 0x000fce0000400000 */
[----:B------:R-:W-:Y:S01]  /*17ef0*/  MUFU.RCP R187, R187 ;  /* 0x000000bb00bb7308 */ /* 0x000fe20000001000 */
[----:B------:R-:W-:Y:S01]  /*17f00*/  @!P4 FMUL R86, R86, 16777216 ;  /* 0x4b8000005656c820 */ /* 0x000fe20000400000 */
[----:B------:R-:W-:Y:S01]  /*17f10*/  FSETP.GEU.AND P5, PT, |R179|, 1.175494350822287508e-38, PT ;  /* 0x00800000b300780b */ /* 0x000fe20003fae200 */
[----:B------:R-:W-:-:S05]  /*17f20*/  @!P4 FMUL R83, R83, 16777216 ;  /* 0x4b8000005353c820 */ /* 0x000fca0000400000 */
[----:B------:R-:W0:Y:S01]  /*17f30*/  MUFU.RCP R186, R186 ;  /* 0x000000ba00ba7308 */ /* 0x000e220000001000 */
[----:B------:R-:W-:Y:S02]  /*17f40*/  @!P4 FMUL R82, R82, 16777216 ;  /* 0x4b8000005252c820 */ /* 0x000fe40000400000 */
[C---:B-1----:R-:W-:Y:S02]  /*17f50*/  FMUL R172, R182.reuse, R172 ;  /* 0x000000acb6ac7220 */ /* 0x042fe40000400000 */
[C---:B------:R-:W-:Y:S02]  /*17f60*/  FMUL R131, R182.reuse, R131 ;  /* 0x00000083b6837220 */ /* 0x040fe40000400000 */
[C---:B------:R-:W-:Y:S02]  /*17f70*/  FMUL R120, R182.reuse, R120 ;  /* 0x00000078b6787220 */ /* 0x040fe40000400000 */
[----:B------:R-:W-:Y:S02]  /*17f80*/  FMUL R7, R182, R7 ;  /* 0x00000007b6077220 */ /* 0x000fe40000400000 */
[----:B------:R-:W-:-:S02]  /*17f90*/  IMAD.IADD R126, R109, 0x1, -R126 ;  /* 0x000000016d7e7824 */ /* 0x000fc400078e0a7e */
[C---:B------:R-:W-:Y:S02]  /*17fa0*/  FMUL R165, R188.reuse, R165 ;  /* 0x000000a5bca57220 */ /* 0x040fe40000400000 */
[C---:B------:R-:W-:Y:S02]  /*17fb0*/  FMUL R167, R188.reuse, R167 ;  /* 0x000000a7bca77220 */ /* 0x040fe40000400000 */
[C---:B------:R-:W-:Y:S02]  /*17fc0*/  FMUL R168, R188.reuse, R168 ;  /* 0x000000a8bca87220 */ /* 0x040fe40000400000 */
[C---:B------:R-:W-:Y:S02]  /*17fd0*/  FMUL R170, R188.reuse, R170 ;  /* 0x000000aabcaa7220 */ /* 0x040fe40000400000 */
[C---:B------:R-:W-:Y:S02]  /*17fe0*/  FMUL R164, R188.reuse, R164 ;  /* 0x000000a4bca47220 */ /* 0x040fe40000400000 */
[----:B------:R-:W-:-:S02]  /*17ff0*/  FMUL R166, R188, R166 ;  /* 0x000000a6bca67220 */ /* 0x000fc40000400000 */
[C---:B------:R-:W-:Y:S02]  /*18000*/  FMUL R169, R188.reuse, R169 ;  /* 0x000000a9bca97220 */ /* 0x040fe40000400000 */
[----:B------:R-:W-:Y:S02]  /*18010*/  FMUL R171, R188, R171 ;  /* 0x000000abbcab7220 */ /* 0x000fe40000400000 */
[----:B------:R-:W-:Y:S02]  /*18020*/  IMAD.IADD R127, R112, 0x1, -R127 ;  /* 0x00000001707f7824 */ /* 0x000fe400078e0a7f */
[----:B------:R-:W-:Y:S01]  /*18030*/  IMAD.IADD R132, R111, 0x1, -R132 ;  /* 0x000000016f847824 */ /* 0x000fe200078e0a84 */
[----:B------:R-:W-:Y:S01]  /*18040*/  IADD3 R125, R110, -R125, RZ ;  /* 0x8000007d6e7d7210 */ /* 0x000fe20007ffe0ff */
[----:B------:R-:W-:Y:S01]  /*18050*/  @!P4 FMUL R79, R79, 16777216 ;  /* 0x4b8000004f4fc820 */ /* 0x000fe20000400000 */
[----:B------:R1:W0:Y:S01]  /*18060*/  I2F R145, R135 ;  /* 0x0000008700917306 */ /* 0x0002220000201400 */
[----:B------:R-:W-:-:S07]  /*18070*/  @!P4 FMUL R78, R78, 16777216 ;  /* 0x4b8000004e4ec820 */ /* 0x000fce0000400000 */
[----:B------:R0:W-:Y:S01]  /*18080*/  I2F R144, R137 ;  /* 0x0000008900907306 */ /* 0x0001e20000201400 */
[----:B------:R-:W-:-:S07]  /*18090*/  @!P4 FMUL R75, R75, 16777216 ;  /* 0x4b8000004b4bc820 */ /* 0x000fce0000400000 */
[----:B------:R0:W0:Y:S01]  /*180a0*/  I2F R142, R136 ;  /* 0x00000088008e7306 */ /* 0x0000220000201400 */
[----:B------:R-:W-:Y:S01]  /*180b0*/  @!P4 FMUL R74, R74, 16777216 ;  /* 0x4b8000004a4ac820 */ /* 0x000fe20000400000 */
[----:B------:R-:W-:Y:S01]  /*180c0*/  FSETP.GEU.AND P4, PT, |R183|, 1.175494350822287508e-38, PT ;  /* 0x00800000b700780b */ /* 0x000fe20003f8e200 */
[----:B------:R-:W-:Y:S01]  /*180d0*/  @P2 FMUL R184, R184, 0.25 ;  /* 0x3e800000b8b82820 */ /* 0x000fe20000400000 */
[----:B------:R-:W-:Y:S01]  /*180e0*/  FSETP.GT.AND P2, PT, |R181|, 8.50705917302346158658e+37, PT ;  /* 0x7e800000b500780b */ /* 0x000fe20003f44200 */
[----:B------:R-:W-:-:S03]  /*180f0*/  @!P3 FMUL R2, R2, 16777216 ;  /* 0x4b8000000202b820 */ /* 0x000fc60000400000 */
[----:B------:R0:W-:Y:S01]  /*18100*/  I2F R146, R134 ;  /* 0x0000008600927306 */ /* 0x0001e20000201400 */
[----:B------:R-:W-:Y:S02]  /*18110*/  @!P3 FMUL R184, R184, 16777216 ;  /* 0x4b800000b8b8b820 */ /* 0x000fe40000400000 */
[----:B------:R-:W-:-:S05]  /*18120*/  FFMA.FTZ R149, R149, 1.1920928955078125e-07, R192 ;  /* 0x3400000095957823 */ /* 0x000fca00000100c0 */
[----:B------:R0:W-:Y:S01]  /*18130*/  I2F R190, R138 ;  /* 0x0000008a00be7306 */ /* 0x0001e20000201400 */
[----:B------:R-:W-:Y:S02]  /*18140*/  @!P3 FMUL R84, R84, 16777216 ;  /* 0x4b8000005454b820 */ /* 0x000fe40000400000 */
[----:B------:R-:W-:Y:S02]  /*18150*/  FFMA.FTZ R151, R151, 1.1920928955078125e-07, R130 ;  /* 0x3400000097977823 */ /* 0x000fe40000010082 */
[----:B------:R-:W-:-:S03]  /*18160*/  FFMA.FTZ R148, R148, 1.1920928955078125e-07, R193 ;  /* 0x3400000094947823 */ /* 0x000fc600000100c1 */
[----:B------:R0:W-:Y:S01]  /*18170*/  I2F R218, R139 ;  /* 0x0000008b00da7306 */ /* 0x0001e20000201400 */
[----:B------:R-:W-:-:S07]  /*18180*/  @!P3 FMUL R81, R81, 16777216 ;  /* 0x4b8000005151b820 */ /* 0x000fce0000400000 */
[----:B------:R0:W-:Y:S01]  /*18190*/  I2F R222, R141 ;  /* 0x0000008d00de7306 */ /* 0x0001e20000201400 */
[----:B------:R-:W-:Y:S01]  /*181a0*/  @!P3 FMUL R80, R80, 16777216 ;  /* 0x4b8000005050b820 */ /* 0x000fe20000400000 */
[----:B------:R-:W-:Y:S01]  /*181b0*/  LOP3.LUT R129, R200, 0xff800000, RZ, 0xc0, !PT ;  /* 0xff800000c8817812 */ /* 0x000fe200078ec0ff */
[----:B------:R-:W-:-:S05]  /*181c0*/  @!P3 FMUL R77, R77, 16777216 ;  /* 0x4b8000004d4db820 */ /* 0x000fca0000400000 */
[----:B------:R-:W-:Y:S01]  /*181d0*/  I2F R198, R140 ;  /* 0x0000008c00c67306 */ /* 0x000fe20000201400 */
[----:B------:R-:W-:Y:S02]  /*181e0*/  @!P3 FMUL R76, R76, 16777216 ;  /* 0x4b8000004c4cb820 */ /* 0x000fe40000400000 */
[----:B------:R-:W-:Y:S01]  /*181f0*/  FFMA.FTZ R147, R147, 1.1920928955078125e-07, R194 ;  /* 0x3400000093937823 */ /* 0x000fe200000100c2 */
[----:B------:R-:W-:Y:S01]  /*18200*/  F2FP.PACK_AB R160, R157, R160 ;  /* 0x000000a09da0723e */ /* 0x000fe200000000ff */
[----:B------:R-:W-:Y:S01]  /*18210*/  @!P3 FMUL R73, R73, 16777216 ;  /* 0x4b8000004949b820 */ /* 0x000fe20000400000 */
[----:B------:R-:W-:Y:S01]  /*18220*/  F2FP.PACK_AB R155, R155, R158 ;  /* 0x0000009e9b9b723e */ /* 0x000fe200000000ff */
[----:B------:R-:W-:Y:S01]  /*18230*/  @!P3 FMUL R72, R72, 16777216 ;  /* 0x4b8000004848b820 */ /* 0x000fe20000400000 */
[----:B------:R-:W-:Y:S01]  /*18240*/  FSETP.GEU.AND P3, PT, |R181|, 1.175494350822287508e-38, PT ;  /* 0x00800000b500780b */ /* 0x000fe20003f6e200 */
[----:B------:R-:W-:Y:S01]  /*18250*/  @P1 FMUL R183, R183, 0.25 ;  /* 0x3e800000b7b71820 */ /* 0x000fe20000400000 */
[----:B------:R-:W-:Y:S01]  /*18260*/  F2FP.PACK_AB R154, R154, R159 ;  /* 0x0000009f9a9a723e */ /* 0x000fe200000000ff */
[----:B------:R-:W-:Y:S01]  /*18270*/  @P1 FMUL R71, R71, 0.25 ;  /* 0x3e80000047471820 */ /* 0x000fe20000400000 */
[----:B------:R-:W2:Y:S01]  /*18280*/  LDL.LU R243, [R1+0x7c] ;  /* 0x00007c0001f37983 */ /* 0x000ea20000300800 */
[----:B------:R-:W-:-:S02]  /*18290*/  @P1 FMUL R70, R70, 0.25 ;  /* 0x3e80000046461820 */ /* 0x000fc40000400000 */
[----:B------:R-:W-:Y:S02]  /*182a0*/  @P1 FMUL R67, R67, 0.25 ;  /* 0x3e80000043431820 */ /* 0x000fe40000400000 */
[----:B------:R-:W-:Y:S02]  /*182b0*/  @P1 FMUL R66, R66, 0.25 ;  /* 0x3e80000042421820 */ /* 0x000fe40000400000 */
[----:B------:R-:W-:Y:S02]  /*182c0*/  @P1 FMUL R63, R63, 0.25 ;  /* 0x3e8000003f3f1820 */ /* 0x000fe40000400000 */
[----:B------:R-:W-:Y:S02]  /*182d0*/  @P1 FMUL R62, R62, 0.25 ;  /* 0x3e8000003e3e1820 */ /* 0x000fe40000400000 */
[----:B------:R-:W-:Y:S02]  /*182e0*/  @P1 FMUL R59, R59, 0.25 ;  /* 0x3e8000003b3b1820 */ /* 0x000fe40000400000 */
[----:B------:R-:W-:Y:S01]  /*182f0*/  @P1 FMUL R58, R58, 0.25 ;  /* 0x3e8000003a3a1820 */ /* 0x000fe20000400000 */
[----:B------:R-:W-:Y:S01]  /*18300*/  FSETP.GT.AND P1, PT, |R180|, 8.50705917302346158658e+37, PT ;  /* 0x7e800000b400780b */ /* 0x000fe20003f24200 */
[----:B------:R-:W-:-:S02]  /*18310*/  @!P4 FMUL R183, R183, 16777216 ;  /* 0x4b800000b7b7c820 */ /* 0x000fc40000400000 */
[----:B------:R-:W-:Y:S02]  /*18320*/  @P2 FMUL R69, R69, 0.25 ;  /* 0x3e80000045452820 */ /* 0x000fe40000400000 */
[----:B------:R-:W-:Y:S02]  /*18330*/  @P2 FMUL R68, R68, 0.25 ;  /* 0x3e80000044442820 */ /* 0x000fe40000400000 */
[----:B------:R-:W-:Y:S02]  /*18340*/  @P2 FMUL R65, R65, 0.25 ;  /* 0x3e80000041412820 */ /* 0x000fe40000400000 */
[----:B------:R-:W-:Y:S02]  /*18350*/  @P2 FMUL R64, R64, 0.25 ;  /* 0x3e80000040402820 */ /* 0x000fe40000400000 */
[----:B------:R-:W-:Y:S02]  /*18360*/  @P2 FMUL R61, R61, 0.25 ;  /* 0x3e8000003d3d2820 */ /* 0x000fe40000400000 */
[----:B------:R-:W-:-:S02]  /*18370*/  @P2 FMUL R60, R60, 0.25 ;  /* 0x3e8000003c3c2820 */ /* 0x000fc40000400000 */
[----:B------:R-:W-:Y:S02]  /*18380*/  @P2 FMUL R57, R57, 0.25 ;  /* 0x3e80000039392820 */ /* 0x000fe40000400000 */
[----:B------:R-:W-:Y:S02]  /*18390*/  @P2 FMUL R56, R56, 0.25 ;  /* 0x3e80000038382820 */ /* 0x000fe40000400000 */
[C---:B0-----:R-:W-:Y:S02]  /*183a0*/  FMUL R156, R176.reuse, R156 ;  /* 0x0000009cb09c7220 */ /* 0x041fe40000400000 */
[C---:B------:R-:W-:Y:S02]  /*183b0*/  FMUL R163, R176.reuse, R163 ;  /* 0x000000a3b0a37220 */ /* 0x040fe40000400000 */
[C---:B------:R-:W-:Y:S02]  /*183c0*/  FMUL R161, R176.reuse, R161 ;  /* 0x000000a1b0a17220 */ /* 0x040fe40000400000 */
[----:B------:R-:W-:-:S02]  /*183d0*/  FMUL R174, R176, R174 ;  /* 0x000000aeb0ae7220 */ /* 0x000fc40000400000 */
[C---:B------:R-:W-:Y:S02]  /*183e0*/  FMUL R133, R176.reuse, R133 ;  /* 0x00000085b0857220 */ /* 0x040fe40000400000 */
[C---:B------:R-:W-:Y:S02]  /*183f0*/  FMUL R123, R176.reuse, R123 ;  /* 0x0000007bb07b7220 */ /* 0x040fe40000400000 */
[----:B------:R-:W-:Y:S01]  /*18400*/  FMUL R6, R176, R6 ;  /* 0x00000006b0067220 */ /* 0x000fe20000400000 */
[----:B------:R-:W0:Y:S01]  /*18410*/  MUFU.RCP R185, R185 ;  /* 0x000000b900b97308 */ /* 0x000e220000001000 */
[----:B------:R-:W-:Y:S02]  /*18420*/  @!P4 FMUL R71, R71, 16777216 ;  /* 0x4b8000004747c820 */ /* 0x000fe40000400000 */
[----:B------:R-:W-:Y:S02]  /*18430*/  FADD R126, R126, -1 ;  /* 0xbf8000007e7e7421 */ /* 0x000fe40000000000 */
[----:B------:R-:W-:-:S02]  /*18440*/  FMUL R100, R186, R100 ;  /* 0x00000064ba647220 */ /* 0x000fc40000400000 */
[C---:B------:R-:W-:Y:S02]  /*18450*/  FMUL R101, R186.reuse, R101 ;  /* 0x00000065ba657220 */ /* 0x040fe40000400000 */
[----:B------:R-:W-:Y:S01]  /*18460*/  FMUL R93, R186, R93 ;  /* 0x0000005dba5d7220 */ /* 0x000fe20000400000 */
[----:B------:R-:W-:Y:S01]  /*18470*/  F2FP.PACK_AB R167, R167, R170 ;  /* 0x000000aaa7a7723e */ /* 0x000fe200000000ff */
[----:B------:R-:W-:Y:S01]  /*18480*/  @!P4 FMUL R70, R70, 16777216 ;  /* 0x4b8000004646c820 */ /* 0x000fe20000400000 */
[----:B------:R-:W-:Y:S01]  /*18490*/  F2FP.PACK_AB R166, R166, R171 ;  /* 0x000000aba6a6723e */ /* 0x000fe200000000ff */
[----:B------:R-:W-:Y:S01]  /*184a0*/  @!P4 FMUL R67, R67, 16777216 ;  /* 0x4b8000004343c820 */ /* 0x000fe20000400000 */
[----:B------:R-:W-:Y:S01]  /*184b0*/  F2FP.PACK_AB R165, R165, R168 ;  /* 0x000000a8a5a5723e */ /* 0x000fe200000000ff */
[----:B------:R-:W-:Y:S01]  /*184c0*/  @!P4 FMUL R66, R66, 16777216 ;  /* 0x4b8000004242c820 */ /* 0x000fe20000400000 */
[----:B------:R-:W-:Y:S01]  /*184d0*/  F2FP.PACK_AB R164, R164, R169 ;  /* 0x000000a9a4a4723e */ /* 0x000fe200000000ff */
[----:B------:R-:W-:-:S02]  /*184e0*/  @!P4 FMUL R63, R63, 16777216 ;  /* 0x4b8000003f3fc820 */ /* 0x000fc40000400000 */
[C---:B------:R-:W-:Y:S02]  /*184f0*/  FMUL R102, R187.reuse, R102 ;  /* 0x00000066bb667220 */ /* 0x040fe40000400000 */
[C---:B------:R-:W-:Y:S02]  /*18500*/  FMUL R103, R187.reuse, R103 ;  /* 0x00000067bb677220 */ /* 0x040fe40000400000 */
[----:B------:R-:W-:Y:S02]  /*18510*/  FADD R132, R132, -1 ;  /* 0xbf80000084847421 */ /* 0x000fe40000000000 */
[----:B------:R-:W-:Y:S01]  /*18520*/  FMUL R94, R187, R94 ;  /* 0x0000005ebb5e7220 */ /* 0x000fe20000400000 */
[----:B-1----:R-:W-:Y:S01]  /*18530*/  IADD3 R135, R124, -R135, RZ ;  /* 0x800000877c877210 */ /* 0x002fe20007ffe0ff */
[----:B------:R-:W-:Y:S02]  /*18540*/  @!P4 FMUL R62, R62, 16777216 ;  /* 0x4b8000003e3ec820 */ /* 0x000fe40000400000 */
[----:B------:R-:W-:-:S02]  /*18550*/  IMAD.IADD R137, R116, 0x1, -R137 ;  /* 0x0000000174897824 */ /* 0x000fc400078e0a89 */
[----:B------:R-:W-:Y:S02]  /*18560*/  IMAD.IADD R136, R115, 0x1, -R136 ;  /* 0x0000000173887824 */ /* 0x000fe400078e0a88 */
[----:B------:R-:W-:Y:S02]  /*18570*/  IMAD.IADD R134, R117, 0x1, -R134 ;  /* 0x0000000175867824 */ /* 0x000fe400078e0a86 */
[----:B------:R-:W-:Y:S02]  /*18580*/  IMAD.IADD R138, R119, 0x1, -R138 ;  /* 0x00000001778a7824 */ /* 0x000fe400078e0a8a */
[----:B------:R-:W-:Y:S01]  /*18590*/  FFMA.FTZ R145, R145, 1.1920928955078125e-07, R196 ;  /* 0x3400000091917823 */ /* 0x000fe200000100c4 */
[----:B------:R-:W-:Y:S01]  /*185a0*/  IADD3 R139, R118, -R139, RZ ;  /* 0x8000008b768b7210 */ /* 0x000fe20007ffe0ff */
[----:B------:R-:W-:Y:S01]  /*185b0*/  @!P4 FMUL R59, R59, 16777216 ;  /* 0x4b8000003b3bc820 */ /* 0x000fe20000400000 */
[----:B------:R-:W-:Y:S01]  /*185c0*/  FSEL R193, RZ, -23, P6 ;  /* 0xc1b80000ffc17808 */ /* 0x000fe20003000000 */
[----:B------:R-:W-:Y:S01]  /*185d0*/  @!P4 FMUL R58, R58, 16777216 ;  /* 0x4b8000003a3ac820 */ /* 0x000fe20000400000 */
[----:B------:R-:W-:Y:S01]  /*185e0*/  FSETP.GEU.AND P4, PT, |R180|, 1.175494350822287508e-38, PT ;  /* 0x00800000b400780b */ /* 0x000fe20003f8e200 */
[----:B------:R-:W-:-:S02]  /*185f0*/  @P2 FMUL R181, R181, 0.25 ;  /* 0x3e800000b5b52820 */ /* 0x000fc40000400000 */
[----:B------:R-:W-:Y:S02]  /*18600*/  IMAD.IADD R141, R106, 0x1, -R141 ;  /* 0x000000016a8d7824 */ /* 0x000fe400078e0a8d */
[----:B------:R-:W-:Y:S01]  /*18610*/  FFMA.FTZ R142, R142, 1.1920928955078125e-07, R197 ;  /* 0x340000008e8e7823 */ /* 0x000fe200000100c5 */
[----:B------:R-:W-:Y:S01]  /*18620*/  IADD3 R130, R215, -0x3f3504f3, RZ ;  /* 0xc0cafb0dd7827810 */ /* 0x000fe20007ffe0ff */
[----:B------:R-:W-:Y:S01]  /*18630*/  @!P3 FMUL R181, R181, 16777216 ;  /* 0x4b800000b5b5b820 */ /* 0x000fe20000400000 */
[----:B------:R1:W-:Y:S01]  /*18640*/  I2F R201, R129 ;  /* 0x0000008100c97306 */ /* 0x0003e20000201400 */
[----:B------:R-:W-:Y:S01]  /*18650*/  @!P3 FMUL R69, R69, 16777216 ;  /* 0x4b8000004545b820 */ /* 0x000fe20000400000 */
[----:B------:R-:W2:Y:S01]  /*18660*/  LDL.LU R242, [R1+0x78] ;  /* 0x0000780001f27983 */ /* 0x000ea20000300800 */
[----:B------:R-:W-:Y:S02]  /*18670*/  @!P3 FMUL R68, R68, 16777216 ;  /* 0x4b8000004444b820 */ /* 0x000fe40000400000 */
[----:B------:R-:W-:-:S02]  /*18680*/  @!P3 FMUL R65, R65, 16777216 ;  /* 0x4b8000004141b820 */ /* 0x000fc40000400000 */
[----:B------:R-:W-:Y:S02]  /*18690*/  @!P3 FMUL R64, R64, 16777216 ;  /* 0x4b8000004040b820 */ /* 0x000fe40000400000 */
[----:B------:R-:W-:Y:S02]  /*186a0*/  @!P3 FMUL R61, R61, 16777216 ;  /* 0x4b8000003d3db820 */ /* 0x000fe40000400000 */
[----:B------:R-:W-:Y:S02]  /*186b0*/  @!P3 FMUL R60, R60, 16777216 ;  /* 0x4b8000003c3cb820 */ /* 0x000fe40000400000 */
[----:B------:R-:W-:Y:S02]  /*186c0*/  @!P3 FMUL R57, R57, 16777216 ;  /* 0x4b8000003939b820 */ /* 0x000fe40000400000 */
[----:B------:R-:W-:Y:S01]  /*186d0*/  @!P3 FMUL R56, R56, 16777216 ;  /* 0x4b8000003838b820 */ /* 0x000fe20000400000 */
[----:B------:R-:W-:Y:S01]  /*186e0*/  FSETP.GT.AND P3, PT, |R178|, 8.50705917302346158658e+37, PT ;  /* 0x7e800000b200780b */ /* 0x000fe20003f64200 */
        /* <DEDUP_REMOVED lines=11> */
[----:B------:R-:W-:Y:S01]  /*187a0*/  FMUL R176, R176, R5 ;  /* 0x00000005b0b07220 */ /* 0x000fe20000400000 */
[----:B------:R-:W-:Y:S01]  /*187b0*/  MUFU.RCP R183, R183 ;  /* 0x000000b700b77308 */ /* 0x000fe20000001000 */
[----:B------:R-:W-:Y:S02]  /*187c0*/  @!P4 FMUL R55, R55, 16777216 ;  /* 0x4b8000003737c820 */ /* 0x000fe40000400000 */
[----:B0-----:R-:W-:-:S02]  /*187d0*/  FMUL R87, R185, R87 ;  /* 0x00000057b9577220 */ /* 0x001fc40000400000 */
[C---:B------:R-:W-:Y:S02]  /*187e0*/  FMUL R86, R185.reuse, R86 ;  /* 0x00000056b9567220 */ /* 0x040fe40000400000 */
[C---:B------:R-:W-:Y:S01]  /*187f0*/  FMUL R79, R185.reuse, R79 ;  /* 0x0000004fb94f7220 */ /* 0x040fe20000400000 */
[----:B------:R-:W0:Y:S01]  /*18800*/  MUFU.RCP R181, R181 ;  /* 0x000000b500b57308 */ /* 0x000e220000001000 */
[----:B------:R-:W-:Y:S02]  /*18810*/  @!P4 FMUL R54, R54, 16777216 ;  /* 0x4b8000003636c820 */ /* 0x000fe40000400000 */
[----:B------:R-:W-:Y:S01]  /*18820*/  FMUL R78, R185, R78 ;  /* 0x0000004eb94e7220 */ /* 0x000fe20000400000 */
[----:B------:R-:W-:Y:S01]  /*18830*/  STS.64 [R108+0x380], R166 ;  /* 0x000380a66c007388 */ /* 0x000fe20000000a00 */
[----:B------:R-:W-:Y:S02]  /*18840*/  @!P4 FMUL R51, R51, 16777216 ;  /* 0x4b8000003333c820 */ /* 0x000fe40000400000 */
[----:B------:R-:W-:Y:S01]  /*18850*/  @!P4 FMUL R50, R50, 16777216 ;  /* 0x4b8000003232c820 */ /* 0x000fe20000400000 */
[----:B------:R-:W-:Y:S01]  /*18860*/  STS.64 [R108+0x780], R164 ;  /* 0x000780a46c007388 */ /* 0x000fe20000000a00 */
[----:B------:R-:W-:-:S02]  /*18870*/  @!P4 FMUL R47, R47, 16777216 ;  /* 0x4b8000002f2fc820 */ /* 0x000fc40000400000 */
[----:B------:R-:W-:Y:S02]  /*18880*/  @!P4 FMUL R46, R46, 16777216 ;  /* 0x4b8000002e2ec820 */ /* 0x000fe40000400000 */
[----:B------:R-:W-:Y:S02]  /*18890*/  FADD R136, R136, -1 ;  /* 0xbf80000088887421 */ /* 0x000fe40000000000 */
[----:B------:R-:W-:Y:S02]  /*188a0*/  FADD R134, R134, -1 ;  /* 0xbf80000086867421 */ /* 0x000fe40000000000 */
[----:B------:R-:W-:Y:S01]  /*188b0*/  FADD R138, R138, -1 ;  /* 0xbf8000008a8a7421 */ /* 0x000fe20000000000 */
[----:B------:R-:W-:Y:S01]  /*188c0*/  ISETP.GE.U32.AND P6, PT, R110, 0x7f800000, PT ;  /* 0x7f8000006e00780c */ /* 0x000fe20003fc6070 */
[----:B------:R-:W-:Y:S01]  /*188d0*/  @!P4 FMUL R43, R43, 16777216 ;  /* 0x4b8000002b2bc820 */ /* 0x000fe20000400000 */
[----:B------:R-:W-:Y:S01]  /*188e0*/  LOP3.LUT R130, R130, 0xff800000, RZ, 0xc0, !PT ;  /* 0xff80000082827812 */ /* 0x000fe200078ec0ff */
[----:B------:R-:W-:Y:S01]  /*188f0*/  @!P4 FMUL R42, R42, 16777216 ;  /* 0x4b8000002a2ac820 */ /* 0x000fe20000400000 */
[----:B------:R-:W-:Y:S01]  /*18900*/  FSETP.GEU.AND P4, PT, |R178|, 1.175494350822287508e-38, PT ;  /* 0x00800000b200780b */ /* 0x000fe20003f8e200 */
[C---:B------:R-:W-:Y:S01]  /*18910*/  FMUL R5, R182.reuse, R122 ;  /* 0x0000007ab6057220 */ /* 0x040fe20000400000 */
[----:B------:R-:W2:Y:S01]  /*18920*/  LDL.LU R241, [R1+0x74] ;  /* 0x0000740001f17983 */ /* 0x000ea20000300800 */
[----:B------:R-:W-:-:S02]  /*18930*/  FMUL R122, R182, R121 ;  /* 0x00000079b67a7220 */ /* 0x000fc40000400000 */
[----:B------:R-:W-:Y:S02]  /*18940*/  FMUL R121, R182, R4 ;  /* 0x00000004b6797220 */ /* 0x000fe40000400000 */
        /* <DEDUP_REMOVED lines=18> */
[----:B------:R-:W-:Y:S01]  /*18a70*/  FMUL R182, R182, R3 ;  /* 0x00000003b6b67220 */ /* 0x000fe20000400000 */
[----:B------:R-:W-:Y:S01]  /*18a80*/  MUFU.RCP R180, R180 ;  /* 0x000000b400b47308 */ /* 0x000fe20000001000 */
[----:B------:R-:W-:-:S02]  /*18a90*/  @P3 FMUL R178, R178, 0.25 ;  /* 0x3e800000b2b23820 */ /* 0x000fc40000400000 */
[----:B------:R-:W-:Y:S02]  /*18aa0*/  FFMA.FTZ R146, R146, 1.1920928955078125e-07, R195 ;  /* 0x3400000092927823 */ /* 0x000fe400000100c3 */
[----:B------:R-:W-:Y:S02]  /*18ab0*/  IMAD.IADD R140, R105, 0x1, -R140 ;  /* 0x00000001698c7824 */ /* 0x000fe400078e0a8c */
[----:B-1----:R-:W-:Y:S01]  /*18ac0*/  IMAD.IADD R129, R104, 0x1, -R129 ;  /* 0x0000000168817824 */ /* 0x002fe200078e0a81 */
[----:B------:R-:W1:Y:S01]  /*18ad0*/  MUFU.RCP R3, R184 ;  /* 0x000000b800037308 */ /* 0x000e620000001000 */
[C---:B------:R-:W-:Y:S02]  /*18ae0*/  FMUL R4, R187.reuse, R99 ;  /* 0x00000063bb047220 */ /* 0x040fe40000400000 */
[----:B------:R-:W-:Y:S02]  /*18af0*/  FFMA.FTZ R143, R190, 1.1920928955078125e-07, R143 ;  /* 0x34000000be8f7823 */ /* 0x000fe4000001008f */
[----:B------:R-:W-:Y:S01]  /*18b00*/  FMUL R95, R187, R95 ;  /* 0x0000005fbb5f7220 */ /* 0x000fe20000400000 */
[----:B------:R-:W-:Y:S01]  /*18b10*/  F2FP.PACK_AB R176, R123, R176 ;  /* 0x000000b07bb0723e */ /* 0x000fe200000000ff */
[----:B------:R-:W-:-:S02]  /*18b20*/  @!P4 FMUL R178, R178, 16777216 ;  /* 0x4b800000b2b2c820 */ /* 0x000fc40000400000 */
[C---:B0-----:R-:W-:Y:S02]  /*18b30*/  FMUL R68, R181.reuse, R68 ;  /* 0x00000044b5447220 */ /* 0x041fe40000400000 */
[C---:B------:R-:W-:Y:S02]  /*18b40*/  FMUL R69, R181.reuse, R69 ;  /* 0x00000045b5457220 */ /* 0x040fe40000400000 */
[----:B------:R-:W-:Y:S02]  /*18b50*/  FMUL R61, R181, R61 ;  /* 0x0000003db53d7220 */ /* 0x000fe40000400000 */
[C---:B------:R-:W-:Y:S02]  /*18b60*/  FMUL R71, R183.reuse, R71 ;  /* 0x00000047b7477220 */ /* 0x040fe40000400000 */
[C---:B------:R-:W-:Y:S02]  /*18b70*/  FMUL R70, R183.reuse, R70 ;  /* 0x00000046b7467220 */ /* 0x040fe40000400000 */
[----:B------:R-:W-:-:S02]  /*18b80*/  FMUL R63, R183, R63 ;  /* 0x0000003fb73f7220 */ /* 0x000fc40000400000 */
[----:B------:R-:W-:Y:S01]  /*18b90*/  FMUL R62, R183, R62 ;  /* 0x0000003eb73e7220 */ /* 0x000fe20000400000 */
[----:B------:R0:W-:Y:S01]  /*18ba0*/  I2F R192, R130 ;  /* 0x0000008200c07306 */ /* 0x0001e20000201400 */
[----:B------:R-:W-:Y:S01]  /*18bb0*/  @!P4 FMUL R39, R39, 16777216 ;  /* 0x4b8000002727c820 */ /* 0x000fe20000400000 */
[----:B------:R-:W2:Y:S01]  /*18bc0*/  LDL.LU R240, [R1+0x70] ;  /* 0x0000700001f07983 */ /* 0x000ea20000300800 */
[----:B------:R-:W-:Y:S02]  /*18bd0*/  @!P4 FMUL R38, R38, 16777216 ;  /* 0x4b8000002626c820 */ /* 0x000fe40000400000 */
[----:B------:R-:W-:Y:S02]  /*18be0*/  @!P4 FMUL R35, R35, 16777216 ;  /* 0x4b8000002323c820 */ /* 0x000fe40000400000 */
[----:B------:R-:W-:Y:S02]  /*18bf0*/  @!P4 FMUL R34, R34, 16777216 ;  /* 0x4b8000002222c820 */ /* 0x000fe40000400000 */
[----:B------:R-:W-:-:S02]  /*18c00*/  @!P4 FMUL R31, R31, 16777216 ;  /* 0x4b8000001f1fc820 */ /* 0x000fc40000400000 */
[----:B------:R-:W-:Y:S02]  /*18c10*/  @!P4 FMUL R30, R30, 16777216 ;  /* 0x4b8000001e1ec820 */ /* 0x000fe40000400000 */
[----:B------:R-:W-:Y:S02]  /*18c20*/  @!P4 FMUL R27, R27, 16777216 ;  /* 0x4b8000001b1bc820 */ /* 0x000fe40000400000 */
[----:B------:R-:W-:Y:S01]  /*18c30*/  @!P4 FMUL R26, R26, 16777216 ;  /* 0x4b8000001a1ac820 */ /* 0x000fe20000400000 */
[----:B------:R-:W-:Y:S01]  /*18c40*/  FSETP.GT.AND P4, PT, |R175|, 8.50705917302346158658e+37, PT ;  /* 0x7e800000af00780b */ /* 0x000fe20003f84200 */
[----:B------:R-:W-:Y:S02]  /*18c50*/  FMUL R99, R187, R98 ;  /* 0x00000062bb637220 */ /* 0x000fe40000400000 */
[----:B------:R-:W-:Y:S02]  /*18c60*/  @!P5 FMUL R179, R179, 16777216 ;  /* 0x4b800000b3b3d820 */ /* 0x000fe40000400000 */
        /* <DEDUP_REMOVED lines=9> */
[----:B------:R-:W-:Y:S01]  /*18d00*/  FMUL R98, R187, R91 ;  /* 0x0000005bbb627220 */ /* 0x000fe20000400000 */
[----:B------:R-:W-:Y:S01]  /*18d10*/  FSETP.GT.AND P3, PT, |R173|, 8.50705917302346158658e+37, PT ;  /* 0x7e800000ad00780b */ /* 0x000fe20003f64200 */
[----:B------:R-:W-:Y:S01]  /*18d20*/  FMUL R91, R187, R90 ;  /* 0x0000005abb5b7220 */ /* 0x000fe20000400000 */
[----:B------:R-:W-:Y:S01]  /*18d30*/  FSETP.GEU.AND P5, PT, |R175|, 1.175494350822287508e-38, PT ;  /* 0x00800000af00780b */ /* 0x000fe20003fae200 */
[C---:B------:R-:W-:Y:S01]  /*18d40*/  FMUL R90, R186.reuse, R97 ;  /* 0x00000061ba5a7220 */ /* 0x040fe20000400000 */
[----:B------:R-:W-:Y:S01]  /*18d50*/  MUFU.RCP R178, R178 ;  /* 0x000000b200b27308 */ /* 0x000fe20000001000 */
[----:B------:R-:W-:Y:S02]  /*18d60*/  FMUL R97, R186, R96 ;  /* 0x00000060ba617220 */ /* 0x000fe40000400000 */
        /* <DEDUP_REMOVED lines=8> */
[C---:B-1----:R-:W-:Y:S02]  /*18df0*/  FMUL R84, R3.reuse, R84 ;  /* 0x0000005403547220 */ /* 0x042fe40000400000 */
[C---:B------:R-:W-:Y:S02]  /*18e00*/  FMUL R81, R3.reuse, R81 ;  /* 0x0000005103517220 */ /* 0x040fe40000400000 */
[----:B------:R-:W-:Y:S02]  /*18e10*/  FMUL R77, R3, R77 ;  /* 0x0000004d034d7220 */ /* 0x000fe40000400000 */
[C---:B------:R-:W-:Y:S02]  /*18e20*/  FMUL R55, R180.reuse, R55 ;  /* 0x00000037b4377220 */ /* 0x040fe40000400000 */
[----:B------:R-:W-:-:S02]  /*18e30*/  FMUL R54, R180, R54 ;  /* 0x00000036b4367220 */ /* 0x000fc40000400000 */
[C---:B------:R-:W-:Y:S02]  /*18e40*/  FMUL R47, R180.reuse, R47 ;  /* 0x0000002fb42f7220 */ /* 0x040fe40000400000 */
[----:B------:R-:W-:Y:S01]  /*18e50*/  FMUL R46, R180, R46 ;  /* 0x0000002eb42e7220 */ /* 0x000fe20000400000 */
[----:B------:R-:W-:Y:S01]  /*18e60*/  F2FP.PACK_AB R182, R7, R182 ;  /* 0x000000b607b6723e */ /* 0x000fe200000000ff */
[C---:B------:R-:W-:Y:S01]  /*18e70*/  FMUL R96, R186.reuse, R92 ;  /* 0x0000005cba607220 */ /* 0x040fe20000400000 */
[----:B0-----:R-:W-:Y:S01]  /*18e80*/  IADD3 R130, R215, -R130, RZ ;  /* 0x80000082d7827210 */ /* 0x001fe20007ffe0ff */
[C---:B------:R-:W-:Y:S01]  /*18e90*/  FMUL R92, R186.reuse, R89 ;  /* 0x00000059ba5c7220 */ /* 0x040fe20000400000 */
[----:B------:R-:W2:Y:S01]  /*18ea0*/  LDL.LU R239, [R1+0x6c] ;  /* 0x00006c0001ef7983 */ /* 0x000ea20000300800 */
[----:B------:R-:W-:Y:S02]  /*18eb0*/  FMUL R89, R186, R88 ;  /* 0x00000058ba597220 */ /* 0x000fe40000400000 */
[----:B------:R-:W-:-:S02]  /*18ec0*/  FMUL R88, R185, R83 ;  /* 0x00000053b9587220 */ /* 0x000fc40000400000 */
[C---:B------:R-:W-:Y:S02]  /*18ed0*/  FMUL R83, R185.reuse, R82 ;  /* 0x00000052b9537220 */ /* 0x040fe40000400000 */
[C---:B------:R-:W-:Y:S02]  /*18ee0*/  FMUL R82, R185.reuse, R75 ;  /* 0x0000004bb9527220 */ /* 0x040fe40000400000 */
[----:B------:R-:W-:Y:S01]  /*18ef0*/  FMUL R75, R185, R74 ;  /* 0x0000004ab94b7220 */ /* 0x000fe20000400000 */
[----:B------:R-:W0:Y:S01]  /*18f00*/  MUFU.RCP R179, R179 ;  /* 0x000000b300b37308 */ /* 0x000e220000001000 */
[C---:B------:R-:W-:Y:S02]  /*18f10*/  FMUL R185, R3.reuse, R80 ;  /* 0x0000005003b97220 */ /* 0x040fe40000400000 */
[----:B------:R-:W-:Y:S02]  /*18f20*/  FMUL R80, R3, R76 ;  /* 0x0000004c03507220 */ /* 0x000fe40000400000 */
[----:B------:R-:W-:-:S02]  /*18f30*/  @P4 FMUL R175, R175, 0.25 ;  /* 0x3e800000afaf4820 */ /* 0x000fc40000400000 */
[----:B------:R-:W-:Y:S02]  /*18f40*/  FMUL R76, R3, R73 ;  /* 0x00000049034c7220 */ /* 0x000fe40000400000 */
[----:B------:R-:W-:Y:S02]  /*18f50*/  @P1 FMUL R177, R177, 0.25 ;  /* 0x3e800000b1b11820 */ /* 0x000fe40000400000 */
[----:B------:R-:W-:Y:S02]  /*18f60*/  FMUL R73, R3, R72 ;  /* 0x0000004803497220 */ /* 0x000fe40000400000 */
[C---:B------:R-:W-:Y:S02]  /*18f70*/  FMUL R72, R183.reuse, R67 ;  /* 0x00000043b7487220 */ /* 0x040fe40000400000 */
[----:B------:R-:W-:Y:S02]  /*18f80*/  FMUL R67, R183, R66 ;  /* 0x00000042b7437220 */ /* 0x000fe40000400000 */
[----:B------:R-:W-:Y:S01]  /*18f90*/  @!P5 FMUL R175, R175, 16777216 ;  /* 0x4b800000afafd820 */ /* 0x000fe20000400000 */
[----:B------:R-:W-:Y:S01]  /*18fa0*/  FSETP.GEU.AND P1, PT, |R173|, 1.175494350822287508e-38, PT ;  /* 0x00800000ad00780b */ /* 0x000fe20003f2e200 */
[----:B------:R-:W-:-:S02]  /*18fb0*/  FMUL R66, R183, R59 ;  /* 0x0000003bb7427220 */ /* 0x000fc40000400000 */
[----:B------:R-:W-:Y:S02]  /*18fc0*/  @!P2 FMUL R177, R177, 16777216 ;  /* 0x4b800000b1b1a820 */ /* 0x000fe40000400000 */
[----:B------:R-:W-:Y:S02]  /*18fd0*/  FMUL R59, R183, R58 ;  /* 0x0000003ab73b7220 */ /* 0x000fe40000400000 */
[C---:B------:R-:W-:Y:S02]  /*18fe0*/  FMUL R58, R181.reuse, R65 ;  /* 0x00000041b53a7220 */ /* 0x040fe40000400000 */
[C---:B------:R-:W-:Y:S01]  /*18ff0*/  FMUL R65, R181.reuse, R64 ;  /* 0x00000040b5417220 */ /* 0x040fe20000400000 */
[----:B------:R-:W1:Y:S01]  /*19000*/  MUFU.RCP R175, R175 ;  /* 0x000000af00af7308 */ /* 0x000e620000001000 */
[C---:B------:R-:W-:Y:S02]  /*19010*/  FMUL R64, R181.reuse, R60 ;  /* 0x0000003cb5407220 */ /* 0x040fe40000400000 */
[----:B------:R-:W-:-:S02]  /*19020*/  FMUL R60, R181, R57 ;  /* 0x00000039b53c7220 */ /* 0x000fc40000400000 */
[----:B------:R-:W-:Y:S02]  /*19030*/  FMUL R57, R181, R56 ;  /* 0x00000038b5397220 */ /* 0x000fe40000400000 */
[C---:B------:R-:W-:Y:S01]  /*19040*/  FMUL R56, R180.reuse, R51 ;  /* 0x00000033b4387220 */ /* 0x040fe20000400000 */
[----:B------:R-:W1:Y:S01]  /*19050*/  MUFU.RCP R177, R177 ;  /* 0x000000b100b17308 */ /* 0x000e620000001000 */
[C---:B------:R-:W-:Y:S02]  /*19060*/  FMUL R51, R180.reuse, R50 ;  /* 0x00000032b4337220 */ /* 0x040fe40000400000 */
[C---:B------:R-:W-:Y:S02]  /*19070*/  FMUL R50, R180.reuse, R43 ;  /* 0x0000002bb4327220 */ /* 0x040fe40000400000 */
[----:B------:R-:W-:Y:S02]  /*19080*/  FMUL R43, R180, R42 ;  /* 0x0000002ab42b7220 */ /* 0x000fe40000400000 */
[----:B------:R-:W-:-:S02]  /*19090*/  @P3 FMUL R173, R173, 0.25 ;  /* 0x3e800000adad3820 */ /* 0x000fc40000400000 */
[C---:B0-----:R-:W-:Y:S02]  /*190a0*/  FMUL R42, R179.reuse, R49 ;  /* 0x00000031b32a7220 */ /* 0x041fe40000400000 */
[C---:B------:R-:W-:Y:S02]  /*190b0*/  FMUL R49, R179.reuse, R48 ;  /* 0x00000030b3317220 */ /* 0x040fe40000400000 */
[C---:B------:R-:W-:Y:S02]  /*190c0*/  FMUL R48, R179.reuse, R44 ;  /* 0x0000002cb3307220 */ /* 0x040fe40000400000 */
[----:B------:R-:W-:Y:S02]  /*190d0*/  @P4 FMUL R20, R20, 0.25 ;  /* 0x3e80000014144820 */ /* 0x000fe40000400000 */
[----:B------:R-:W-:Y:S02]  /*190e0*/  @P4 FMUL R16, R16, 0.25 ;  /* 0x3e80000010104820 */ /* 0x000fe40000400000 */
[----:B------:R-:W-:-:S02]  /*190f0*/  FMUL R53, R179, R53 ;  /* 0x00000035b3357220 */ /* 0x000fc40000400000 */
[C---:B------:R-:W-:Y:S02]  /*19100*/  FMUL R52, R179.reuse, R52 ;  /* 0x00000034b3347220 */ /* 0x040fe40000400000 */
[C---:B------:R-:W-:Y:S02]  /*19110*/  FMUL R45, R179.reuse, R45 ;  /* 0x0000002db32d7220 */ /* 0x040fe40000400000 */
[----:B------:R-:W-:Y:S02]  /*19120*/  FMUL R44, R179, R41 ;  /* 0x00000029b32c7220 */ /* 0x000fe40000400000 */
[----:B------:R-:W-:Y:S02]  /*19130*/  @!P1 FMUL R173, R173, 16777216 ;  /* 0x4b800000adad9820 */ /* 0x000fe40000400000 */
[----:B------:R-:W-:Y:S02]  /*19140*/  FMUL R179, R179, R40 ;  /* 0x00000028b3b37220 */ /* 0x000fe40000400000 */
[----:B------:R-:W-:-:S02]  /*19150*/  FMUL R40, R178, R38 ;  /* 0x00000026b2287220 */ /* 0x000fc40000400000 */
[----:B------:R-:W-:Y:S02]  /*19160*/  FMUL R38, R178, R35 ;  /* 0x00000023b2267220 */ /* 0x000fe40000400000 */
[----:B------:R-:W-:Y:S02]  /*19170*/  @P4 FMUL R8, R8, 0.25 ;  /* 0x3e80000008084820 */ /* 0x000fe40000400000 */
[----:B------:R-:W-:Y:S02]  /*19180*/  @!P5 FMUL R20, R20, 16777216 ;  /* 0x4b8000001414d820 */ /* 0x000fe40000400000 */
[----:B------:R-:W-:Y:S02]  /*19190*/  @!P5 FMUL R16, R16, 16777216 ;  /* 0x4b8000001010d820 */ /* 0x000fe40000400000 */
[----:B------:R-:W-:Y:S02]  /*191a0*/  FMUL R35, R178, R34 ;  /* 0x00000022b2237220 */ /* 0x000fe40000400000 */
[----:B------:R-:W-:-:S02]  /*191b0*/  @!P2 FMUL R33, R33, 16777216 ;  /* 0x4b8000002121a820 */ /* 0x000fc40000400000 */
[----:B------:R-:W-:Y:S01]  /*191c0*/  @P4 FMUL R17, R17, 0.25 ;  /* 0x3e80000011114820 */ /* 0x000fe20000400000 */
[----:B------:R-:W0:Y:S01]  /*191d0*/  MUFU.RCP R173, R173 ;  /* 0x000000ad00ad7308 */ /* 0x000e220000001000 */
[----:B------:R-:W-:Y:S02]  /*191e0*/  FMUL R34, R178, R30 ;  /* 0x0000001eb2227220 */ /* 0x000fe40000400000 */
[----:B------:R-:W-:Y:S02]  /*191f0*/  @!P2 FMUL R32, R32, 16777216 ;  /* 0x4b8000002020a820 */ /* 0x000fe40000400000 */
[----:B------:R-:W-:Y:S02]  /*19200*/  FMUL R74, R3, R2 ;  /* 0x00000002034a7220 */ /* 0x000fe40000400000 */
[----:B------:R-:W-:Y:S02]  /*19210*/  FMUL R30, R178, R27 ;  /* 0x0000001bb21e7220 */ /* 0x000fe40000400000 */
[----:B------:R-:W-:-:S02]  /*19220*/  @!P2 FMUL R25, R25, 16777216 ;  /* 0x4b8000001919a820 */ /* 0x000fc40000400000 */
[----:B------:R-:W-:Y:S02]  /*19230*/  FMUL R27, R178, R26 ;  /* 0x0000001ab21b7220 */ /* 0x000fe40000400000 */
[----:B------:R-:W-:Y:S02]  /*19240*/  @!P5 FMUL R8, R8, 16777216 ;  /* 0x4b8000000808d820 */ /* 0x000fe40000400000 */
[C---:B-1----:R-:W-:Y:S02]  /*19250*/  FMUL R3, R175.reuse, R20 ;  /* 0x00000014af037220 */ /* 0x042fe40000400000 */
[----:B------:R-:W-:Y:S02]  /*19260*/  FMUL R16, R175, R16 ;  /* 0x00000010af107220 */ /* 0x000fe40000400000 */
[----:B------:R-:W-:Y:S02]  /*19270*/  FMUL R26, R177, R33 ;  /* 0x00000021b11a7220 */ /* 0x000fe40000400000 */
[----:B------:R-:W-:-:S02]  /*19280*/  @!P5 FMUL R17, R17, 16777216 ;  /* 0x4b8000001111d820 */ /* 0x000fc40000400000 */
[C---:B------:R-:W-:Y:S02]  /*19290*/  FMUL R33, R177.reuse, R32 ;  /* 0x00000020b1217220 */ /* 0x040fe40000400000 */
[----:B------:R-:W-:Y:S01]  /*192a0*/  FMUL R32, R177, R25 ;  /* 0x00000019b1207220 */ /* 0x000fe20000400000 */
[----:B------:R-:W-:Y:S01]  /*192b0*/  F2FP.PACK_AB R3, R3, R16 ;  /* 0x000000100303723e */ /* 0x000fe200000000ff */
[----:B------:R-:W-:Y:S01]  /*192c0*/  FMUL R25, R175, R8 ;  /* 0x00000008af197220 */ /* 0x000fe20000400000 */
[----:B------:R-:W-:Y:S01]  /*192d0*/  F2FP.PACK_AB R16, R45, R44 ;  /* 0x0000002c2d10723e */ /* 0x000fe200000000ff */
[----:B------:R-:W-:Y:S01]  /*192e0*/  FMUL R8, R175, R17 ;  /* 0x00000011af087220 */ /* 0x000fe20000400000 */
[----:B------:R-:W-:Y:S01]  /*192f0*/  F2FP.PACK_AB R17, R53, R42 ;  /* 0x0000002a3511723e */ /* 0x000fe200000000ff */
[----:B------:R-:W-:Y:S02]  /*19300*/  @!P2 FMUL R37, R37, 16777216 ;  /* 0x4b8000002525a820 */ /* 0x000fe40000400000 */
[----:B------:R-:W-:-:S02]  /*19310*/  @!P2 FMUL R36, R36, 16777216 ;  /* 0x4b8000002424a820 */ /* 0x000fc40000400000 */
[----:B------:R-:W-:Y:S02]  /*19320*/  @!P2 FMUL R29, R29, 16777216 ;  /* 0x4b8000001d1da820 */ /* 0x000fe40000400000 */
[----:B------:R-:W-:Y:S02]  /*19330*/  @!P2 FMUL R28, R28, 16777216 ;  /* 0x4b8000001c1ca820 */ /* 0x000fe40000400000 */
[----:B------:R-:W-:Y:S02]  /*19340*/  @P4 FMUL R21, R21, 0.25 ;  /* 0x3e80000015154820 */ /* 0x000fe40000400000 */
[----:B------:R-:W-:Y:S02]  /*19350*/  @P4 FMUL R12, R12, 0.25 ;  /* 0x3e8000000c0c4820 */ /* 0x000fe40000400000 */
[----:B------:R-:W-:Y:S02]  /*19360*/  @!P2 FMUL R24, R24, 16777216 ;  /* 0x4b8000001818a820 */ /* 0x000fe40000400000 */
[----:B------:R-:W-:-:S02]  /*19370*/  @P4 FMUL R13, R13, 0.25 ;  /* 0x3e8000000d0d4820 */ /* 0x000fc40000400000 */
[----:B------:R-:W-:Y:S02]  /*19380*/  @P4 FMUL R9, R9, 0.25 ;  /* 0x3e80000009094820 */ /* 0x000fe40000400000 */
[----:B------:R-:W-:Y:S02]  /*19390*/  @P3 FMUL R11, R11, 0.25 ;  /* 0x3e8000000b0b3820 */ /* 0x000fe40000400000 */
[----:B------:R-:W-:Y:S01]  /*193a0*/  @P3 FMUL R10, R10, 0.25 ;  /* 0x3e8000000a0a3820 */ /* 0x000fe20000400000 */
[----:B------:R1:W-:Y:S01]  /*193b0*/  STS.64 [R108+0x500], R16 ;  /* 0x000500106c007388 */ /* 0x0003e20000000a00 */
[C---:B------:R-:W-:Y:S02]  /*193c0*/  FMUL R37, R177.reuse, R37 ;  /* 0x00000025b1257220 */ /* 0x040fe40000400000 */
[C---:B------:R-:W-:Y:S02]  /*193d0*/  FMUL R36, R177.reuse, R36 ;  /* 0x00000024b1247220 */ /* 0x040fe40000400000 */
[----:B------:R-:W-:-:S02]  /*193e0*/  FMUL R29, R177, R29 ;  /* 0x0000001db11d7220 */ /* 0x000fc40000400000 */
[----:B------:R-:W-:Y:S02]  /*193f0*/  FMUL R28, R177, R28 ;  /* 0x0000001cb11c7220 */ /* 0x000fe40000400000 */
[----:B------:R-:W-:Y:S02]  /*19400*/  @!P5 FMUL R21, R21, 16777216 ;  /* 0x4b8000001515d820 */ /* 0x000fe40000400000 */
[----:B------:R-:W-:Y:S01]  /*19410*/  @!P5 FMUL R12, R12, 16777216 ;  /* 0x4b8000000c0cd820 */ /* 0x000fe20000400000 */
[----:B-1----:R-:W-:Y:S01]  /*19420*/  F2FP.PACK_AB R17, R172, R5 ;  /* 0x00000005ac11723e */ /* 0x002fe200000000ff */
[----:B------:R-:W-:Y:S02]  /*19430*/  FMUL R177, R177, R24 ;  /* 0x00000018b1b17220 */ /* 0x000fe40000400000 */
[----:B------:R-:W-:Y:S02]  /*19440*/  @!P5 FMUL R13, R13, 16777216 ;  /* 0x4b8000000d0dd820 */ /* 0x000fe40000400000 */
[----:B------:R-:W-:-:S02]  /*19450*/  @!P5 FMUL R9, R9, 16777216 ;  /* 0x4b8000000909d820 */ /* 0x000fc40000400000 */
[----:B------:R-:W-:Y:S02]  /*19460*/  @!P1 FMUL R11, R11, 16777216 ;  /* 0x4b8000000b0b9820 */ /* 0x000fe40000400000 */
[----:B------:R-:W-:Y:S02]  /*19470*/  @!P1 FMUL R10, R10, 16777216 ;  /* 0x4b8000000a0a9820 */ /* 0x000fe40000400000 */
[----:B------:R-:W-:Y:S02]  /*19480*/  @P3 FMUL R19, R19, 0.25 ;  /* 0x3e80000013133820 */ /* 0x000fe40000400000 */
[----:B------:R-:W-:Y:S02]  /*19490*/  @P3 FMUL R18, R18, 0.25 ;  /* 0x3e80000012123820 */ /* 0x000fe40000400000 */
[----:B------:R-:W-:Y:S02]  /*194a0*/  IMAD.MOV.U32 R5, RZ, RZ, 0x3dc6b27f ;  /* 0x3dc6b27fff057424 */ /* 0x000fe400078e00ff */
[----:B------:R-:W-:-:S02]  /*194b0*/  FMUL R39, R178, R39 ;  /* 0x00000027b2277220 */ /* 0x000fc40000400000 */
[----:B------:R-:W-:Y:S02]  /*194c0*/  FMUL R31, R178, R31 ;  /* 0x0000001fb21f7220 */ /* 0x000fe40000400000 */
[C---:B------:R-:W-:Y:S02]  /*194d0*/  FMUL R21, R175.reuse, R21 ;  /* 0x00000015af157220 */ /* 0x040fe40000400000 */
[C---:B------:R-:W-:Y:S02]  /*194e0*/  FMUL R2, R175.reuse, R12 ;  /* 0x0000000caf027220 */ /* 0x040fe40000400000 */
[C---:B------:R-:W-:Y:S02]  /*194f0*/  FMUL R13, R175.reuse, R13 ;  /* 0x0000000daf0d7220 */ /* 0x040fe40000400000 */
[----:B------:R-:W-:Y:S02]  /*19500*/  FMUL R12, R175, R9 ;  /* 0x00000009af0c7220 */ /* 0x000fe40000400000 */
[C---:B0-----:R-:W-:Y:S01]  /*19510*/  FMUL R178, R173.reuse, R11 ;  /* 0x0000000badb27220 */ /* 0x041fe20000400000 */
[----:B------:R-:W-:Y:S01]  /*19520*/  F2FP.PACK_AB R11, R36, R33 ;  /* 0x00000021240b723e */ /* 0x000fe200000000ff */
[----:B------:R-:W-:Y:S01]  /*19530*/  FMUL R180, R173, R10 ;  /* 0x0000000aadb47220 */ /* 0x000fe20000400000 */
[----:B------:R-:W-:Y:S01]  /*19540*/  F2FP.PACK_AB R10, R28, R177 ;  /* 0x000000b11c0a723e */ /* 0x000fe200000000ff */
[----:B------:R-:W-:-:S02]  /*19550*/  @!P1 FMUL R19, R19, 16777216 ;  /* 0x4b80000013139820 */ /* 0x000fc40000400000 */
[----:B------:R-:W-:Y:S02]  /*19560*/  @!P1 FMUL R18, R18, 16777216 ;  /* 0x4b80000012129820 */ /* 0x000fe40000400000 */
[----:B------:R-:W-:Y:S01]  /*19570*/  FFMA.FTZ R7, R126, R5, -0.16845393180847167969 ;  /* 0xbe2c7f307e077423 */ /* 0x000fe20000010005 */
[----:B------:R-:W-:Y:S01]  /*19580*/  F2FP.PACK_AB R9, R21, R8 ;  /* 0x000000081509723e */ /* 0x000fe200000000ff */
[----:B------:R-:W-:Y:S02]  /*19590*/  @P3 FMUL R15, R15, 0.25 ;  /* 0x3e8000000f0f3820 */ /* 0x000fe40000400000 */
[----:B------:R-:W-:Y:S01]  /*195a0*/  @P3 FMUL R14, R14, 0.25 ;  /* 0x3e8000000e0e3820 */ /* 0x000fe20000400000 */
[----:B------:R-:W-:Y:S01]  /*195b0*/  F2FP.PACK_AB R2, R2, R25 ;  /* 0x000000190202723e */ /* 0x000fe200000000ff */
[----:B------:R-:W-:Y:S01]  /*195c0*/  FMUL R24, R173, R19 ;  /* 0x00000013ad187220 */ /* 0x000fe20000400000 */
[----:B------:R-:W-:Y:S01]  /*195d0*/  F2FP.PACK_AB R8, R13, R12 ;  /* 0x0000000c0d08723e */ /* 0x000fe200000000ff */
[----:B------:R-:W-:Y:S01]  /*195e0*/  FMUL R25, R173, R18 ;  /* 0x00000012ad197220 */ /* 0x000fe20000400000 */
[----:B------:R-:W-:Y:S01]  /*195f0*/  F2FP.PACK_AB R13, R37, R26 ;  /* 0x0000001a250d723e */ /* 0x000fe200000000ff */
[----:B------:R0:W-:Y:S01]  /*19600*/  STS.64 [R108+0x80], R10 ;  /* 0x0000800a6c007388 */ /* 0x0001e20000000a00 */
[----:B------:R-:W-:Y:S01]  /*19610*/  F2FP.PACK_AB R12, R29, R32 ;  /* 0x000000201d0c723e */ /* 0x000fe200000000ff */
[----:B------:R-:W-:Y:S01]  /*19620*/  FFMA.FTZ R7, R126, R7, 0.1716887056827545166 ;  /* 0x3e2fcf2a7e077423 */ /* 0x000fe20000010007 */
[----:B------:R-:W-:Y:S01]  /*19630*/  F2FP.PACK_AB R19, R68, R65 ;  /* 0x000000414413723e */ /* 0x000fe200000000ff */
[----:B------:R-:W-:Y:S01]  /*19640*/  @!P1 FMUL R15, R15, 16777216 ;  /* 0x4b8000000f0f9820 */ /* 0x000fe20000400000 */
[----:B------:R-:W-:Y:S01]  /*19650*/  F2FP.PACK_AB R18, R64, R57 ;  /* 0x000000394012723e */ /* 0x000fe200000000ff */
[----:B------:R-:W-:Y:S01]  /*19660*/  @!P1 FMUL R14, R14, 16777216 ;  /* 0x4b8000000e0e9820 */ /* 0x000fe20000400000 */
[----:B------:R1:W-:Y:S01]  /*19670*/  STS.64 [R108], R2 ;  /* 0x000000026c007388 */ /* 0x0003e20000000a00 */
[----:B------:R-:W-:Y:S01]  /*19680*/  FFMA.FTZ R7, R126, R7, -0.17900948226451873779 ;  /* 0xbe374e437e077423 */ /* 0x000fe20000010007 */
[----:B0-----:R-:W-:-:S02]  /*19690*/  F2FP.PACK_AB R11, R100, R97 ;  /* 0x00000061640b723e */ /* 0x001fc400000000ff */
[----:B------:R-:W-:Y:S01]  /*196a0*/  F2FP.PACK_AB R10, R96, R89 ;  /* 0x00000059600a723e */ /* 0x000fe200000000ff */
[C---:B------:R-:W-:Y:S01]  /*196b0*/  FMUL R41, R173.reuse, R15 ;  /* 0x0000000fad297220 */ /* 0x040fe20000400000 */
[----:B------:R0:W-:Y:S01]  /*196c0*/  STS.64 [R108+0x400], R8 ;  /* 0x000400086c007388 */ /* 0x0001e20000000a00 */
[----:B------:R-:W-:Y:S01]  /*196d0*/  FMUL R175, R173, R14 ;  /* 0x0000000eadaf7220 */ /* 0x000fe20000400000 */
[----:B------:R-:W-:Y:S02]  /*196e0*/  F2FP.PACK_AB R15, R52, R49 ;  /* 0x00000031340f723e */ /* 0x000fe400000000ff */
[----:B------:R3:W-:Y:S01]  /*196f0*/  STS.64 [R108+0x480], R12 ;  /* 0x0004800c6c007388 */ /* 0x0007e20000000a00 */
[----:B------:R-:W-:Y:S02]  /*19700*/  F2FP.PACK_AB R14, R48, R179 ;  /* 0x000000b3300e723e */ /* 0x000fe400000000ff */
[----:B-1----:R-:W-:Y:S01]  /*19710*/  F2FP.PACK_AB R3, R69, R58 ;  /* 0x0000003a4503723e */ /* 0x002fe200000000ff */
[----:B------:R1:W-:Y:S01]  /*19720*/  STS.64 [R108+0x180], R18 ;  /* 0x000180126c007388 */ /* 0x0003e20000000a00 */
[----:B------:R-:W-:-:S02]  /*19730*/  F2FP.PACK_AB R2, R61, R60 ;  /* 0x0000003c3d02723e */ /* 0x000fc400000000ff */
[----:B------:R-:W-:Y:S01]  /*19740*/  F2FP.PACK_AB R21, R74, R81 ;  /* 0x000000514a15723e */ /* 0x000fe200000000ff */
[----:B------:R1:W-:Y:S01]  /*19750*/  STS.64 [R108+0x280], R10 ;  /* 0x0002800a6c007388 */ /* 0x0003e20000000a00 */
[----:B0-----:R-:W-:Y:S02]  /*19760*/  F2FP.PACK_AB R9, R84, R185 ;  /* 0x000000b95409723e */ /* 0x001fe400000000ff */
[----:B------:R-:W-:Y:S02]  /*19770*/  F2FP.PACK_AB R8, R80, R73 ;  /* 0x000000495008723e */ /* 0x000fe400000000ff */
[----:B------:R-:W-:Y:S02]  /*19780*/  F2FP.PACK_AB R20, R77, R76 ;  /* 0x0000004c4d14723e */ /* 0x000fe400000000ff */
[----:B---3--:R-:W-:Y:S02]  /*19790*/  F2FP.PACK_AB R13, R101, R90 ;  /* 0x0000005a650d723e */ /* 0x008fe400000000ff */
[----:B------:R-:W-:-:S02]  /*197a0*/  F2FP.PACK_AB R12, R93, R92 ;  /* 0x0000005c5d0c723e */ /* 0x000fc400000000ff */
[----:B------:R-:W-:Y:S02]  /*197b0*/  F2FP.PACK_AB R183, R131, R122 ;  /* 0x0000007a83b7723e */ /* 0x000fe400000000ff */
[----:B------:R-:W-:Y:S01]  /*197c0*/  F2FP.PACK_AB R16, R120, R121 ;  /* 0x000000797810723e */ /* 0x000fe200000000ff */
[----:B------:R-:W-:Y:S01]  /*197d0*/  FFMA.FTZ R7, R126, R7, 0.20512372255325317383 ;  /* 0x3e520bf47e077423 */ /* 0x000fe20000010007 */
[----:B-1----:R-:W-:Y:S02]  /*197e0*/  LOP3.LUT R18, R108, 0x10, RZ, 0x3c, !PT ;  /* 0x000000106c127812 */ /* 0x002fe400078e3cff */
[----:B------:R-:W-:Y:S02]  /*197f0*/  F2FP.PACK_AB R11, R54, R51 ;  /* 0x00000033360b723e */ /* 0x000fe400000000ff */
[----:B------:R-:W-:Y:S01]  /*19800*/  F2FP.PACK_AB R10, R46, R43 ;  /* 0x0000002b2e0a723e */ /* 0x000fe200000000ff */
[----:B------:R-:W-:Y:S01]  /*19810*/  STS.64 [R108+0x100], R14 ;  /* 0x0001000e6c007388 */ /* 0x000fe20000000a00 */
[----:B------:R-:W-:-:S03]  /*19820*/  FFMA.FTZ R7, R126, R7, -0.24046532809734344482 ;  /* 0xbe763c8b7e077423 */ /* 0x000fc60000010007 */
[----:B------:R-:W-:Y:S04]  /*19830*/  STS.64 [R108+0x580], R2 ;  /* 0x000580026c007388 */ /* 0x000fe80000000a00 */
[----:B------:R-:W-:Y:S04]  /*19840*/  STS.64 [R108+0x200], R8 ;  /* 0x000200086c007388 */ /* 0x000fe80000000a00 */
[----:B------:R-:W-:Y:S04]  /*19850*/  STS.64 [R108+0x600], R20 ;  /* 0x000600146c007388 */ /* 0x000fe80000000a00 */
[----:B------:R0:W-:Y:S04]  /*19860*/  STS.64 [R108+0x680], R12 ;  /* 0x0006800c6c007388 */ /* 0x0001e80000000a00 */
[----:B------:R-:W-:Y:S04]  /*19870*/  STS.64 [R108+0x300], R182 ;  /* 0x000300b66c007388 */ /* 0x000fe80000000a00 */
[----:B------:R-:W-:Y:S04]  /*19880*/  STS.64 [R108+0x700], R16 ;  /* 0x000700106c007388 */ /* 0x000fe80000000a00 */
[----:B------:R1:W-:Y:S01]  /*19890*/  STS.64 [R18+0x8100], R10 ;  /* 0x0081000a12007388 */ /* 0x0003e20000000a00 */
[----:B0-----:R-:W-:-:S02]  /*198a0*/  F2FP.PACK_AB R13, R70, R67 ;  /* 0x00000043460d723e */ /* 0x001fc400000000ff */
[----:B------:R-:W-:Y:S01]  /*198b0*/  F2FP.PACK_AB R12, R62, R59 ;  /* 0x0000003b3e0c723e */ /* 0x000fe200000000ff */
[----:B------:R-:W-:Y:S01]  /*198c0*/  FFMA.FTZ R7, R126, R7, 0.28857114911079406738 ;  /* 0x3e93bf997e077423 */ /* 0x000fe20000010007 */
[----:B-1----:R-:W-:Y:S02]  /*198d0*/  F2FP.PACK_AB R11, R102, R99 ;  /* 0x00000063660b723e */ /* 0x002fe400000000ff */
[----:B------:R-:W-:Y:S01]  /*198e0*/  F2FP.PACK_AB R99, R103, R4 ;  /* 0x000000046763723e */ /* 0x000fe200000000ff */
[----:B------:R-:W-:Y:S01]  /*198f0*/  FADD R4, R127, -1 ;  /* 0xbf8000007f047421 */ /* 0x000fe20000000000 */
[----:B------:R0:W-:Y:S01]  /*19900*/  STS.64 [R18+0x8180], R12 ;  /* 0x0081800c12007388 */ /* 0x0001e20000000a00 */
[C---:B------:R-:W-:Y:S02]  /*19910*/  FFMA.FTZ R7, R126.reuse, R7, -0.36067417263984680176 ;  /* 0xbeb8aa497e077423 */ /* 0x040fe40000010007 */
[----:B------:R-:W-:Y:S02]  /*19920*/  @P3 FMUL R23, R23, 0.25 ;  /* 0x3e80000017173820 */ /* 0x000fe40000400000 */
[----:B------:R-:W-:-:S02]  /*19930*/  FFMA.FTZ R7, R126, R7, 0.48089820146560668945 ;  /* 0x3ef6384a7e077423 */ /* 0x000fc40000010007 */
[----:B0-----:R-:W-:-:S04]  /*19940*/  FFMA.FTZ R13, R4, R5, -0.16845393180847167969 ;  /* 0xbe2c7f30040d7423 */ /* 0x001fc80000010005 */
[----:B------:R-:W-:Y:S02]  /*19950*/  FFMA.FTZ R13, R4, R13, 0.1716887056827545166 ;  /* 0x3e2fcf2a040d7423 */ /* 0x000fe4000001000d */
[----:B------:R-:W-:Y:S02]  /*19960*/  FFMA.FTZ R7, R126, R7, -0.72134751081466674805 ;  /* 0xbf38aa3b7e077423 */ /* 0x000fe40000010007 */
[C---:B------:R-:W-:Y:S02]  /*19970*/  FFMA.FTZ R13, R4.reuse, R13, -0.17900948226451873779 ;  /* 0xbe374e43040d7423 */ /* 0x040fe4000001000d */
[----:B------:R-:W-:Y:S02]  /*19980*/  @!P1 FMUL R23, R23, 16777216 ;  /* 0x4b80000017179820 */ /* 0x000fe40000400000 */
[----:B------:R-:W-:Y:S02]  /*19990*/  FFMA.FTZ R13, R4, R13, 0.20512372255325317383 ;  /* 0x3e520bf4040d7423 */ /* 0x000fe4000001000d */
[----:B------:R-:W-:-:S02]  /*199a0*/  FMUL R7, R126, R7 ;  /* 0x000000077e077220 */ /* 0x000fc40000400000 */
[----:B------:R-:W-:Y:S02]  /*199b0*/  FMUL R23, R173, R23 ;  /* 0x00000017ad177220 */ /* 0x000fe40000400000 */
[----:B------:R-:W-:Y:S02]  /*199c0*/  FFMA.FTZ R13, R4, R13, -0.24046532809734344482 ;  /* 0xbe763c8b040d7423 */ /* 0x000fe4000001000d */
[----:B------:R-:W-:Y:S01]  /*199d0*/  FMUL R7, R126, R7 ;  /* 0x000000077e077220 */ /* 0x000fe20000400000 */
[----:B------:R-:W-:Y:S01]  /*199e0*/  F2FP.PACK_AB R3, R23, R24 ;  /* 0x000000181703723e */ /* 0x000fe200000000ff */
[----:B------:R-:W-:Y:S01]  /*199f0*/  FFMA.FTZ R13, R4, R13, 0.28857114911079406738 ;  /* 0x3e93bf99040d7423 */ /* 0x000fe2000001000d */
[----:B------:R-:W-:Y:S01]  /*19a00*/  F2FP.PACK_AB R2, R41, R178 ;  /* 0x000000b22902723e */ /* 0x000fe200000000ff */
[----:B------:R-:W-:Y:S02]  /*19a10*/  FFMA.FTZ R126, R126, 1.4426950216293334961, R7 ;  /* 0x3fb8aa3b7e7e7823 */ /* 0x000fe40000010007 */
[----:B------:R-:W-:Y:S01]  /*19a20*/  FFMA.FTZ R7, R132, R5, -0.16845393180847167969 ;  /* 0xbe2c7f3084077423 */ /* 0x000fe20000010005 */
[----:B------:R-:W-:Y:S01]  /*19a30*/  F2FP.PACK_AB R10, R94, R91 ;  /* 0x0000005b5e0a723e */ /* 0x000fe200000000ff */
[----:B------:R-:W-:Y:S01]  /*19a40*/  FFMA.FTZ R13, R4, R13, -0.36067417263984680176 ;  /* 0xbeb8aa49040d7423 */ /* 0x000fe2000001000d */
[----:B------:R0:W-:Y:S01]  /*19a50*/  STS.64 [R18+0x8400], R2 ;  /* 0x0084000212007388 */ /* 0x0001e20000000a00 */
[----:B------:R-:W-:-:S02]  /*19a60*/  FFMA.FTZ R7, R132, R7, 0.1716887056827545166 ;  /* 0x3e2fcf2a84077423 */ /* 0x000fc40000010007 */
[----:B------:R-:W-:Y:S01]  /*19a70*/  FFMA.FTZ R13, R4, R13, 0.48089820146560668945 ;  /* 0x3ef6384a040d7423 */ /* 0x000fe2000001000d */
[----:B------:R1:W-:Y:S01]  /*19a80*/  STS.64 [R18+0x8280], R10 ;  /* 0x0082800a12007388 */ /* 0x0003e20000000a00 */
[----:B------:R-:W-:Y:S02]  /*19a90*/  @P3 FMUL R22, R22, 0.25 ;  /* 0x3e80000016163820 */ /* 0x000fe40000400000 */
[----:B------:R-:W-:Y:S02]  /*19aa0*/  FFMA.FTZ R7, R132, R7, -0.17900948226451873779 ;  /* 0xbe374e4384077423 */ /* 0x000fe40000010007 */
[----:B0-----:R-:W-:Y:S02]  /*19ab0*/  FADD R2, R125, -1 ;  /* 0xbf8000007d027421 */ /* 0x001fe40000000000 */
[----:B------:R-:W-:Y:S02]  /*19ac0*/  FFMA.FTZ R13, R4, R13, -0.72134751081466674805 ;  /* 0xbf38aa3b040d7423 */ /* 0x000fe4000001000d */
[----:B-1----:R-:W-:-:S02]  /*19ad0*/  FFMA.FTZ R11, R2, R5, -0.16845393180847167969 ;  /* 0xbe2c7f30020b7423 */ /* 0x002fc40000010005 */
[----:B------:R-:W-:Y:S02]  /*19ae0*/  @!P1 FMUL R22, R22, 16777216 ;  /* 0x4b80000016169820 */ /* 0x000fe40000400000 */
[----:B------:R-:W-:Y:S02]  /*19af0*/  FFMA.FTZ R11, R2, R11, 0.1716887056827545166 ;  /* 0x3e2fcf2a020b7423 */ /* 0x000fe4000001000b */
[----:B------:R-:W-:Y:S02]  /*19b00*/  FFMA.FTZ R7, R132, R7, 0.20512372255325317383 ;  /* 0x3e520bf484077423 */ /* 0x000fe40000010007 */
[----:B------:R-:W-:Y:S01]  /*19b10*/  FMUL R13, R4, R13 ;  /* 0x0000000d040d7220 */ /* 0x000fe20000400000 */
[----:B------:R-:W-:Y:S01]  /*19b20*/  F2FP.PACK_AB R9, R40, R35 ;  /* 0x000000232809723e */ /* 0x000fe200000000ff */
[----:B------:R-:W-:Y:S01]  /*19b30*/  FMUL R22, R173, R22 ;  /* 0x00000016ad167220 */ /* 0x000fe20000400000 */
[----:B------:R-:W-:Y:S01]  /*19b40*/  F2FP.PACK_AB R8, R34, R27 ;  /* 0x0000001b2208723e */ /* 0x000fe200000000ff */
[----:B------:R-:W-:-:S02]  /*19b50*/  FFMA.FTZ R11, R2, R11, -0.17900948226451873779 ;  /* 0xbe374e43020b7423 */ /* 0x000fc4000001000b */
[----:B------:R-:W-:Y:S02]  /*19b60*/  FFMA.FTZ R7, R132, R7, -0.24046532809734344482 ;  /* 0xbe763c8b84077423 */ /* 0x000fe40000010007 */
[----:B------:R-:W-:Y:S01]  /*19b70*/  FMUL R13, R4, R13 ;  /* 0x0000000d040d7220 */ /* 0x000fe20000400000 */
[----:B------:R-:W-:Y:S01]  /*19b80*/  F2FP.PACK_AB R15, R22, R25 ;  /* 0x00000019160f723e */ /* 0x000fe200000000ff */
[----:B------:R-:W-:Y:S01]  /*19b90*/  FFMA.FTZ R11, R2, R11, 0.20512372255325317383 ;  /* 0x3e520bf4020b7423 */ /* 0x000fe2000001000b */
[----:B------:R-:W-:Y:S01]  /*19ba0*/  F2FP.PACK_AB R14, R175, R180 ;  /* 0x000000b4af0e723e */ /* 0x000fe200000000ff */
[----:B------:R-:W-:Y:S01]  /*19bb0*/  FFMA.FTZ R7, R132, R7, 0.28857114911079406738 ;  /* 0x3e93bf9984077423 */ /* 0x000fe20000010007 */
[----:B------:R0:W-:Y:S01]  /*19bc0*/  STS.64 [R18+0x8080], R8 ;  /* 0x0080800812007388 */ /* 0x0001e20000000a00 */
[----:B------:R-:W-:Y:S02]  /*19bd0*/  FFMA.FTZ R13, R4, 1.4426950216293334961, R13 ;  /* 0x3fb8aa3b040d7823 */ /* 0x000fe4000001000d */
[----:B------:R-:W-:-:S02]  /*19be0*/  FADD R4, R135, -1 ;  /* 0xbf80000087047421 */ /* 0x000fc40000000000 */
[----:B------:R-:W-:Y:S02]  /*19bf0*/  FFMA.FTZ R11, R2, R11, -0.24046532809734344482 ;  /* 0xbe763c8b020b7423 */ /* 0x000fe4000001000b */
[----:B------:R-:W-:Y:S01]  /*19c00*/  FFMA.FTZ R7, R132, R7, -0.36067417263984680176 ;  /* 0xbeb8aa4984077423 */ /* 0x000fe20000010007 */
[----:B------:R1:W-:Y:S01]  /*19c10*/  STS.64 [R18+0x8000], R14 ;  /* 0x0080000e12007388 */ /* 0x0003e20000000a00 */
[----:B0-----:R-:W-:Y:S02]  /*19c20*/  F2FP.PACK_AB R9, R86, R83 ;  /* 0x000000535609723e */ /* 0x001fe400000000ff */
[----:B------:R-:W-:Y:S01]  /*19c30*/  F2FP.PACK_AB R8, R78, R75 ;  /* 0x0000004b4e08723e */ /* 0x000fe200000000ff */
[----:B------:R-:W-:Y:S02]  /*19c40*/  FFMA.FTZ R3, R114, R5, -0.16845393180847167969 ;  /* 0xbe2c7f3072037423 */ /* 0x000fe40000010005 */
[----:B------:R-:W-:Y:S02]  /*19c50*/  FFMA.FTZ R11, R2, R11, 0.28857114911079406738 ;  /* 0x3e93bf99020b7423 */ /* 0x000fe4000001000b */
[----:B------:R0:W-:Y:S01]  /*19c60*/  STS.64 [R18+0x8200], R8 ;  /* 0x0082000812007388 */ /* 0x0001e20000000a00 */
[----:B-1----:R-:W-:-:S02]  /*19c70*/  FFMA.FTZ R15, R4, R5, -0.16845393180847167969 ;  /* 0xbe2c7f30040f7423 */ /* 0x002fc40000010005 */
[----:B------:R-:W-:Y:S02]  /*19c80*/  FFMA.FTZ R7, R132, R7, 0.48089820146560668945 ;  /* 0x3ef6384a84077423 */ /* 0x000fe40000010007 */
[----:B------:R-:W-:Y:S02]  /*19c90*/  FFMA.FTZ R15, R4, R15, 0.1716887056827545166 ;  /* 0x3e2fcf2a040f7423 */ /* 0x000fe4000001000f */
[----:B------:R-:W-:Y:S02]  /*19ca0*/  FFMA.FTZ R3, R114, R3, 0.1716887056827545166 ;  /* 0x3e2fcf2a72037423 */ /* 0x000fe40000010003 */
[----:B------:R-:W-:Y:S01]  /*19cb0*/  FFMA.FTZ R11, R2, R11, -0.36067417263984680176 ;  /* 0xbeb8aa49020b7423 */ /* 0x000fe2000001000b */
[----:B0-----:R-:W-:Y:S02]  /*19cc0*/  F2FP.PACK_AB R9, R156, R161 ;  /* 0x000000a19c09723e */ /* 0x001fe400000000ff */
[----:B------:R-:W-:Y:S01]  /*19cd0*/  F2FP.PACK_AB R8, R133, R6 ;  /* 0x000000068508723e */ /* 0x000fe200000000ff */
[----:B------:R-:W-:-:S02]  /*19ce0*/  FFMA.FTZ R7, R132, R7, -0.72134751081466674805 ;  /* 0xbf38aa3b84077423 */ /* 0x000fc40000010007 */
[----:B------:R-:W-:Y:S02]  /*19cf0*/  FADD R6, R137, -1 ;  /* 0xbf80000089067421 */ /* 0x000fe40000000000 */
[----:B------:R0:W-:Y:S01]  /*19d00*/  STS.64 [R18+0x8700], R8 ;  /* 0x0087000812007388 */ /* 0x0001e20000000a00 */
[----:B------:R-:W-:Y:S02]  /*19d10*/  FFMA.FTZ R15, R4, R15, -0.17900948226451873779 ;  /* 0xbe374e43040f7423 */ /* 0x000fe4000001000f */
[----:B------:R-:W-:Y:S02]  /*19d20*/  FFMA.FTZ R3, R114, R3, -0.17900948226451873779 ;  /* 0xbe374e4372037423 */ /* 0x000fe40000010003 */
[----:B------:R-:W-:Y:S02]  /*19d30*/  FFMA.FTZ R11, R2, R11, 0.48089820146560668945 ;  /* 0x3ef6384a020b7423 */ /* 0x000fe4000001000b */
[----:B------:R-:W-:Y:S02]  /*19d40*/  FMUL R7, R132, R7 ;  /* 0x0000000784077220 */ /* 0x000fe40000400000 */
[----:B------:R-:W-:-:S02]  /*19d50*/  FFMA.FTZ R17, R6, R5, -0.16845393180847167969 ;  /* 0xbe2c7f3006117423 */ /* 0x000fc40000010005 */
[----:B0-----:R-:W-:Y:S02]  /*19d60*/  FFMA.FTZ R9, R128, R5, -0.16845393180847167969 ;  /* 0xbe2c7f3080097423 */ /* 0x001fe40000010005 */
[----:B------:R-:W-:Y:S02]  /*19d70*/  FFMA.FTZ R15, R4, R15, 0.20512372255325317383 ;  /* 0x3e520bf4040f7423 */ /* 0x000fe4000001000f */
[----:B------:R-:W-:Y:S02]  /*19d80*/  FFMA.FTZ R9, R128, R9, 0.1716887056827545166 ;  /* 0x3e2fcf2a80097423 */ /* 0x000fe40000010009 */
[----:B------:R-:W-:Y:S02]  /*19d90*/  FFMA.FTZ R3, R114, R3, 0.20512372255325317383 ;  /* 0x3e520bf472037423 */ /* 0x000fe40000010003 */
[----:B------:R-:W-:Y:S02]  /*19da0*/  FFMA.FTZ R11, R2, R11, -0.72134751081466674805 ;  /* 0xbf38aa3b020b7423 */ /* 0x000fe4000001000b */
[----:B------:R-:W-:-:S02]  /*19db0*/  FMUL R7, R132, R7 ;  /* 0x0000000784077220 */ /* 0x000fc40000400000 */
[----:B------:R-:W-:Y:S02]  /*19dc0*/  FFMA.FTZ R17, R6, R17, 0.1716887056827545166 ;  /* 0x3e2fcf2a06117423 */ /* 0x000fe40000010011 */
[----:B------:R-:W-:Y:S02]  /*19dd0*/  FFMA.FTZ R9, R128, R9, -0.17900948226451873779 ;  /* 0xbe374e4380097423 */ /* 0x000fe40000010009 */
[----:B------:R-:W-:Y:S02]  /*19de0*/  FFMA.FTZ R15, R4, R15, -0.24046532809734344482 ;  /* 0xbe763c8b040f7423 */ /* 0x000fe4000001000f */
[----:B------:R-:W-:Y:S02]  /*19df0*/  FFMA.FTZ R3, R114, R3, -0.24046532809734344482 ;  /* 0xbe763c8b72037423 */ /* 0x000fe40000010003 */
[----:B------:R-:W-:Y:S02]  /*19e00*/  FMUL R11, R2, R11 ;  /* 0x0000000b020b7220 */ /* 0x000fe40000400000 */
[----:B------:R-:W-:-:S02]  /*19e10*/  FFMA.FTZ R132, R132, 1.4426950216293334961, R7 ;  /* 0x3fb8aa3b84847823 */ /* 0x000fc40000010007 */
[----:B------:R-:W-:Y:S02]  /*19e20*/  FFMA.FTZ R7, R136, R5, -0.16845393180847167969 ;  /* 0xbe2c7f3088077423 */ /* 0x000fe40000010005 */
[----:B------:R-:W-:Y:S02]  /*19e30*/  FFMA.FTZ R17, R6, R17, -0.17900948226451873779 ;  /* 0xbe374e4306117423 */ /* 0x000fe40000010011 */
[----:B------:R-:W-:Y:S02]  /*19e40*/  FFMA.FTZ R9, R128, R9, 0.20512372255325317383 ;  /* 0x3e520bf480097423 */ /* 0x000fe40000010009 */
[----:B------:R-:W-:Y:S02]  /*19e50*/  FFMA.FTZ R15, R4, R15, 0.28857114911079406738 ;  /* 0x3e93bf99040f7423 */ /* 0x000fe4000001000f */
[----:B------:R-:W-:Y:S02]  /*19e60*/  FFMA.FTZ R3, R114, R3, 0.28857114911079406738 ;  /* 0x3e93bf9972037423 */ /* 0x000fe40000010003 */
[----:B------:R-:W-:-:S02]  /*19e70*/  FMUL R11, R2, R11 ;  /* 0x0000000b020b7220 */ /* 0x000fc40000400000 */
[----:B------:R-:W-:Y:S02]  /*19e80*/  FFMA.FTZ R7, R136, R7, 0.1716887056827545166 ;  /* 0x3e2fcf2a88077423 */ /* 0x000fe40000010007 */
[----:B------:R-:W-:Y:S02]  /*19e90*/  FFMA.FTZ R17, R6, R17, 0.20512372255325317383 ;  /* 0x3e520bf406117423 */ /* 0x000fe40000010011 */
[----:B------:R-:W-:Y:S02]  /*19ea0*/  FFMA.FTZ R9, R128, R9, -0.24046532809734344482 ;  /* 0xbe763c8b80097423 */ /* 0x000fe40000010009 */
[----:B------:R-:W-:Y:S02]  /*19eb0*/  FFMA.FTZ R15, R4, R15, -0.36067417263984680176 ;  /* 0xbeb8aa49040f7423 */ /* 0x000fe4000001000f */
[----:B------:R-:W-:Y:S02]  /*19ec0*/  FFMA.FTZ R3, R114, R3, -0.36067417263984680176 ;  /* 0xbeb8aa4972037423 */ /* 0x000fe40000010003 */
[----:B------:R-:W-:-:S02]  /*19ed0*/  FFMA.FTZ R2, R2, 1.4426950216293334961, R11 ;  /* 0x3fb8aa3b02027823 */ /* 0x000fc4000001000b */
[----:B------:R-:W-:Y:S02]  /*19ee0*/  FFMA.FTZ R11, R134, R5, -0.16845393180847167969 ;  /* 0xbe2c7f30860b7423 */ /* 0x000fe40000010005 */
[----:B------:R-:W-:Y:S02]  /*19ef0*/  FFMA.FTZ R7, R136, R7, -0.17900948226451873779 ;  /* 0xbe374e4388077423 */ /* 0x000fe40000010007 */
[----:B------:R-:W-:Y:S02]  /*19f00*/  FFMA.FTZ R17, R6, R17, -0.24046532809734344482 ;  /* 0xbe763c8b06117423 */ /* 0x000fe40000010011 */
[----:B------:R-:W-:Y:S02]  /*19f10*/  FFMA.FTZ R9, R128, R9, 0.28857114911079406738 ;  /* 0x3e93bf9980097423 */ /* 0x000fe40000010009 */
[----:B------:R-:W-:Y:S02]  /*19f20*/  FFMA.FTZ R15, R4, R15, 0.48089820146560668945 ;  /* 0x3ef6384a040f7423 */ /* 0x000fe4000001000f */
[----:B------:R-:W-:-:S02]  /*19f30*/  FFMA.FTZ R3, R114, R3, 0.48089820146560668945 ;  /* 0x3ef6384a72037423 */ /* 0x000fc40000010003 */
[----:B------:R-:W-:Y:S02]  /*19f40*/  FFMA.FTZ R11, R134, R11, 0.1716887056827545166 ;  /* 0x3e2fcf2a860b7423 */ /* 0x000fe4000001000b */
[----:B------:R-:W-:Y:S02]  /*19f50*/  FFMA.FTZ R7, R136, R7, 0.20512372255325317383 ;  /* 0x3e520bf488077423 */ /* 0x000fe40000010007 */
[----:B------:R-:W-:Y:S01]  /*19f60*/  FFMA.FTZ R17, R6, R17, 0.28857114911079406738 ;  /* 0x3e93bf9906117423 */ /* 0x000fe20000010011 */
[----:B------:R-:W-:Y:S01]  /*19f70*/  ISETP.GE.U32.AND P1, PT, R107, 0x7f800000, PT ;  /* 0x7f8000006b00780c */ /* 0x000fe20003f26070 */
[----:B------:R-:W-:Y:S02]  /*19f80*/  FFMA.FTZ R9, R128, R9, -0.36067417263984680176 ;  /* 0xbeb8aa4980097423 */ /* 0x000fe40000010009 */
[----:B------:R-:W-:Y:S02]  /*19f90*/  FFMA.FTZ R15, R4, R15, -0.72134751081466674805 ;  /* 0xbf38aa3b040f7423 */ /* 0x000fe4000001000f */
[----:B------:R-:W-:-:S02]  /*19fa0*/  FFMA.FTZ R3, R114, R3, -0.72134751081466674805 ;  /* 0xbf38aa3b72037423 */ /* 0x000fc40000010003 */
[----:B------:R-:W-:Y:S02]  /*19fb0*/  FFMA.FTZ R11, R134, R11, -0.17900948226451873779 ;  /* 0xbe374e43860b7423 */ /* 0x000fe4000001000b */
[----:B------:R-:W-:Y:S02]  /*19fc0*/  FFMA.FTZ R7, R136, R7, -0.24046532809734344482 ;  /* 0xbe763c8b88077423 */ /* 0x000fe40000010007 */
[----:B------:R-:W-:Y:S02]  /*19fd0*/  FFMA.FTZ R17, R6, R17, -0.36067417263984680176 ;  /* 0xbeb8aa4906117423 */ /* 0x000fe40000010011 */
[----:B------:R-:W-:Y:S02]  /*19fe0*/  FFMA.FTZ R9, R128, R9, 0.48089820146560668945 ;  /* 0x3ef6384a80097423 */ /* 0x000fe40000010009 */
[----:B------:R-:W-:Y:S01]  /*19ff0*/  FMUL R15, R4, R15 ;  /* 0x0000000f040f7220 */ /* 0x000fe20000400000 */
[----:B------:R-:W-:Y:S01]  /*1a000*/  ISETP.GE.U32.AND P2, PT, R109, 0x7f800000, PT ;  /* 0x7f8000006d00780c */ /* 0x000fe20003f46070 */
[----:B------:R-:W-:-:S02]  /*1a010*/  FMUL R3, R114, R3 ;  /* 0x0000000372037220 */ /* 0x000fc40000400000 */
[----:B------:R-:W-:Y:S02]  /*1a020*/  FFMA.FTZ R11, R134, R11, 0.20512372255325317383 ;  /* 0x3e520bf4860b7423 */ /* 0x000fe4000001000b */
[----:B------:R-:W-:Y:S01]  /*1a030*/  FFMA.FTZ R7, R136, R7, 0.28857114911079406738 ;  /* 0x3e93bf9988077423 */ /* 0x000fe20000010007 */
[----:B------:R-:W-:Y:S01]  /*1a040*/  ISETP.GE.U32.AND P4, PT, R113, 0x7f800000, PT ;  /* 0x7f8000007100780c */ /* 0x000fe20003f86070 */
[----:B------:R-:W-:Y:S02]  /*1a050*/  FFMA.FTZ R17, R6, R17, 0.48089820146560668945 ;  /* 0x3ef6384a06117423 */ /* 0x000fe40000010011 */
[----:B------:R-:W-:Y:S02]  /*1a060*/  FFMA.FTZ R9, R128, R9, -0.72134751081466674805 ;  /* 0xbf38aa3b80097423 */ /* 0x000fe40000010009 */
[----:B------:R-:W-:Y:S02]  /*1a070*/  FMUL R15, R4, R15 ;  /* 0x0000000f040f7220 */ /* 0x000fe40000400000 */
[----:B------:R-:W-:-:S02]  /*1a080*/  FMUL R3, R114, R3 ;  /* 0x0000000372037220 */ /* 0x000fc40000400000 */
[----:B------:R-:W-:Y:S02]  /*1a090*/  FFMA.FTZ R11, R134, R11, -0.24046532809734344482 ;  /* 0xbe763c8b860b7423 */ /* 0x000fe4000001000b */
[----:B------:R-:W-:Y:S02]  /*1a0a0*/  FFMA.FTZ R7, R136, R7, -0.36067417263984680176 ;  /* 0xbeb8aa4988077423 */ /* 0x000fe40000010007 */
[----:B------:R-:W-:Y:S02]  /*1a0b0*/  FFMA.FTZ R17, R6, R17, -0.72134751081466674805 ;  /* 0xbf38aa3b06117423 */ /* 0x000fe40000010011 */
[----:B------:R-:W-:Y:S02]  /*1a0c0*/  FMUL R9, R128, R9 ;  /* 0x0000000980097220 */ /* 0x000fe40000400000 */
[----:B------:R-:W-:Y:S02]  /*1a0d0*/  FFMA.FTZ R4, R4, 1.4426950216293334961, R15 ;  /* 0x3fb8aa3b04047823 */ /* 0x000fe4000001000f */
[----:B------:R-:W-:-:S02]  /*1a0e0*/  FFMA.FTZ R3, R114, 1.4426950216293334961, R3 ;  /* 0x3fb8aa3b72037823 */ /* 0x000fc40000010003 */
[----:B------:R-:W-:Y:S02]  /*1a0f0*/  FFMA.FTZ R15, R138, R5, -0.16845393180847167969 ;  /* 0xbe2c7f308a0f7423 */ /* 0x000fe40000010005 */
[----:B------:R-:W-:Y:S02]  /*1a100*/  FADD R228, R149, R2 ;  /* 0x0000000295e47221 */ /* 0x000fe40000000000 */
[----:B------:R-:W-:Y:S02]  /*1a110*/  FFMA.FTZ R11, R134, R11, 0.28857114911079406738 ;  /* 0x3e93bf99860b7423 */ /* 0x000fe4000001000b */
[----:B------:R-:W-:Y:S02]  /*1a120*/  FFMA.FTZ R7, R136, R7, 0.48089820146560668945 ;  /* 0x3ef6384a88077423 */ /* 0x000fe40000010007 */
[----:B------:R-:W-:Y:S02]  /*1a130*/  @P1 IMAD.MOV.U32 R2, RZ, RZ, 0x7f800000 ;  /* 0x7f800000ff021424 */ /* 0x000fe400078e00ff */
[----:B------:R-:W-:-:S02]  /*1a140*/  FMUL R17, R6, R17 ;  /* 0x0000001106117220 */ /* 0x000fc40000400000 */
[----:B------:R-:W-:Y:S02]  /*1a150*/  FMUL R9, R128, R9 ;  /* 0x0000000980097220 */ /* 0x000fe40000400000 */
[----:B------:R-:W-:Y:S02]  /*1a160*/  FFMA.FTZ R15, R138, R15, 0.1716887056827545166 ;  /* 0x3e2fcf2a8a0f7423 */ /* 0x000fe4000001000f */
[----:B------:R-:W-:Y:S02]  /*1a170*/  FADD R231, R152, R3 ;  /* 0x0000000398e77221 */ /* 0x000fe40000000000 */
[----:B------:R-:W-:Y:S02]  /*1a180*/  FFMA.FTZ R11, R134, R11, -0.36067417263984680176 ;  /* 0xbeb8aa49860b7423 */ /* 0x000fe4000001000b */
[----:B------:R-:W-:Y:S02]  /*1a190*/  FFMA.FTZ R7, R136, R7, -0.72134751081466674805 ;  /* 0xbf38aa3b88077423 */ /* 0x000fe40000010007 */
[----:B------:R-:W-:Y:S01]  /*1a1a0*/  @P1 FFMA.FTZ R231, R107, R2, +INF ;  /* 0x7f8000006be71423 */ /* 0x000fe20000010002 */
[----:B------:R-:W-:Y:S01]  /*1a1b0*/  @P2 MOV R2, 0x7f800000 ;  /* 0x7f80000000022802 */ /* 0x000fe20000000f00 */
[----:B------:R-:W-:-:S02]  /*1a1c0*/  FMUL R17, R6, R17 ;  /* 0x0000001106117220 */ /* 0x000fc40000400000 */
[----:B------:R-:W-:Y:S02]  /*1a1d0*/  FFMA.FTZ R9, R128, 1.4426950216293334961, R9 ;  /* 0x3fb8aa3b80097823 */ /* 0x000fe40000010009 */
[----:B------:R-:W-:Y:S01]  /*1a1e0*/  FADD R224, R145, R4 ;  /* 0x0000000491e07221 */ /* 0x000fe20000000000 */
[----:B------:R-:W-:Y:S01]  /*1a1f0*/  ISETP.GE.U32.AND P1, PT, R112, 0x7f800000, PT ;  /* 0x7f8000007000780c */ /* 0x000fe20003f26070 */
[----:B------:R-:W-:Y:S02]  /*1a200*/  FFMA.FTZ R15, R138, R15, -0.17900948226451873779 ;  /* 0xbe374e438a0f7423 */ /* 0x000fe4000001000f */
[----:B------:R-:W-:Y:S02]  /*1a210*/  @P4 IMAD.MOV.U32 R4, RZ, RZ, 0x7f800000 ;  /* 0x7f800000ff044424 */ /* 0x000fe400078e00ff */
[----:B------:R-:W-:Y:S02]  /*1a220*/  FFMA.FTZ R11, R134, R11, 0.48089820146560668945 ;  /* 0x3ef6384a860b7423 */ /* 0x000fe4000001000b */
[----:B------:R-:W-:-:S02]  /*1a230*/  FMUL R7, R136, R7 ;  /* 0x0000000788077220 */ /* 0x000fc40000400000 */
[----:B------:R-:W-:Y:S02]  /*1a240*/  FFMA.FTZ R17, R6, 1.4426950216293334961, R17 ;  /* 0x3fb8aa3b06117823 */ /* 0x000fe40000010011 */
[----:B------:R-:W-:Y:S01]  /*1a250*/  FADD R230, R151, R126 ;  /* 0x0000007e97e67221 */ /* 0x000fe20000000000 */
[----:B------:R-:W-:Y:S01]  /*1a260*/  FSETP.NEU.AND P5, PT, R109, RZ, PT ;  /* 0x000000ff6d00720b */ /* 0x000fe20003fad000 */
[----:B------:R-:W-:Y:S02]  /*1a270*/  FADD R6, R139, -1 ;  /* 0xbf8000008b067421 */ /* 0x000fe40000000000 */
[----:B------:R-:W-:Y:S02]  /*1a280*/  FADD R229, R150, R9 ;  /* 0x0000000996e57221 */ /* 0x000fe40000000000 */
[----:B------:R-:W-:Y:S02]  /*1a290*/  @P2 FFMA.FTZ R230, R109, R2, +INF ;  /* 0x7f8000006de62423 */ /* 0x000fe40000010002 */
[----:B------:R-:W-:-:S02]  /*1a2a0*/  FFMA.FTZ R15, R138, R15, 0.20512372255325317383 ;  /* 0x3e520bf48a0f7423 */ /* 0x000fc4000001000f */
[----:B------:R-:W-:Y:S01]  /*1a2b0*/  @P4 FFMA.FTZ R229, R113, R4, +INF ;  /* 0x7f80000071e54423 */ /* 0x000fe20000010004 */
[----:B------:R-:W-:Y:S01]  /*1a2c0*/  ISETP.GE.U32.AND P4, PT, R117, 0x7f800000, PT ;  /* 0x7f8000007500780c */ /* 0x000fe20003f86070 */
[----:B------:R-:W-:Y:S02]  /*1a2d0*/  FFMA.FTZ R11, R134, R11, -0.72134751081466674805 ;  /* 0xbf38aa3b860b7423 */ /* 0x000fe4000001000b */
[----:B------:R-:W-:Y:S02]  /*1a2e0*/  FMUL R7, R136, R7 ;  /* 0x0000000788077220 */ /* 0x000fe40000400000 */
[----:B------:R-:W-:Y:S01]  /*1a2f0*/  FADD R8, R141, -1 ;  /* 0xbf8000008d087421 */ /* 0x000fe20000000000 */
[----:B------:R-:W-:Y:S01]  /*1a300*/  FSETP.NEU.AND P3, PT, R107, RZ, PT ;  /* 0x000000ff6b00720b */ /* 0x000fe20003f6d000 */
[----:B------:R-:W-:Y:S01]  /*1a310*/  FFMA.FTZ R19, R6, R5, -0.16845393180847167969 ;  /* 0xbe2c7f3006137423 */ /* 0x000fe20000010005 */
[----:B------:R-:W-:Y:S01]  /*1a320*/  FSEL R230, R230, -INF , P5 ;  /* 0xff800000e6e67808 */ /* 0x000fe20002800000 */
[----:B------:R-:W-:Y:S01]  /*1a330*/  FFMA.FTZ R15, R138, R15, -0.24046532809734344482 ;  /* 0xbe763c8b8a0f7423 */ /* 0x000fe2000001000f */
[----:B------:R-:W-:Y:S01]  /*1a340*/  ISETP.GE.U32.AND P5, PT, R124, 0x7f800000, PT ;  /* 0x7f8000007c00780c */ /* 0x000fe20003fa6070 */
[----:B------:R-:W-:-:S02]  /*1a350*/  FMUL R11, R134, R11 ;  /* 0x0000000b860b7220 */ /* 0x000fc40000400000 */
[----:B------:R-:W-:Y:S02]  /*1a360*/  FFMA.FTZ R7, R136, 1.4426950216293334961, R7 ;  /* 0x3fb8aa3b88077823 */ /* 0x000fe40000010007 */
[----:B------:R-:W-:Y:S01]  /*1a370*/  FFMA.FTZ R21, R8, R5, -0.16845393180847167969 ;  /* 0xbe2c7f3008157423 */ /* 0x000fe20000010005 */
[----:B------:R-:W-:Y:S01]  /*1a380*/  FSEL R231, R231, -INF , P3 ;  /* 0xff800000e7e77808 */ /* 0x000fe20001800000 */
[----:B------:R-:W-:Y:S01]  /*1a390*/  FFMA.FTZ R19, R6, R19, 0.1716887056827545166 ;  /* 0x3e2fcf2a06137423 */ /* 0x000fe20000010013 */
[----:B------:R-:W-:Y:S01]  /*1a3a0*/  ISETP.GE.U32.AND P3, PT, R111, 0x7f800000, PT ;  /* 0x7f8000006f00780c */ /* 0x000fe20003f66070 */
[----:B------:R-:W-:Y:S02]  /*1a3b0*/  FFMA.FTZ R15, R138, R15, 0.28857114911079406738 ;  /* 0x3e93bf998a0f7423 */ /* 0x000fe4000001000f */
[----:B------:R-:W-:Y:S02]  /*1a3c0*/  FMUL R11, R134, R11 ;  /* 0x0000000b860b7220 */ /* 0x000fe40000400000 */
[----:B------:R-:W-:-:S02]  /*1a3d0*/  FADD R223, R142, R7 ;  /* 0x000000078edf7221 */ /* 0x000fc40000000000 */
[----:B------:R-:W-:Y:S02]  /*1a3e0*/  FFMA.FTZ R21, R8, R21, 0.1716887056827545166 ;  /* 0x3e2fcf2a08157423 */ /* 0x000fe40000010015 */
[----:B------:R-:W-:Y:S02]  /*1a3f0*/  @P6 IMAD.MOV.U32 R3, RZ, RZ, 0x7f800000 ;  /* 0x7f800000ff036424 */ /* 0x000fe400078e00ff */
[----:B------:R-:W-:Y:S02]  /*1a400*/  @P1 IMAD.MOV.U32 R7, RZ, RZ, 0x7f800000 ;  /* 0x7f800000ff071424 */ /* 0x000fe400078e00ff */
[----:B------:R-:W-:Y:S02]  /*1a410*/  FFMA.FTZ R19, R6, R19, -0.17900948226451873779 ;  /* 0xbe374e4306137423 */ /* 0x000fe40000010013 */
[----:B------:R-:W-:Y:S02]  /*1a420*/  FFMA.FTZ R15, R138, R15, -0.36067417263984680176 ;  /* 0xbeb8aa498a0f7423 */ /* 0x000fe4000001000f */
[----:B------:R-:W-:-:S02]  /*1a430*/  FFMA.FTZ R11, R134, 1.4426950216293334961, R11 ;  /* 0x3fb8aa3b860b7823 */ /* 0x000fc4000001000b */
[----:B------:R-:W-:Y:S02]  /*1a440*/  FADD R227, R148, R13 ;  /* 0x0000000d94e37221 */ /* 0x000fe40000000000 */
[----:B------:R-:W-:Y:S02]  /*1a450*/  FFMA.FTZ R21, R8, R21, -0.17900948226451873779 ;  /* 0xbe374e4308157423 */ /* 0x000fe40000010015 */
[----:B------:R-:W-:Y:S01]  /*1a460*/  @P6 FFMA.FTZ R228, R110, R3, +INF ;  /* 0x7f8000006ee46423 */ /* 0x000fe20000010003 */
[C---:B------:R-:W-:Y:S01]  /*1a470*/  FSETP.NEU.AND P6, PT, R112.reuse, RZ, PT ;  /* 0x000000ff7000720b */ /* 0x040fe20003fcd000 */
[----:B------:R-:W-:Y:S01]  /*1a480*/  @P1 FFMA.FTZ R227, R112, R7, +INF ;  /* 0x7f80000070e31423 */ /* 0x000fe20000010007 */
[----:B------:R-:W-:Y:S01]  /*1a490*/  ISETP.GE.U32.AND P1, PT, R115, 0x7f800000, PT ;  /* 0x7f8000007300780c */ /* 0x000fe20003f26070 */
[----:B------:R-:W-:Y:S02]  /*1a4a0*/  @P4 IMAD.MOV.U32 R4, RZ, RZ, 0x7f800000 ;  /* 0x7f800000ff044424 */ /* 0x000fe400078e00ff */
[----:B------:R-:W-:-:S02]  /*1a4b0*/  FFMA.FTZ R19, R6, R19, 0.20512372255325317383 ;  /* 0x3e520bf406137423 */ /* 0x000fc40000010013 */
[----:B------:R-:W-:Y:S02]  /*1a4c0*/  FFMA.FTZ R15, R138, R15, 0.48089820146560668945 ;  /* 0x3ef6384a8a0f7423 */ /* 0x000fe4000001000f */
[----:B------:R-:W-:Y:S01]  /*1a4d0*/  FADD R225, R146, R11 ;  /* 0x0000000b92e17221 */ /* 0x000fe20000000000 */
[----:B------:R-:W-:Y:S01]  /*1a4e0*/  FSEL R227, R227, -INF , P6 ;  /* 0xff800000e3e37808 */ /* 0x000fe20003000000 */
[----:B------:R-:W-:Y:S02]  /*1a4f0*/  FFMA.FTZ R21, R8, R21, 0.20512372255325317383 ;  /* 0x3e520bf408157423 */ /* 0x000fe40000010015 */
[----:B------:R-:W-:Y:S02]  /*1a500*/  @P5 IMAD.MOV.U32 R3, RZ, RZ, 0x7f800000 ;  /* 0x7f800000ff035424 */ /* 0x000fe400078e00ff */
[----:B------:R-:W-:Y:S01]  /*1a510*/  @P4 FFMA.FTZ R225, R117, R4, +INF ;  /* 0x7f80000075e14423 */ /* 0x000fe20000010004 */
[----:B------:R-:W-:Y:S01]  /*1a520*/  ISETP.GE.U32.AND P6, PT, R119, 0x7f800000, PT ;  /* 0x7f8000007700780c */ /* 0x000fe20003fc6070 */
[----:B------:R-:W-:-:S02]  /*1a530*/  FADD R140, R140, -1 ;  /* 0xbf8000008c8c7421 */ /* 0x000fc40000000000 */
[----:B------:R-:W-:Y:S02]  /*1a540*/  FFMA.FTZ R19, R6, R19, -0.24046532809734344482 ;  /* 0xbe763c8b06137423 */ /* 0x000fe40000010013 */
[----:B------:R-:W-:Y:S02]  /*1a550*/  FADD R4, R129, -1 ;  /* 0xbf80000081047421 */ /* 0x000fe40000000000 */
[----:B------:R-:W-:Y:S01]  /*1a560*/  FFMA.FTZ R15, R138, R15, -0.72134751081466674805 ;  /* 0xbf38aa3b8a0f7423 */ /* 0x000fe2000001000f */
[----:B------:R-:W-:Y:S01]  /*1a570*/  @P3 MOV R2, 0x7f800000 ;  /* 0x7f80000000023802 */ /* 0x000fe20000000f00 */
[----:B------:R-:W-:Y:S02]  /*1a580*/  FADD R130, R130, -1 ;  /* 0xbf80000082827421 */ /* 0x000fe40000000000 */
[----:B------:R-:W-:Y:S02]  /*1a590*/  FFMA.FTZ R21, R8, R21, -0.24046532809734344482 ;  /* 0xbe763c8b08157423 */ /* 0x000fe40000010015 */
[----:B------:R-:W-:-:S02]  /*1a5a0*/  @P5 FFMA.FTZ R224, R124, R3, +INF ;  /* 0x7f8000007ce05423 */ /* 0x000fc40000010003 */
[----:B------:R-:W-:Y:S02]  /*1a5b0*/  FFMA.FTZ R23, R140, R5, -0.16845393180847167969 ;  /* 0xbe2c7f308c177423 */ /* 0x000fe40000010005 */
[----:B------:R-:W-:Y:S02]  /*1a5c0*/  FFMA.FTZ R19, R6, R19, 0.28857114911079406738 ;  /* 0x3e93bf9906137423 */ /* 0x000fe40000010013 */
[----:B------:R-:W-:Y:S02]  /*1a5d0*/  FFMA.FTZ R3, R4, R5, -0.16845393180847167969 ;  /* 0xbe2c7f3004037423 */ /* 0x000fe40000010005 */
[----:B------:R-:W-:Y:S02]  /*1a5e0*/  FMUL R15, R138, R15 ;  /* 0x0000000f8a0f7220 */ /* 0x000fe40000400000 */
[----:B------:R-:W-:Y:S02]  /*1a5f0*/  FFMA.FTZ R5, R130, R5, -0.16845393180847167969 ;  /* 0xbe2c7f3082057423 */ /* 0x000fe40000010005 */
[----:B------:R-:W-:-:S02]  /*1a600*/  FFMA.FTZ R21, R8, R21, 0.28857114911079406738 ;  /* 0x3e93bf9908157423 */ /* 0x000fc40000010015 */
[----:B------:R-:W-:Y:S02]  /*1a610*/  FADD R226, R147, R132 ;  /* 0x0000008493e27221 */ /* 0x000fe40000000000 */
[----:B------:R-:W-:Y:S02]  /*1a620*/  FFMA.FTZ R23, R140, R23, 0.1716887056827545166 ;  /* 0x3e2fcf2a8c177423 */ /* 0x000fe40000010017 */
[----:B------:R-:W-:Y:S02]  /*1a630*/  FFMA.FTZ R19, R6, R19, -0.36067417263984680176 ;  /* 0xbeb8aa4906137423 */ /* 0x000fe40000010013 */
[----:B------:R-:W-:Y:S02]  /*1a640*/  @P3 FFMA.FTZ R226, R111, R2, +INF ;  /* 0x7f8000006fe23423 */ /* 0x000fe40000010002 */
[----:B------:R-:W-:Y:S01]  /*1a650*/  FFMA.FTZ R3, R4, R3, 0.1716887056827545166 ;  /* 0x3e2fcf2a04037423 */ /* 0x000fe20000010003 */
[----:B------:R-:W-:Y:S01]  /*1a660*/  FSETP.NEU.AND P3, PT, R117, RZ, PT ;  /* 0x000000ff7500720b */ /* 0x000fe20003f6d000 */
[----:B------:R-:W-:Y:S01]  /*1a670*/  FMUL R15, R138, R15 ;  /* 0x0000000f8a0f7220 */ /* 0x000fe20000400000 */
[----:B------:R-:W-:Y:S01]  /*1a680*/  ISETP.GE.U32.AND P5, PT, R116, 0x7f800000, PT ;  /* 0x7f8000007400780c */ /* 0x000fe20003fa6070 */
[----:B------:R-:W-:-:S02]  /*1a690*/  @P1 IMAD.MOV.U32 R2, RZ, RZ, 0x7f800000 ;  /* 0x7f800000ff021424 */ /* 0x000fc400078e00ff */
[----:B------:R-:W-:Y:S02]  /*1a6a0*/  FFMA.FTZ R5, R130, R5, 0.1716887056827545166 ;  /* 0x3e2fcf2a82057423 */ /* 0x000fe40000010005 */
[----:B------:R-:W-:Y:S02]  /*1a6b0*/  FFMA.FTZ R21, R8, R21, -0.36067417263984680176 ;  /* 0xbeb8aa4908157423 */ /* 0x000fe40000010015 */
[----:B------:R-:W-:Y:S02]  /*1a6c0*/  FFMA.FTZ R23, R140, R23, -0.17900948226451873779 ;  /* 0xbe374e438c177423 */ /* 0x000fe40000010017 */
[----:B------:R-:W-:Y:S02]  /*1a6d0*/  FFMA.FTZ R19, R6, R19, 0.48089820146560668945 ;  /* 0x3ef6384a06137423 */ /* 0x000fe40000010013 */
[----:B------:R-:W-:Y:S01]  /*1a6e0*/  FFMA.FTZ R3, R4, R3, -0.17900948226451873779 ;  /* 0xbe374e4304037423 */ /* 0x000fe20000010003 */
[----:B------:R-:W-:Y:S01]  /*1a6f0*/  FSEL R225, R225, -INF , P3 ;  /* 0xff800000e1e17808 */ /* 0x000fe20001800000 */
[----:B------:R-:W-:-:S02]  /*1a700*/  FFMA.FTZ R138, R138, 1.4426950216293334961, R15 ;  /* 0x3fb8aa3b8a8a7823 */ /* 0x000fc4000001000f */
[----:B------:R-:W-:Y:S01]  /*1a710*/  @P1 FFMA.FTZ R223, R115, R2, +INF ;  /* 0x7f80000073df1423 */ /* 0x000fe20000010002 */
[----:B------:R-:W-:Y:S01]  /*1a720*/  ISETP.GE.U32.AND P3, PT, R118, 0x7f800000, PT ;  /* 0x7f8000007600780c */ /* 0x000fe20003f66070 */
[----:B------:R-:W-:Y:S02]  /*1a730*/  @P6 IMAD.MOV.U32 R2, RZ, RZ, 0x7f800000 ;  /* 0x7f800000ff026424 */ /* 0x000fe400078e00ff */
[----:B------:R-:W-:Y:S01]  /*1a740*/  FFMA.FTZ R5, R130, R5, -0.17900948226451873779 ;  /* 0xbe374e4382057423 */ /* 0x000fe20000010005 */
[----:B------:R-:W-:Y:S01]  /*1a750*/  FSETP.NEU.AND P2, PT, R113, RZ, PT ;  /* 0x000000ff7100720b */ /* 0x000fe20003f4d000 */
[----:B------:R-:W-:Y:S02]  /*1a760*/  FFMA.FTZ R21, R8, R21, 0.48089820146560668945 ;  /* 0x3ef6384a08157423 */ /* 0x000fe40000010015 */
[----:B------:R-:W-:Y:S02]  /*1a770*/  FFMA.FTZ R23, R140, R23, 0.20512372255325317383 ;  /* 0x3e520bf48c177423 */ /* 0x000fe40000010017 */
[----:B------:R-:W-:-:S02]  /*1a780*/  FFMA.FTZ R19, R6, R19, -0.72134751081466674805 ;  /* 0xbf38aa3b06137423 */ /* 0x000fc40000010013 */
[----:B------:R-:W-:Y:S02]  /*1a790*/  FFMA.FTZ R3, R4, R3, 0.20512372255325317383 ;  /* 0x3e520bf404037423 */ /* 0x000fe40000010003 */
[----:B------:R-:W-:Y:S02]  /*1a7a0*/  FADD R143, R143, R138 ;  /* 0x0000008a8f8f7221 */ /* 0x000fe40000000000 */
[----:B------:R-:W-:Y:S02]  /*1a7b0*/  FFMA.FTZ R5, R130, R5, 0.20512372255325317383 ;  /* 0x3e520bf482057423 */ /* 0x000fe40000010005 */
[----:B------:R-:W-:Y:S01]  /*1a7c0*/  @P6 FFMA.FTZ R143, R119, R2, +INF ;  /* 0x7f800000778f6423 */ /* 0x000fe20000010002 */
[----:B------:R-:W-:Y:S01]  /*1a7d0*/  ISETP.GE.U32.AND P6, PT, R106, 0x7f800000, PT ;  /* 0x7f8000006a00780c */ /* 0x000fe20003fc6070 */
[----:B------:R-:W-:Y:S01]  /*1a7e0*/  FFMA.FTZ R21, R8, R21, -0.72134751081466674805 ;  /* 0xbf38aa3b08157423 */ /* 0x000fe20000010015 */
[----:B------:R-:W-:Y:S01]  /*1a7f0*/  F2FP.PACK_AB R39, R39, R38 ;  /* 0x000000262727723e */ /* 0x000fe200000000ff */
[----:B------:R-:W-:Y:S01]  /*1a800*/  FFMA.FTZ R23, R140, R23, -0.24046532809734344482 ;  /* 0xbe763c8b8c177423 */ /* 0x000fe20000010017 */
[----:B------:R-:W-:Y:S01]  /*1a810*/  FSEL R229, R229, -INF , P2 ;  /* 0xff800000e5e57808 */ /* 0x000fe20001000000 */
[----:B------:R-:W-:Y:S01]  /*1a820*/  FMUL R19, R6, R19 ;  /* 0x0000001306137220 */ /* 0x000fe20000400000 */
[----:B------:R-:W-:Y:S01]  /*1a830*/  F2FP.PACK_AB R38, R31, R30 ;  /* 0x0000001e1f26723e */ /* 0x000fe200000000ff */
[----:B------:R-:W-:Y:S01]  /*1a840*/  FFMA.FTZ R3, R4, R3, -0.24046532809734344482 ;  /* 0xbe763c8b04037423 */ /* 0x000fe20000010003 */
[----:B------:R-:W-:Y:S01]  /*1a850*/  F2FP.PACK_AB R51, R55, R56 ;  /* 0x000000383733723e */ /* 0x000fe200000000ff */
[----:B------:R-:W-:Y:S01]  /*1a860*/  FFMA.FTZ R144, R144, 1.1920928955078125e-07, R199 ;  /* 0x3400000090907823 */ /* 0x000fe200000100c7 */
[----:B------:R-:W-:Y:S01]  /*1a870*/  F2FP.PACK_AB R50, R47, R50 ;  /* 0x000000322f32723e */ /* 0x000fe200000000ff */
[----:B------:R-:W-:Y:S01]  /*1a880*/  FFMA.FTZ R5, R130, R5, -0.24046532809734344482 ;  /* 0xbe763c8b82057423 */ /* 0x000fe20000010005 */
[----:B------:R-:W-:-:S02]  /*1a890*/  F2FP.PACK_AB R67, R71, R72 ;  /* 0x000000484743723e */ /* 0x000fc400000000ff */
[----:B------:R-:W-:Y:S02]  /*1a8a0*/  F2FP.PACK_AB R66, R63, R66 ;  /* 0x000000423f42723e */ /* 0x000fe400000000ff */
[----:B------:R-:W-:Y:S02]  /*1a8b0*/  F2FP.PACK_AB R83, R87, R88 ;  /* 0x000000585753723e */ /* 0x000fe400000000ff */
[----:B------:R-:W-:Y:S02]  /*1a8c0*/  F2FP.PACK_AB R82, R79, R82 ;  /* 0x000000524f52723e */ /* 0x000fe400000000ff */
[----:B------:R-:W-:Y:S02]  /*1a8d0*/  F2FP.PACK_AB R98, R95, R98 ;  /* 0x000000625f62723e */ /* 0x000fe400000000ff */
[----:B------:R-:W-:Y:S02]  /*1a8e0*/  F2FP.PACK_AB R177, R163, R174 ;  /* 0x000000aea3b1723e */ /* 0x000fe400000000ff */
[----:B------:R-:W-:-:S02]  /*1a8f0*/  F2FP.PACK_AB R161, R153, R162 ;  /* 0x000000a299a1723e */ /* 0x000fc400000000ff */
[----:B------:R-:W-:Y:S01]  /*1a900*/  FSETP.NEU.AND P2, PT, R110, RZ, PT ;  /* 0x000000ff6e00720b */ /* 0x000fe20003f4d000 */
[----:B------:R-:W-:Y:S02]  /*1a910*/  FMUL R21, R8, R21 ;  /* 0x0000001508157220 */ /* 0x000fe40000400000 */
[----:B------:R-:W-:Y:S01]  /*1a920*/  @P5 IMAD.MOV.U32 R7, RZ, RZ, 0x7f800000 ;  /* 0x7f800000ff075424 */ /* 0x000fe200078e00ff */
[----:B------:R-:W-:Y:S01]  /*1a930*/  FSEL R228, R228, -INF , P2 ;  /* 0xff800000e4e47808 */ /* 0x000fe20001000000 */
[----:B------:R-:W-:Y:S02]  /*1a940*/  FFMA.FTZ R23, R140, R23, 0.28857114911079406738 ;  /* 0x3e93bf998c177423 */ /* 0x000fe40000010017 */
[----:B------:R-:W-:Y:S02]  /*1a950*/  FMUL R19, R6, R19 ;  /* 0x0000001306137220 */ /* 0x000fe40000400000 */
[----:B------:R-:W-:Y:S01]  /*1a960*/  FFMA.FTZ R3, R4, R3, 0.28857114911079406738 ;  /* 0x3e93bf9904037423 */ /* 0x000fe20000010003 */
[----:B------:R-:W-:Y:S01]  /*1a970*/  STS.64 [R18+0x8480], R38 ;  /* 0x0084802612007388 */ /* 0x000fe20000000a00 */
[----:B------:R-:W-:Y:S01]  /*1a980*/  FADD R232, R144, R17 ;  /* 0x0000001190e87221 */ /* 0x000fe20000000000 */
[----:B------:R-:W-:Y:S01]  /*1a990*/  FSETP.NEU.AND P2, PT, R111, RZ, PT ;  /* 0x000000ff6f00720b */ /* 0x000fe20003f4d000 */
[----:B------:R-:W-:Y:S01]  /*1a9a0*/  FFMA.FTZ R5, R130, R5, 0.28857114911079406738 ;  /* 0x3e93bf9982057423 */ /* 0x000fe20000010005 */
[----:B------:R-:W-:Y:S01]  /*1a9b0*/  STS.64 [R18+0x8500], R50 ;  /* 0x0085003212007388 */ /* 0x000fe20000000a00 */
[----:B------:R-:W-:-:S02]  /*1a9c0*/  FMUL R21, R8, R21 ;  /* 0x0000001508157220 */ /* 0x000fc40000400000 */
[----:B------:R-:W-:Y:S01]  /*1a9d0*/  @P5 FFMA.FTZ R232, R116, R7, +INF ;  /* 0x7f80000074e85423 */ /* 0x000fe20000010007 */
[----:B------:R-:W-:Y:S01]  /*1a9e0*/  STS.64 [R18+0x8580], R66 ;  /* 0x0085804212007388 */ /* 0x000fe20000000a00 */
[----:B------:R-:W-:Y:S01]  /*1a9f0*/  FFMA.FTZ R218, R218, 1.1920928955078125e-07, R191 ;  /* 0x34000000dada7823 */ /* 0x000fe200000100bf */
[----:B------:R-:W-:Y:S02]  /*1aa00*/  @P3 MOV R7, 0x7f800000 ;  /* 0x7f80000000073802 */ /* 0x000fe40000000f00 */
[----:B------:R-:W-:Y:S01]  /*1aa10*/  STS.64 [R18+0x8600], R82 ;  /* 0x0086005212007388 */ /* 0x000fe20000000a00 */
[----:B------:R-:W-:-:S03]  /*1aa20*/  FFMA.FTZ R23, R140, R23, -0.36067417263984680176 ;  /* 0xbeb8aa498c177423 */ /* 0x000fc60000010017 */
[----:B------:R-:W-:Y:S01]  /*1aa30*/  STS.64 [R18+0x8680], R98 ;  /* 0x0086806212007388 */ /* 0x000fe20000000a00 */
[----:B------:R-:W-:-:S03]  /*1aa40*/  FFMA.FTZ R19, R6, 1.4426950216293334961, R19 ;  /* 0x3fb8aa3b06137823 */ /* 0x000fc60000010013 */
[----:B------:R-:W-:Y:S01]  /*1aa50*/  STS.64 [R18+0x8300], R176 ;  /* 0x008300b012007388 */ /* 0x000fe20000000a00 */
[----:B------:R-:W-:-:S03]  /*1aa60*/  FFMA.FTZ R3, R4, R3, -0.36067417263984680176 ;  /* 0xbeb8aa4904037423 */ /* 0x000fc60000010003 */
[----:B------:R-:W-:Y:S04]  /*1aa70*/  STS.64 [R18+0x8380], R160 ;  /* 0x008380a012007388 */ /* 0x000fe80000000a00 */
[----:B------:R0:W-:Y:S01]  /*1aa80*/  STS.64 [R18+0x8780], R154 ;  /* 0x0087809a12007388 */ /* 0x0001e20000000a00 */
[----:B------:R-:W-:Y:S01]  /*1aa90*/  FSEL R226, R226, -INF , P2 ;  /* 0xff800000e2e27808 */ /* 0x000fe20001000000 */
[----:B------:R-:W-:Y:S01]  /*1aaa0*/  FFMA.FTZ R5, R130, R5, -0.36067417263984680176 ;  /* 0xbeb8aa4982057423 */ /* 0x000fe20000010005 */
[----:B------:R-:W-:Y:S01]  /*1aab0*/  FSETP.NEU.AND P2, PT, R115, RZ, PT ;  /* 0x000000ff7300720b */ /* 0x000fe20003f4d000 */
[----:B------:R-:W-:Y:S02]  /*1aac0*/  FFMA.FTZ R222, R222, 1.1920928955078125e-07, R193 ;  /* 0x34000000dede7823 */ /* 0x000fe400000100c1 */
[----:B------:R-:W-:-:S02]  /*1aad0*/  FFMA.FTZ R21, R8, 1.4426950216293334961, R21 ;  /* 0x3fb8aa3b08157823 */ /* 0x000fc40000010015 */
[----:B------:R-:W-:Y:S02]  /*1aae0*/  FFMA.FTZ R23, R140, R23, 0.48089820146560668945 ;  /* 0x3ef6384a8c177423 */ /* 0x000fe40000010017 */
[----:B------:R-:W-:Y:S02]  /*1aaf0*/  FADD R218, R218, R19 ;  /* 0x00000013dada7221 */ /* 0x000fe40000000000 */
[----:B------:R-:W-:Y:S02]  /*1ab00*/  FFMA.FTZ R3, R4, R3, 0.48089820146560668945 ;  /* 0x3ef6384a04037423 */ /* 0x000fe40000010003 */
[----:B------:R-:W-:Y:S02]  /*1ab10*/  @P6 IMAD.MOV.U32 R11, RZ, RZ, 0x7f800000 ;  /* 0x7f800000ff0b6424 */ /* 0x000fe400078e00ff */
[----:B------:R-:W-:Y:S01]  /*1ab20*/  @P3 FFMA.FTZ R218, R118, R7, +INF ;  /* 0x7f80000076da3423 */ /* 0x000fe20000010007 */
[----:B------:R-:W-:Y:S01]  /*1ab30*/  FSEL R223, R223, -INF , P2 ;  /* 0xff800000dfdf7808 */ /* 0x000fe20001000000 */
[----:B------:R-:W-:Y:S01]  /*1ab40*/  FFMA.FTZ R7, R130, R5, 0.48089820146560668945 ;  /* 0x3ef6384a82077423 */ /* 0x000fe20000010005 */
[----:B------:R-:W-:Y:S01]  /*1ab50*/  ISETP.GE.U32.AND P3, PT, R105, 0x7f800000, PT ;  /* 0x7f8000006900780c */ /* 0x000fe20003f66070 */
[----:B------:R-:W-:Y:S01]  /*1ab60*/  FADD R222, R222, R21 ;  /* 0x00000015dede7221 */ /* 0x000fe20000000000 */
[----:B------:R-:W-:Y:S01]  /*1ab70*/  ISETP.GE.U32.AND P2, PT, R104, 0x7f800000, PT ;  /* 0x7f8000006800780c */ /* 0x000fe20003f46070 */
[----:B------:R-:W-:-:S02]  /*1ab80*/  FFMA.FTZ R23, R140, R23, -0.72134751081466674805 ;  /* 0xbf38aa3b8c177423 */ /* 0x000fc40000010017 */
[----:B------:R-:W-:Y:S02]  /*1ab90*/  FFMA.FTZ R3, R4, R3, -0.72134751081466674805 ;  /* 0xbf38aa3b04037423 */ /* 0x000fe40000010003 */
[----:B------:R-:W-:Y:S01]  /*1aba0*/  @P6 FFMA.FTZ R222, R106, R11, +INF ;  /* 0x7f8000006ade6423 */ /* 0x000fe2000001000b */
[----:B------:R-:W-:Y:S01]  /*1abb0*/  ISETP.GE.U32.AND P6, PT, R215, 0x7f800000, PT ;  /* 0x7f800000d700780c */ /* 0x000fe20003fc6070 */
[----:B------:R-:W-:Y:S02]  /*1abc0*/  FFMA.FTZ R7, R130, R7, -0.72134751081466674805 ;  /* 0xbf38aa3b82077423 */ /* 0x000fe40000010007 */
[----:B------:R-:W-:Y:S02]  /*1abd0*/  FMUL R23, R140, R23 ;  /* 0x000000178c177220 */ /* 0x000fe40000400000 */
[----:B------:R-:W-:Y:S01]  /*1abe0*/  FMUL R5, R4, R3 ;  /* 0x0000000304057220 */ /* 0x000fe20000400000 */
[----:B------:R-:W-:Y:S01]  /*1abf0*/  BAR.SYNC.DEFER_BLOCKING 0x0 ;  /* 0x0000000000007b1d */ /* 0x000fe20000010000 */
[----:B------:R-:W-:-:S02]  /*1ac00*/  FMUL R7, R130, R7 ;  /* 0x0000000782077220 */ /* 0x000fc40000400000 */
[----:B------:R-:W-:Y:S02]  /*1ac10*/  FMUL R23, R140, R23 ;  /* 0x000000178c177220 */ /* 0x000fe40000400000 */
[----:B------:R-:W-:Y:S01]  /*1ac20*/  FMUL R5, R4, R5 ;  /* 0x0000000504057220 */ /* 0x000fe20000400000 */
[----:B------:R-:W-:Y:S01]  /*1ac30*/  FSETP.NEU.AND P1, PT, R116, RZ, PT ;  /* 0x000000ff7400720b */ /* 0x000fe20003f2d000 */
[----:B------:R-:W-:Y:S01]  /*1ac40*/  FMUL R7, R130, R7 ;  /* 0x0000000782077220 */ /* 0x000fe20000400000 */
[----:B------:R-:W-:Y:S01]  /*1ac50*/  LOP3.LUT R75, R85, 0x8, RZ, 0x3c, !PT ;  /* 0x00000008554b7812 */ /* 0x000fe200078e3cff */
[----:B------:R-:W-:Y:S01]  /*1ac60*/  IMAD R14, R203, c[0x0][0x1c8], RZ ;  /* 0x00007200cb0e7a24 */ /* 0x000fe200078e02ff */
[C---:B------:R-:W-:Y:S01]  /*1ac70*/  LOP3.LUT R77, R85.reuse, 0x10, RZ, 0x3c, !PT ;  /* 0x00000010554d7812 */ /* 0x040fe200078e3cff */
[----:B------:R-:W-:Y:S01]  /*1ac80*/  FFMA.FTZ R221, R198, 1.1920928955078125e-07, R221 ;  /* 0x34000000c6dd7823 */ /* 0x000fe200000100dd */
[----:B------:R-:W-:Y:S01]  /*1ac90*/  LOP3.LUT R79, R85, 0x18, RZ, 0x3c, !PT ;  /* 0x00000018554f7812 */ /* 0x000fe200078e3cff */
[----:B------:R-:W-:-:S02]  /*1aca0*/  FFMA.FTZ R140, R140, 1.4426950216293334961, R23 ;  /* 0x3fb8aa3b8c8c7823 */ /* 0x000fc40000010017 */
[----:B------:R-:W-:Y:S02]  /*1acb0*/  FFMA.FTZ R9, R4, 1.4426950216293334961, R5 ;  /* 0x3fb8aa3b04097823 */ /* 0x000fe40000010005 */
[----:B------:R-:W-:Y:S01]  /*1acc0*/  @P3 IMAD.MOV.U32 R8, RZ, RZ, 0x7f800000 ;  /* 0x7f800000ff083424 */ /* 0x000fe200078e00ff */
[----:B------:R-:W-:Y:S01]  /*1acd0*/  @P6 MOV R12, 0x7f800000 ;  /* 0x7f800000000c6802 */ /* 0x000fe20000000f00 */
[----:B------:R-:W-:Y:S02]  /*1ace0*/  FFMA.FTZ R220, R201, 1.1920928955078125e-07, R220 ;  /* 0x34000000c9dc7823 */ /* 0x000fe400000100dc */
[----:B------:R-:W-:Y:S01]  /*1acf0*/  @P2 IMAD.MOV.U32 R11, RZ, RZ, 0x7f800000 ;  /* 0x7f800000ff0b2424 */ /* 0x000fe200078e00ff */
[----:B------:R-:W-:Y:S01]  /*1ad00*/  FSEL R232, R232, -INF , P1 ;  /* 0xff800000e8e87808 */ /* 0x000fe20000800000 */
[----:B------:R-:W-:Y:S01]  /*1ad10*/  FFMA.FTZ R219, R192, 1.1920928955078125e-07, R219 ;  /* 0x34000000c0db7823 */ /* 0x000fe200000100db */
[----:B------:R-:W1:Y:S01]  /*1ad20*/  LDS.64 R2, [R85] ;  /* 0x0000000055027984 */ /* 0x000e620000000a00 */
[----:B------:R-:W-:Y:S01]  /*1ad30*/  FFMA.FTZ R130, R130, 1.4426950216293334961, R7 ;  /* 0x3fb8aa3b82827823 */ /* 0x000fe20000010007 */
[----:B------:R-:W-:Y:S01]  /*1ad40*/  LEA R22, P1, R14, R216, 0x1 ;  /* 0x000000d80e167211 */ /* 0x000fe200078208ff */
[----:B------:R-:W-:Y:S01]  /*1ad50*/  FADD R221, R221, R140 ;  /* 0x0000008cdddd7221 */ /* 0x000fe20000000000 */
[----:B------:R-:W3:Y:S01]  /*1ad60*/  LDS.64 R4, [R75] ;  /* 0x000000004b047984 */ /* 0x000ee20000000a00 */
[----:B------:R-:W-:-:S02]  /*1ad70*/  FADD R220, R220, R9 ;  /* 0x00000009dcdc7221 */ /* 0x000fc40000000000 */
[----:B------:R-:W-:Y:S01]  /*1ad80*/  @P3 FFMA.FTZ R221, R105, R8, +INF ;  /* 0x7f80000069dd3423 */ /* 0x000fe20000010008 */
[----:B------:R-:W2:Y:S01]  /*1ad90*/  LDS.64 R6, [R77] ;  /* 0x000000004d067984 */ /* 0x000ea20000000a00 */
[----:B------:R-:W-:Y:S02]  /*1ada0*/  IMAD R16, R209, 0x2, R14 ;  /* 0x00000002d1107824 */ /* 0x000fe400078e020e */
[----:B------:R-:W-:Y:S01]  /*1adb0*/  FADD R219, R219, R130 ;  /* 0x00000082dbdb7221 */ /* 0x000fe20000000000 */
[----:B------:R-:W2:Y:S01]  /*1adc0*/  LDS.64 R8, [R79] ;  /* 0x000000004f087984 */ /* 0x000ea20000000a00 */
[----:B------:R-:W-:Y:S01]  /*1add0*/  @P2 FFMA.FTZ R220, R104, R11, +INF ;  /* 0x7f80000068dc2423 */ /* 0x000fe2000001000b */
[----:B------:R-:W-:Y:S01]  /*1ade0*/  LEA.HI.X.SX32 R23, R14, R217, 0x1, P1 ;  /* 0x000000d90e177211 */ /* 0x000fe200008f0eff */
[----:B------:R-:W-:Y:S01]  /*1adf0*/  @P6 FFMA.FTZ R219, R215, R12, +INF ;  /* 0x7f800000d7db6423 */ /* 0x000fe2000001000c */
[----:B------:R-:W2:Y:S01]  /*1ae00*/  LDS.64 R10, [R85+0x800] ;  /* 0x00080000550a7984 */ /* 0x000ea20000000a00 */
[----:B0-----:R-:W-:-:S03]  /*1ae10*/  IMAD R18, R209, 0x2, R16 ;  /* 0x00000002d1127824 */ /* 0x001fc600078e0210 */
[----:B------:R-:W0:Y:S04]  /*1ae20*/  LDS.64 R12, [R75+0x800] ;  /* 0x000800004b0c7984 */ /* 0x000e280000000a00 */
[----:B------:R-:W0:Y:S01]  /*1ae30*/  LDS.64 R14, [R77+0x800] ;  /* 0x000800004d0e7984 */ /* 0x000e220000000a00 */
[----:B------:R-:W-:Y:S02]  /*1ae40*/  LEA R20, R209, R18, 0x1 ;  /* 0x00000012d1147211 */ /* 0x000fe400078e08ff */
[----:B------:R-:W-:-:S03]  /*1ae50*/  LEA R24, P6, R16, R216, 0x1 ;  /* 0x000000d810187211 */ /* 0x000fc600078c08ff */
[C---:B------:R-:W-:Y:S01]  /*1ae60*/  IMAD R32, R209.reuse, 0x2, R20 ;  /* 0x00000002d1207824 */ /* 0x040fe200078e0214 */
[-C--:B------:R-:W-:Y:S02]  /*1ae70*/  LEA.HI.X.SX32 R25, R16, R217.reuse, 0x1, P6 ;  /* 0x000000d910197211 */ /* 0x080fe400030f0eff */
[CC--:B------:R-:W-:Y:S01]  /*1ae80*/  LEA R26, P6, R18.reuse, R216.reuse, 0x1 ;  /* 0x000000d8121a7211 */ /* 0x0c0fe200078c08ff */
[C---:B------:R-:W-:Y:S01]  /*1ae90*/  IMAD R34, R209.reuse, 0x2, R32 ;  /* 0x00000002d1227824 */ /* 0x040fe200078e0220 */
[----:B------:R-:W4:Y:S02]  /*1aea0*/  LDS.64 R16, [R79+0x800] ;  /* 0x000800004f107984 */ /* 0x000f240000000a00 */
[-C--:B------:R-:W-:Y:S02]  /*1aeb0*/  LEA.HI.X.SX32 R27, R18, R217.reuse, 0x1, P6 ;  /* 0x000000d9121b7211 */ /* 0x080fe400030f0eff */
[C---:B------:R-:W-:Y:S01]  /*1aec0*/  LEA R28, P6, R20.reuse, R216, 0x1 ;  /* 0x000000d8141c7211 */ /* 0x040fe200078c08ff */
[----:B------:R-:W-:Y:S01]  /*1aed0*/  IMAD R36, R209, 0x2, R34 ;  /* 0x00000002d1247824 */ /* 0x000fe200078e0222 */
[----:B-1----:R-:W-:Y:S02]  /*1aee0*/  STG.E.U16 [R22.64], R2 ;  /* 0x0000000216007986 */ /* 0x002fe4000c101506 */
[----:B------:R-:W-:-:S02]  /*1aef0*/  LEA.HI.X.SX32 R29, R20, R217, 0x1, P6 ;  /* 0x000000d9141d7211 */ /* 0x000fc400030f0eff */
[C---:B------:R-:W-:Y:S01]  /*1af00*/  LEA R30, P6, R32.reuse, R216, 0x1 ;  /* 0x000000d8201e7211 */ /* 0x040fe200078c08ff */
[----:B------:R-:W1:Y:S01]  /*1af10*/  LDS.64 R18, [R85+0x1000] ;  /* 0x0010000055127984 */ /* 0x000e620000000a00 */
[C---:B------:R-:W-:Y:S02]  /*1af20*/  LEA R38, R209.reuse, R36, 0x1 ;  /* 0x00000024d1267211 */ /* 0x040fe400078e08ff */
[-C--:B------:R-:W-:Y:S01]  /*1af30*/  LEA.HI.X.SX32 R31, R32, R217.reuse, 0x1, P6 ;  /* 0x000000d9201f7211 */ /* 0x080fe200030f0eff */
[----:B---3--:R-:W-:Y:S01]  /*1af40*/  STG.E.U16 [R24.64], R4 ;  /* 0x0000000418007986 */ /* 0x008fe2000c101506 */
[CC--:B------:R-:W-:Y:S01]  /*1af50*/  LEA R32, P6, R34.reuse, R216.reuse, 0x1 ;  /* 0x000000d822207211 */ /* 0x0c0fe200078c08ff */
[C---:B------:R-:W-:Y:S02]  /*1af60*/  IMAD R40, R209.reuse, 0x2, R38 ;  /* 0x00000002d1287824 */ /* 0x040fe400078e0226 */
[----:B------:R-:W3:Y:S01]  /*1af70*/  LDS.64 R20, [R75+0x1000] ;  /* 0x001000004b147984 */ /* 0x000ee20000000a00 */
[-C--:B------:R-:W-:Y:S01]  /*1af80*/  LEA.HI.X.SX32 R33, R34, R217.reuse, 0x1, P6 ;  /* 0x000000d922217211 */ /* 0x080fe200030f0eff */
[C---:B------:R-:W-:Y:S01]  /*1af90*/  IMAD R42, R209.reuse, 0x2, R40 ;  /* 0x00000002d12a7824 */ /* 0x040fe200078e0228 */
[CC--:B------:R-:W-:Y:S01]  /*1afa0*/  LEA R34, P6, R36.reuse, R216.reuse, 0x1 ;  /* 0x000000d824227211 */ /* 0x0c0fe200078c08ff */
[----:B--2---:R-:W-:Y:S02]  /*1afb0*/  STG.E.U16 [R26.64], R6 ;  /* 0x000000061a007986 */ /* 0x004fe4000c101506 */
[----:B------:R-:W-:Y:S01]  /*1afc0*/  IMAD R44, R209, 0x2, R42 ;  /* 0x00000002d12c7824 */ /* 0x000fe200078e022a */
[----:B------:R-:W-:Y:S01]  /*1afd0*/  LEA.HI.X.SX32 R35, R36, R217, 0x1, P6 ;  /* 0x000000d924237211 */ /* 0x000fe200030f0eff */
[----:B------:R-:W-:Y:S04]  /*1afe0*/  STG.E.U16 [R28.64], R8 ;  /* 0x000000081c007986 */ /* 0x000fe8000c101506 */
[----:B------:R-:W-:Y:S04]  /*1aff0*/  STG.E.U16 [R30.64], R10 ;  /* 0x0000000a1e007986 */ /* 0x000fe8000c101506 */
[----:B0-----:R-:W-:Y:S04]  /*1b000*/  STG.E.U16 [R32.64], R12 ;  /* 0x0000000c20007986 */ /* 0x001fe8000c101506 */
[----:B------:R0:W-:Y:S01]  /*1b010*/  STG.E.U16 [R34.64], R14 ;  /* 0x0000000e22007986 */ /* 0x0001e2000c101506 */
[----:B------:R-:W-:-:S03]  /*1b020*/  LEA R36, P6, R38, R216, 0x1 ;  /* 0x000000d826247211 */ /* 0x000fc600078c08ff */
[----:B------:R-:W2:Y:S04]  /*1b030*/  LDS.64 R22, [R77+0x1000] ;  /* 0x001000004d167984 */ /* 0x000ea80000000a00 */
[----:B------:R-:W1:Y:S01]  /*1b040*/  LDS.64 R24, [R79+0x1000] ;  /* 0x001000004f187984 */ /* 0x000e620000000a00 */
[----:B0-----:R-:W-:-:S03]  /*1b050*/  LEA R34, R209, R44, 0x1 ;  /* 0x0000002cd1227211 */ /* 0x001fc600078e08ff */
[----:B------:R-:W0:Y:S02]  /*1b060*/  LDS.64 R26, [R85+0x1800] ;  /* 0x00180000551a7984 */ /* 0x000e240000000a00 */
[C---:B------:R-:W-:Y:S02]  /*1b070*/  IMAD R48, R209.reuse, 0x2, R34 ;  /* 0x00000002d1307824 */ /* 0x040fe400078e0222 */
[----:B------:R-:W0:Y:S02]  /*1b080*/  LDS.64 R28, [R75+0x1800] ;  /* 0x001800004b1c7984 */ /* 0x000e240000000a00 */
[C---:B------:R-:W-:Y:S02]  /*1b090*/  IMAD R50, R209.reuse, 0x2, R48 ;  /* 0x00000002d1327824 */ /* 0x040fe400078e0230 */
[----:B------:R-:W0:Y:S02]  /*1b0a0*/  LDS.64 R30, [R77+0x1800] ;  /* 0x001800004d1e7984 */ /* 0x000e240000000a00 */
[----:B------:R-:W-:-:S02]  /*1b0b0*/  IMAD R52, R209, 0x2, R50 ;  /* 0x00000002d1347824 */ /* 0x000fc400078e0232 */
[----:B------:R-:W0:Y:S03]  /*1b0c0*/  LDS.64 R32, [R79+0x1800] ;  /* 0x001800004f207984 */ /* 0x000e260000000a00 */
[----:B------:R-:W-:Y:S02]  /*1b0d0*/  LEA R54, R209, R52, 0x1 ;  /* 0x00000034d1367211 */ /* 0x000fe400078e08ff */
[----:B------:R-:W-:-:S03]  /*1b0e0*/  LEA.HI.X.SX32 R37, R38, R217, 0x1, P6 ;  /* 0x000000d926257211 */ /* 0x000fc600030f0eff */
[----:B------:R-:W-:Y:S01]  /*1b0f0*/  IMAD R56, R209, 0x2, R54 ;  /* 0x00000002d1387824 */ /* 0x000fe200078e0236 */
[----:B------:R-:W-:-:S03]  /*1b100*/  LEA R38, P6, R40, R216, 0x1 ;  /* 0x000000d828267211 */ /* 0x000fc600078c08ff */
[C---:B------:R-:W-:Y:S01]  /*1b110*/  IMAD R58, R209.reuse, 0x2, R56 ;  /* 0x00000002d13a7824 */ /* 0x040fe200078e0238 */
[----:B------:R-:W-:Y:S02]  /*1b120*/  LEA.HI.X.SX32 R39, R40, R217, 0x1, P6 ;  /* 0x000000d928277211 */ /* 0x000fe400030f0eff */
[----:B------:R-:W-:Y:S01]  /*1b130*/  LEA R40, P6, R42, R216, 0x1 ;  /* 0x000000d82a287211 */ /* 0x000fe200078c08ff */
[----:B------:R-:W-:-:S03]  /*1b140*/  IMAD R60, R209, 0x2, R58 ;  /* 0x00000002d13c7824 */ /* 0x000fc600078e023a */
[-C--:B------:R-:W-:Y:S02]  /*1b150*/  LEA.HI.X.SX32 R41, R42, R217.reuse, 0x1, P6 ;  /* 0x000000d92a297211 */ /* 0x080fe400030f0eff */
[C---:B------:R-:W-:Y:S02]  /*1b160*/  LEA R42, P6, R44.reuse, R216, 0x1 ;  /* 0x000000d82c2a7211 */ /* 0x040fe400078c08ff */
[C---:B------:R-:W-:Y:S02]  /*1b170*/  LEA R62, R209.reuse, R60, 0x1 ;  /* 0x0000003cd13e7211 */ /* 0x040fe400078e08ff */
[----:B------:R-:W-:Y:S02]  /*1b180*/  LEA.HI.X.SX32 R43, R44, R217, 0x1, P6 ;  /* 0x000000d92c2b7211 */ /* 0x000fe400030f0eff */
[----:B------:R-:W-:Y:S01]  /*1b190*/  LEA R44, P6, R34, R216, 0x1 ;  /* 0x000000d8222c7211 */ /* 0x000fe200078c08ff */
[----:B------:R-:W-:-:S03]  /*1b1a0*/  IMAD R64, R209, 0x2, R62 ;  /* 0x00000002d1407824 */ /* 0x000fc600078e023e */
[-C--:B------:R-:W-:Y:S01]  /*1b1b0*/  LEA.HI.X.SX32 R45, R34, R217.reuse, 0x1, P6 ;  /* 0x000000d9222d7211 */ /* 0x080fe200030f0eff */
[C---:B------:R-:W-:Y:S01]  /*1b1c0*/  IMAD R66, R209.reuse, 0x2, R64 ;  /* 0x00000002d1427824 */ /* 0x040fe200078e0240 */
[CC--:B------:R-:W-:Y:S01]  /*1b1d0*/  LEA R46, P6, R48.reuse, R216.reuse, 0x1 ;  /* 0x000000d8302e7211 */ /* 0x0c0fe200078c08ff */
[----:B------:R-:W0:Y:S02]  /*1b1e0*/  LDS.64 R34, [R85+0x2000] ;  /* 0x0020000055227984 */ /* 0x000e240000000a00 */
[C---:B------:R-:W-:Y:S01]  /*1b1f0*/  IMAD R68, R209.reuse, 0x2, R66 ;  /* 0x00000002d1447824 */ /* 0x040fe200078e0242 */
[----:B------:R-:W-:Y:S02]  /*1b200*/  LEA.HI.X.SX32 R47, R48, R217, 0x1, P6 ;  /* 0x000000d9302f7211 */ /* 0x000fe400030f0eff */
[----:B------:R-:W-:Y:S02]  /*1b210*/  LEA R48, P6, R50, R216, 0x1 ;  /* 0x000000d832307211 */ /* 0x000fe400078c08ff */
[----:B------:R-:W-:-:S02]  /*1b220*/  LEA R70, R209, R68, 0x1 ;  /* 0x00000044d1467211 */ /* 0x000fc400078e08ff */
[----:B------:R-:W-:Y:S02]  /*1b230*/  LEA.HI.X.SX32 R49, R50, R217, 0x1, P6 ;  /* 0x000000d932317211 */ /* 0x000fe400030f0eff */
[----:B------:R-:W-:Y:S01]  /*1b240*/  LEA R50, P6, R52, R216, 0x1 ;  /* 0x000000d834327211 */ /* 0x000fe200078c08ff */
[----:B------:R-:W-:-:S03]  /*1b250*/  IMAD R72, R209, 0x2, R70 ;  /* 0x00000002d1487824 */ /* 0x000fc600078e0246 */
[----:B------:R-:W-:Y:S02]  /*1b260*/  LEA.HI.X.SX32 R51, R52, R217, 0x1, P6 ;  /* 0x000000d934337211 */ /* 0x000fe400030f0eff */
[----:B------:R-:W-:Y:S01]  /*1b270*/  LEA R52, P6, R54, R216, 0x1 ;  /* 0x000000d836347211 */ /* 0x000fe200078c08ff */
[----:B------:R-:W-:-:S03]  /*1b280*/  IMAD R74, R209, 0x2, R72 ;  /* 0x00000002d14a7824 */ /* 0x000fc600078e0248 */
[-C--:B------:R-:W-:Y:S01]  /*1b290*/  LEA.HI.X.SX32 R53, R54, R217.reuse, 0x1, P6 ;  /* 0x000000d936357211 */ /* 0x080fe200030f0eff */
[----:B------:R-:W-:Y:S01]  /*1b2a0*/  IMAD R76, R209, 0x2, R74 ;  /* 0x00000002d14c7824 */ /* 0x000fe200078e024a */
[CC--:B------:R-:W-:Y:S01]  /*1b2b0*/  LEA R54, P6, R56.reuse, R216.reuse, 0x1 ;  /* 0x000000d838367211 */ /* 0x0c0fe200078c08ff */
[----:B----4-:R-:W-:Y:S03]  /*1b2c0*/  STG.E.U16 [R36.64], R16 ;  /* 0x0000001024007986 */ /* 0x010fe6000c101506 */
[----:B------:R-:W-:Y:S01]  /*1b2d0*/  LEA.HI.X.SX32 R55, R56, R217, 0x1, P6 ;  /* 0x000000d938377211 */ /* 0x000fe200030f0eff */
[----:B-1----:R-:W-:Y:S01]  /*1b2e0*/  STG.E.U16 [R38.64], R18 ;  /* 0x0000001226007986 */ /* 0x002fe2000c101506 */
[----:B------:R-:W-:-:S03]  /*1b2f0*/  LEA R56, P6, R58, R216, 0x1 ;  /* 0x000000d83a387211 */ /* 0x000fc600078c08ff */
[----:B------:R-:W1:Y:S01]  /*1b300*/  LDS.64 R36, [R75+0x2000] ;  /* 0x002000004b247984 */ /* 0x000e620000000a00 */
[----:B------:R-:W-:-:S03]  /*1b310*/  LEA R78, R209, R76, 0x1 ;  /* 0x0000004cd14e7211 */ /* 0x000fc600078e08ff */
[----:B---3--:R-:W-:Y:S04]  /*1b320*/  STG.E.U16 [R40.64], R20 ;  /* 0x0000001428007986 */ /* 0x008fe8000c101506 */
[----:B------:R-:W3:Y:S01]  /*1b330*/  LDS.64 R38, [R77+0x2000] ;  /* 0x002000004d267984 */ /* 0x000ee20000000a00 */
[----:B------:R-:W-:-:S03]  /*1b340*/  LEA.HI.X.SX32 R57, R58, R217, 0x1, P6 ;  /* 0x000000d93a397211 */ /* 0x000fc600030f0eff */
[----:B--2---:R-:W-:Y:S04]  /*1b350*/  STG.E.U16 [R42.64], R22 ;  /* 0x000000162a007986 */ /* 0x004fe8000c101506 */
[----:B------:R-:W2:Y:S01]  /*1b360*/  LDS.64 R40, [R79+0x2000] ;  /* 0x002000004f287984 */ /* 0x000ea20000000a00 */
[----:B------:R-:W-:-:S03]  /*1b370*/  LEA R58, P6, R60, R216, 0x1 ;  /* 0x000000d83c3a7211 */ /* 0x000fc600078c08ff */
[----:B------:R-:W-:Y:S04]  /*1b380*/  STG.E.U16 [R44.64], R24 ;  /* 0x000000182c007986 */ /* 0x000fe8000c101506 */
[----:B------:R-:W4:Y:S01]  /*1b390*/  LDS.64 R42, [R85+0x2800] ;  /* 0x00280000552a7984 */ /* 0x000f220000000a00 */
[----:B------:R-:W-:-:S03]  /*1b3a0*/  IMAD R80, R209, 0x2, R78 ;  /* 0x00000002d1507824 */ /* 0x000fc600078e024e */
[----:B0-----:R-:W-:Y:S04]  /*1b3b0*/  STG.E.U16 [R46.64], R26 ;  /* 0x0000001a2e007986 */ /* 0x001fe8000c101506 */
[----:B------:R-:W0:Y:S04]  /*1b3c0*/  LDS.64 R44, [R75+0x2800] ;  /* 0x002800004b2c7984 */ /* 0x000e280000000a00 */
[----:B------:R-:W0:Y:S01]  /*1b3d0*/  LDS.64 R46, [R77+0x2800] ;  /* 0x002800004d2e7984 */ /* 0x000e220000000a00 */
[-C--:B------:R-:W-:Y:S01]  /*1b3e0*/  LEA.HI.X.SX32 R59, R60, R217.reuse, 0x1, P6 ;  /* 0x000000d93c3b7211 */ /* 0x080fe200030f0eff */
[C---:B------:R-:W-:Y:S01]  /*1b3f0*/  IMAD R82, R209.reuse, 0x2, R80 ;  /* 0x00000002d1527824 */ /* 0x040fe200078e0250 */
[CC--:B------:R-:W-:Y:S01]  /*1b400*/  LEA R60, P6, R62.reuse, R216.reuse, 0x1 ;  /* 0x000000d83e3c7211 */ /* 0x0c0fe200078c08ff */
[----:B------:R-:W-:Y:S02]  /*1b410*/  STG.E.U16 [R48.64], R28 ;  /* 0x0000001c30007986 */ /* 0x000fe4000c101506 */
[----:B------:R-:W-:Y:S01]  /*1b420*/  IMAD R84, R209, 0x2, R82 ;  /* 0x00000002d1547824 */ /* 0x000fe200078e0252 */
[----:B------:R-:W-:Y:S01]  /*1b430*/  LEA.HI.X.SX32 R61, R62, R217, 0x1, P6 ;  /* 0x000000d93e3d7211 */ /* 0x000fe200030f0eff */
[----:B------:R-:W0:Y:S01]  /*1b440*/  LDS.64 R48, [R79+0x2800] ;  /* 0x002800004f307984 */ /* 0x000e220000000a00 */
[----:B------:R-:W-:-:S02]  /*1b450*/  LEA R62, P6, R64, R216, 0x1 ;  /* 0x000000d8403e7211 */ /* 0x000fc400078c08ff */
[C---:B------:R-:W-:Y:S02]  /*1b460*/  LEA R86, R209.reuse, R84, 0x1 ;  /* 0x00000054d1567211 */ /* 0x040fe400078e08ff */
[-C--:B------:R-:W-:Y:S01]  /*1b470*/  LEA.HI.X.SX32 R63, R64, R217.reuse, 0x1, P6 ;  /* 0x000000d9403f7211 */ /* 0x080fe200030f0eff */
[----:B------:R-:W-:Y:S01]  /*1b480*/  STG.E.U16 [R50.64], R30 ;  /* 0x0000001e32007986 */ /* 0x000fe2000c101506 */
[CC--:B------:R-:W-:Y:S01]  /*1b490*/  LEA R64, P6, R66.reuse, R216.reuse, 0x1 ;  /* 0x000000d842407211 */ /* 0x0c0fe200078c08ff */
[C---:B------:R-:W-:Y:S02]  /*1b4a0*/  IMAD R88, R209.reuse, 0x2, R86 ;  /* 0x00000002d1587824 */ /* 0x040fe400078e0256 */
[----:B------:R-:W0:Y:S01]  /*1b4b0*/  LDS.64 R50, [R85+0x3000] ;  /* 0x0030000055327984 */ /* 0x000e220000000a00 */
[----:B------:R-:W-:Y:S02]  /*1b4c0*/  LEA.HI.X.SX32 R65, R66, R217, 0x1, P6 ;  /* 0x000000d942417211 */ /* 0x000fe400030f0eff */
[----:B------:R-:W-:Y:S01]  /*1b4d0*/  LEA R66, P6, R68, R216, 0x1 ;  /* 0x000000d844427211 */ /* 0x000fe200078c08ff */
[----:B------:R-:W-:Y:S01]  /*1b4e0*/  STG.E.U16 [R52.64], R32 ;  /* 0x0000002034007986 */ /* 0x000fe2000c101506 */
[----:B------:R-:W-:-:S03]  /*1b4f0*/  IMAD R90, R209, 0x2, R88 ;  /* 0x00000002d15a7824 */ /* 0x000fc600078e0258 */
[----:B------:R-:W0:Y:S01]  /*1b500*/  LDS.64 R52, [R75+0x3000] ;  /* 0x003000004b347984 */ /* 0x000e220000000a00 */
[-C--:B------:R-:W-:Y:S02]  /*1b510*/  LEA.HI.X.SX32 R67, R68, R217.reuse, 0x1, P6 ;  /* 0x000000d944437211 */ /* 0x080fe400030f0eff */
[CC--:B------:R-:W-:Y:S01]  /*1b520*/  LEA R68, P6, R70.reuse, R216.reuse, 0x1 ;  /* 0x000000d846447211 */ /* 0x0c0fe200078c08ff */
[C---:B------:R-:W-:Y:S01]  /*1b530*/  IMAD R92, R209.reuse, 0x2, R90 ;  /* 0x00000002d15c7824 */ /* 0x040fe200078e025a */
[----:B------:R-:W-:Y:S02]  /*1b540*/  STG.E.U16 [R54.64], R34 ;  /* 0x0000002236007986 */ /* 0x000fe4000c101506 */
[----:B------:R-:W-:Y:S02]  /*1b550*/  LEA.HI.X.SX32 R69, R70, R217, 0x1, P6 ;  /* 0x000000d946457211 */ /* 0x000fe400030f0eff */
[----:B------:R-:W-:Y:S01]  /*1b560*/  LEA R70, P6, R72, R216, 0x1 ;  /* 0x000000d848467211 */ /* 0x000fe200078c08ff */
[----:B------:R-:W0:Y:S01]  /*1b570*/  LDS.64 R54, [R77+0x3000] ;  /* 0x003000004d367984 */ /* 0x000e220000000a00 */
[----:B------:R-:W-:-:S02]  /*1b580*/  LEA R94, R209, R92, 0x1 ;  /* 0x0000005cd15e7211 */ /* 0x000fc400078e08ff */
[-C--:B------:R-:W-:Y:S01]  /*1b590*/  LEA.HI.X.SX32 R71, R72, R217.reuse, 0x1, P6 ;  /* 0x000000d948477211 */ /* 0x080fe200030f0eff */
[----:B-1----:R-:W-:Y:S01]  /*1b5a0*/  STG.E.U16 [R56.64], R36 ;  /* 0x0000002438007986 */ /* 0x002fe2000c101506 */
[C---:B------:R-:W-:Y:S01]  /*1b5b0*/  LEA R72, P6, R74.reuse, R216, 0x1 ;  /* 0x000000d84a487211 */ /* 0x040fe200078c08ff */
[----:B------:R-:W-:Y:S02]  /*1b5c0*/  IMAD R96, R209, 0x2, R94 ;  /* 0x00000002d1607824 */ /* 0x000fe400078e025e */
[----:B---3--:R-:W-:Y:S01]  /*1b5d0*/  STG.E.U16 [R58.64], R38 ;  /* 0x000000263a007986 */ /* 0x008fe2000c101506 */
[----:B------:R-:W-:-:S03]  /*1b5e0*/  LEA.HI.X.SX32 R73, R74, R217, 0x1, P6 ;  /* 0x000000d94a497211 */ /* 0x000fc600030f0eff */
[----:B--2---:R-:W-:Y:S04]  /*1b5f0*/  STG.E.U16 [R60.64], R40 ;  /* 0x000000283c007986 */ /* 0x004fe8000c101506 */
[----:B----4-:R-:W-:Y:S01]  /*1b600*/  STG.E.U16 [R62.64], R42 ;  /* 0x0000002a3e007986 */ /* 0x010fe2000c101506 */
[----:B------:R-:W-:-:S03]  /*1b610*/  IMAD R98, R209, 0x2, R96 ;  /* 0x00000002d1627824 */ /* 0x000fc600078e0260 */
[----:B0-----:R-:W-:Y:S04]  /*1b620*/  STG.E.U16 [R64.64], R44 ;  /* 0x0000002c40007986 */ /* 0x001fe8000c101506 */
[----:B------:R0:W-:Y:S04]  /*1b630*/  STG.E.U16 [R66.64], R46 ;  /* 0x0000002e42007986 */ /* 0x0001e8000c101506 */
[----:B------:R-:W1:Y:S04]  /*1b640*/  LDS.64 R56, [R79+0x3000] ;  /* 0x003000004f387984 */ /* 0x000e680000000a00 */
[----:B------:R-:W2:Y:S01]  /*1b650*/  LDS.64 R58, [R85+0x3800] ;  /* 0x00380000553a7984 */ /* 0x000ea20000000a00 */
[----:B0-----:R-:W-:-:S03]  /*1b660*/  LEA R66, P6, R76, R216, 0x1 ;  /* 0x000000d84c427211 */ /* 0x001fc600078c08ff */
[----:B------:R0:W3:Y:S01]  /*1b670*/  LDS.64 R60, [R75+0x3800] ;  /* 0x003800004b3c7984 */ /* 0x0000e20000000a00 */
[-C--:B------:R-:W-:Y:S01]  /*1b680*/  LEA.HI.X.SX32 R67, R76, R217.reuse, 0x1, P6 ;  /* 0x000000d94c437211 */ /* 0x080fe200030f0eff */
[C---:B------:R-:W-:Y:S01]  /*1b690*/  IMAD R76, R209.reuse, 0x2, R98 ;  /* 0x00000002d14c7824 */ /* 0x040fe200078e0262 */
[C---:B------:R-:W-:Y:S01]  /*1b6a0*/  LEA R74, P6, R78.reuse, R216, 0x1 ;  /* 0x000000d84e4a7211 */ /* 0x040fe200078c08ff */
[----:B------:R4:W-:Y:S03]  /*1b6b0*/  STG.E.U16 [R68.64], R48 ;  /* 0x0000003044007986 */ /* 0x0009e6000c101506 */
[----:B0-----:R-:W-:Y:S01]  /*1b6c0*/  LEA.HI.X.SX32 R75, R78, R217, 0x1, P6 ;  /* 0x000000d94e4b7211 */ /* 0x001fe200030f0eff */
[----:B------:R-:W0:Y:S01]  /*1b6d0*/  LDS.64 R62, [R77+0x3800] ;  /* 0x003800004d3e7984 */ /* 0x000e220000000a00 */
[----:B------:R-:W-:-:S03]  /*1b6e0*/  LEA R78, R209, R76, 0x1 ;  /* 0x0000004cd14e7211 */ /* 0x000fc600078e08ff */
[----:B------:R-:W0:Y:S01]  /*1b6f0*/  LDS.64 R64, [R79+0x3800] ;  /* 0x003800004f407984 */ /* 0x000e220000000a00 */
[----:B----4-:R-:W-:-:S03]  /*1b700*/  LEA R68, P6, R80, R216, 0x1 ;  /* 0x000000d850447211 */ /* 0x010fc600078c08ff */
[----:B------:R4:W-:Y:S01]  /*1b710*/  STG.E.U16 [R70.64], R50 ;  /* 0x0000003246007986 */ /* 0x0009e2000c101506 */
[----:B------:R-:W-:Y:S01]  /*1b720*/  LEA.HI.X.SX32 R69, R80, R217, 0x1, P6 ;  /* 0x000000d950457211 */ /* 0x000fe200030f0eff */
[C---:B------:R-:W-:Y:S02]  /*1b730*/  IMAD R80, R209.reuse, 0x2, R78 ;  /* 0x00000002d1507824 */ /* 0x040fe400078e024e */
[----:B------:R1:W-:Y:S02]  /*1b740*/  STG.E.U16 [R72.64], R52 ;  /* 0x0000003448007986 */ /* 0x0003e4000c101506 */
[----:B------:R-:W-:Y:S01]  /*1b750*/  IMAD R100, R209, 0x2, R80 ;  /* 0x00000002d1647824 */ /* 0x000fe200078e0250 */
[----:B----4-:R-:W-:-:S04]  /*1b760*/  LEA R70, P6, R82, R216, 0x1 ;  /* 0x000000d852467211 */ /* 0x010fc800078c08ff */
[----:B------:R-:W-:Y:S01]  /*1b770*/  LEA.HI.X.SX32 R71, R82, R217, 0x1, P6 ;  /* 0x000000d952477211 */ /* 0x000fe200030f0eff */
[----:B------:R-:W-:Y:S01]  /*1b780*/  IMAD R82, R209, 0x2, R100 ;  /* 0x00000002d1527824 */ /* 0x000fe200078e0264 */
[----:B-1----:R-:W-:-:S04]  /*1b790*/  LEA R72, P6, R84, R216, 0x1 ;  /* 0x000000d854487211 */ /* 0x002fc800078c08ff */
[----:B------:R-:W-:Y:S02]  /*1b7a0*/  LEA.HI.X.SX32 R73, R84, R217, 0x1, P6 ;  /* 0x000000d954497211 */ /* 0x000fe400030f0eff */
[C---:B------:R-:W-:Y:S01]  /*1b7b0*/  LEA R84, R209.reuse, R82, 0x1 ;  /* 0x00000052d1547211 */ /* 0x040fe200078e08ff */
[----:B------:R1:W-:Y:S04]  /*1b7c0*/  STG.E.U16 [R66.64], R54 ;  /* 0x0000003642007986 */ /* 0x0003e8000c101506 */
[----:B------:R-:W-:Y:S01]  /*1b7d0*/  IMAD R102, R209, 0x2, R84 ;  /* 0x00000002d1667824 */ /* 0x000fe200078e0254 */
[----:B-1----:R-:W-:-:S04]  /*1b7e0*/  LEA R66, P6, R86, R216, 0x1 ;  /* 0x000000d856427211 */ /* 0x002fc800078c08ff */
[----:B------:R-:W-:Y:S01]  /*1b7f0*/  LEA.HI.X.SX32 R67, R86, R217, 0x1, P6 ;  /* 0x000000d956437211 */ /* 0x000fe200030f0eff */
[C---:B------:R-:W-:Y:S01]  /*1b800*/  IMAD R86, R209.reuse, 0x2, R102 ;  /* 0x00000002d1567824 */ /* 0x040fe200078e0266 */
[----:B------:R1:W-:Y:S01]  /*1b810*/  STG.E.U16 [R74.64], R56 ;  /* 0x000000384a007986 */ /* 0x0003e2000c101506 */
[----:B------:R-:W-:Y:S02]  /*1b820*/  PRMT R8, R2, 0x7632, R8 ;  /* 0x0000763202087816 */ /* 0x000fe40000000008 */
[----:B------:R-:W-:Y:S01]  /*1b830*/  IMAD R2, R209, 0x2, R86 ;  /* 0x00000002d1027824 */ /* 0x000fe200078e0256 */
[----:B--2---:R2:W-:Y:S01]  /*1b840*/  STG.E.U16 [R68.64], R58 ;  /* 0x0000003a44007986 */ /* 0x0045e2000c101506 */
[----:B-1----:R-:W-:-:S04]  /*1b850*/  LEA R74, P6, R88, R216, 0x1 ;  /* 0x000000d8584a7211 */ /* 0x002fc800078c08ff */
[-C--:B------:R-:W-:Y:S02]  /*1b860*/  LEA.HI.X.SX32 R75, R88, R217.reuse, 0x1, P6 ;  /* 0x000000d9584b7211 */ /* 0x080fe400030f0eff */
[C---:B--2---:R-:W-:Y:S02]  /*1b870*/  LEA R68, P6, R90.reuse, R216, 0x1 ;  /* 0x000000d85a447211 */ /* 0x044fe400078c08ff */
[----:B------:R-:W-:Y:S02]  /*1b880*/  LEA R88, R209, R2, 0x1 ;  /* 0x00000002d1587211 */ /* 0x000fe400078e08ff */
[----:B------:R-:W-:-:S03]  /*1b890*/  LEA.HI.X.SX32 R69, R90, R217, 0x1, P6 ;  /* 0x000000d95a457211 */ /* 0x000fc600030f0eff */
[----:B------:R-:W-:Y:S01]  /*1b8a0*/  IMAD R90, R209, 0x2, R88 ;  /* 0x00000002d15a7824 */ /* 0x000fe200078e0258 */
[----:B------:R-:W-:-:S03]  /*1b8b0*/  PRMT R34, R4, 0x7632, R34 ;  /* 0x0000763204227816 */ /* 0x000fc60000000022 */
[C---:B------:R-:W-:Y:S01]  /*1b8c0*/  IMAD R4, R209.reuse, 0x2, R90 ;  /* 0x00000002d1047824 */ /* 0x040fe200078e025a */
[----:B------:R-:W-:Y:S01]  /*1b8d0*/  PRMT R12, R6, 0x7632, R12 ;  /* 0x00007632060c7816 */ /* 0x000fe2000000000c */
[----:B---3--:R1:W-:Y:S02]  /*1b8e0*/  STG.E.U16 [R70.64], R60 ;  /* 0x0000003c46007986 */ /* 0x0083e4000c101506 */
[----:B------:R-:W-:Y:S02]  /*1b8f0*/  IMAD R6, R209, 0x2, R4 ;  /* 0x00000002d1067824 */ /* 0x000fe400078e0204 */
[----:B0-----:R-:W-:Y:S04]  /*1b900*/  STG.E.U16 [R72.64], R62 ;  /* 0x0000003e48007986 */ /* 0x001fe8000c101506 */
[----:B------:R-:W-:Y:S04]  /*1b910*/  STG.E.U16 [R66.64], R64 ;  /* 0x0000004042007986 */ /* 0x000fe8000c101506 */
[----:B------:R0:W-:Y:S01]  /*1b920*/  STG.E.U16 [R74.64], R8 ;  /* 0x000000084a007986 */ /* 0x0001e2000c101506 */
[----:B------:R-:W-:-:S02]  /*1b930*/  PRMT R14, R8, 0x7632, R14 ;  /* 0x00007632080e7816 */ /* 0x000fc4000000000e */
[----:B-1----:R-:W-:Y:S02]  /*1b940*/  LEA R70, P6, R92, R216, 0x1 ;  /* 0x000000d85c467211 */ /* 0x002fe400078c08ff */
[----:B0-----:R-:W-:Y:S02]  /*1b950*/  LEA R74, R209, R6, 0x1 ;  /* 0x00000006d14a7211 */ /* 0x001fe400078e08ff */
[----:B------:R-:W-:-:S03]  /*1b960*/  PRMT R36, R10, 0x7632, R36 ;  /* 0x000076320a247816 */ /* 0x000fc60000000024 */
[----:B------:R-:W-:Y:S01]  /*1b970*/  IMAD R8, R209, 0x2, R74 ;  /* 0x00000002d1087824 */ /* 0x000fe200078e024a */
[----:B------:R-:W-:-:S03]  /*1b980*/  LEA.HI.X.SX32 R71, R92, R217, 0x1, P6 ;  /* 0x000000d95c477211 */ /* 0x000fc600030f0eff */
[----:B------:R-:W-:Y:S01]  /*1b990*/  IMAD R10, R209, 0x2, R8 ;  /* 0x00000002d10a7824 */ /* 0x000fe200078e0208 */
[----:B------:R-:W-:-:S03]  /*1b9a0*/  LEA R66, P6, R94, R216, 0x1 ;  /* 0x000000d85e427211 */ /* 0x000fc600078c08ff */
[----:B------:R-:W-:Y:S01]  /*1b9b0*/  IMAD R92, R209, 0x2, R10 ;  /* 0x00000002d15c7824 */ /* 0x000fe200078e020a */
[----:B------:R0:W-:Y:S01]  /*1b9c0*/  STG.E.U16 [R68.64], R34 ;  /* 0x0000002244007986 */ /* 0x0001e2000c101506 */
[----:B------:R-:W-:-:S03]  /*1b9d0*/  LEA.HI.X.SX32 R67, R94, R217, 0x1, P6 ;  /* 0x000000d95e437211 */ /* 0x000fc600030f0eff */
[----:B------:R1:W-:Y:S01]  /*1b9e0*/  STG.E.U16 [R70.64], R12 ;  /* 0x0000000c46007986 */ /* 0x0003e2000c101506 */
[----:B------:R-:W-:Y:S02]  /*1b9f0*/  PRMT R20, R14, 0x7632, R20 ;  /* 0x000076320e147816 */ /* 0x000fe40000000014 */
[----:B0-----:R-:W-:Y:S02]  /*1ba00*/  PRMT R34, R12, 0x7632, R34 ;  /* 0x000076320c227816 */ /* 0x001fe40000000022 */
[----:B-1----:R-:W-:Y:S01]  /*1ba10*/  LEA R12, R209, R92, 0x1 ;  /* 0x0000005cd10c7211 */ /* 0x002fe200078e08ff */
[----:B------:R0:W-:Y:S01]  /*1ba20*/  STG.E.U16 [R66.64], R14 ;  /* 0x0000000e42007986 */ /* 0x0001e2000c101506 */
[----:B------:R-:W-:-:S04]  /*1ba30*/  LEA R72, P6, R96, R216, 0x1 ;  /* 0x000000d860487211 */ /* 0x000fc800078c08ff */
[----:B------:R-:W-:Y:S01]  /*1ba40*/  LEA.HI.X.SX32 R73, R96, R217, 0x1, P6 ;  /* 0x000000d960497211 */ /* 0x000fe200030f0eff */
[----:B0-----:R-:W-:-:S04]  /*1ba50*/  IMAD R14, R209, 0x2, R12 ;  /* 0x00000002d10e7824 */ /* 0x001fc800078e020c */
[----:B------:R-:W-:Y:S01]  /*1ba60*/  IMAD R94, R209, 0x2, R14 ;  /* 0x00000002d15e7824 */ /* 0x000fe200078e020e */
[----:B------:R-:W-:-:S03]  /*1ba70*/  LEA R68, P6, R98, R216, 0x1 ;  /* 0x000000d862447211 */ /* 0x000fc600078c08ff */
[C---:B------:R-:W-:Y:S01]  /*1ba80*/  IMAD R96, R209.reuse, 0x2, R94 ;  /* 0x00000002d1607824 */ /* 0x040fe200078e025e */
[----:B------:R-:W-:Y:S02]  /*1ba90*/  PRMT R22, R16, 0x7632, R22 ;  /* 0x0000763210167816 */ /* 0x000fe40000000016 */
[-C--:B------:R-:W-:Y:S02]  /*1baa0*/  LEA.HI.X.SX32 R69, R98, R217.reuse, 0x1, P6 ;  /* 0x000000d962457211 */ /* 0x080fe400030f0eff */
[----:B------:R-:W-:Y:S02]  /*1bab0*/  LEA R16, R209, R96, 0x1 ;  /* 0x00000060d1107211 */ /* 0x000fe400078e08ff */
[C---:B------:R-:W-:Y:S01]  /*1bac0*/  LEA R70, P6, R76.reuse, R216, 0x1 ;  /* 0x000000d84c467211 */ /* 0x040fe200078c08ff */
[----:B------:R0:W-:Y:S03]  /*1bad0*/  STG.E.U16 [R72.64], R36 ;  /* 0x0000002448007986 */ /* 0x0001e6000c101506 */
[----:B------:R-:W-:-:S02]  /*1bae0*/  LEA.HI.X.SX32 R71, R76, R217, 0x1, P6 ;  /* 0x000000d94c477211 */ /* 0x000fc400030f0eff */
[-C--:B------:R-:W-:Y:S02]  /*1baf0*/  LEA R66, P6, R78, R216.reuse, 0x1 ;  /* 0x000000d84e427211 */ /* 0x080fe400078c08ff */
[----:B0-----:R-:W-:Y:S01]  /*1bb00*/  PRMT R36, R18, 0x7632, R36 ;  /* 0x0000763212247816 */ /* 0x001fe20000000024 */
[C---:B------:R-:W-:Y:S01]  /*1bb10*/  IMAD R18, R209.reuse, 0x2, R16 ;  /* 0x00000002d1127824 */ /* 0x040fe200078e0210 */
[----:B------:R-:W-:Y:S01]  /*1bb20*/  LEA.HI.X.SX32 R67, R78, R217, 0x1, P6 ;  /* 0x000000d94e437211 */ /* 0x000fe200030f0eff */
[----:B------:R0:W-:Y:S02]  /*1bb30*/  STG.E.U16 [R68.64], R34 ;  /* 0x0000002244007986 */ /* 0x0001e4000c101506 */
[----:B------:R-:W-:Y:S01]  /*1bb40*/  IMAD R98, R209, 0x2, R18 ;  /* 0x00000002d1627824 */ /* 0x000fe200078e0212 */
[----:B------:R-:W-:Y:S01]  /*1bb50*/  LEA R72, P6, R80, R216, 0x1 ;  /* 0x000000d850487211 */ /* 0x000fe200078c08ff */
[----:B------:R1:W-:Y:S01]  /*1bb60*/  STG.E.U16 [R70.64], R20 ;  /* 0x0000001446007986 */ /* 0x0003e2000c101506 */
[----:B------:R-:W-:-:S02]  /*1bb70*/  PRMT R28, R22, 0x7632, R28 ;  /* 0x00007632161c7816 */ /* 0x000fc4000000001c */
[-C--:B------:R-:W-:Y:S02]  /*1bb80*/  LEA.HI.X.SX32 R73, R80, R217.reuse, 0x1, P6 ;  /* 0x000000d950497211 */ /* 0x080fe400030f0eff */
[----:B0-----:R-:W-:Y:S01]  /*1bb90*/  PRMT R34, R20, 0x7632, R34 ;  /* 0x0000763214227816 */ /* 0x001fe20000000022 */
[----:B-1----:R-:W-:Y:S01]  /*1bba0*/  IMAD R20, R209, 0x2, R98 ;  /* 0x00000002d1147824 */ /* 0x002fe200078e0262 */
[CC--:B------:R-:W-:Y:S01]  /*1bbb0*/  LEA R68, P6, R100.reuse, R216.reuse, 0x1 ;  /* 0x000000d864447211 */ /* 0x0c0fe200078c08ff */
[----:B------:R0:W-:Y:S03]  /*1bbc0*/  STG.E.U16 [R66.64], R22 ;  /* 0x0000001642007986 */ /* 0x0001e6000c101506 */
[----:B------:R-:W-:Y:S02]  /*1bbd0*/  LEA.HI.X.SX32 R69, R100, R217, 0x1, P6 ;  /* 0x000000d964457211 */ /* 0x000fe400030f0eff */
[----:B------:R-:W-:-:S02]  /*1bbe0*/  LEA R70, P6, R82, R216, 0x1 ;  /* 0x000000d852467211 */ /* 0x000fc400078c08ff */
[----:B0-----:R-:W-:Y:S02]  /*1bbf0*/  LEA R22, R209, R20, 0x1 ;  /* 0x00000014d1167211 */ /* 0x001fe400078e08ff */
[----:B------:R-:W-:-:S03]  /*1bc00*/  LEA.HI.X.SX32 R71, R82, R217, 0x1, P6 ;  /* 0x000000d952477211 */ /* 0x000fc600030f0eff */
[C---:B------:R-:W-:Y:S01]  /*1bc10*/  IMAD R100, R209.reuse, 0x2, R22 ;  /* 0x00000002d1647824 */ /* 0x040fe200078e0216 */
[-C--:B------:R-:W-:Y:S02]  /*1bc20*/  LEA R66, P6, R84, R216.reuse, 0x1 ;  /* 0x000000d854427211 */ /* 0x080fe400078c08ff */
[----:B------:R-:W-:Y:S01]  /*1bc30*/  PRMT R30, R24, 0x7632, R30 ;  /* 0x00007632181e7816 */ /* 0x000fe2000000001e */
[C---:B------:R-:W-:Y:S01]  /*1bc40*/  IMAD R24, R209.reuse, 0x2, R100 ;  /* 0x00000002d1187824 */ /* 0x040fe200078e0264 */
[----:B------:R0:W-:Y:S01]  /*1bc50*/  STG.E.U16 [R72.64], R36 ;  /* 0x0000002448007986 */ /* 0x0001e2000c101506 */
[----:B------:R-:W-:Y:S02]  /*1bc60*/  LEA.HI.X.SX32 R67, R84, R217, 0x1, P6 ;  /* 0x000000d954437211 */ /* 0x000fe400030f0eff */
[----:B0-----:R-:W-:Y:S01]  /*1bc70*/  PRMT R36, R26, 0x7632, R36 ;  /* 0x000076321a247816 */ /* 0x001fe20000000024 */
[----:B------:R-:W-:Y:S01]  /*1bc80*/  IMAD R26, R209, 0x2, R24 ;  /* 0x00000002d11a7824 */ /* 0x000fe200078e0218 */
[----:B------:R-:W-:-:S04]  /*1bc90*/  LEA R72, P6, R102, R216, 0x1 ;  /* 0x000000d866487211 */ /* 0x000fc800078c08ff */
[----:B------:R-:W-:Y:S02]  /*1bca0*/  LEA.HI.X.SX32 R73, R102, R217, 0x1, P6 ;  /* 0x000000d966497211 */ /* 0x000fe400030f0eff */
[C---:B------:R-:W-:Y:S02]  /*1bcb0*/  LEA R102, R209.reuse, R26, 0x1 ;  /* 0x0000001ad1667211 */ /* 0x040fe400078e08ff */
[----:B------:R-:W-:Y:S01]  /*1bcc0*/  FSETP.NEU.AND P1, PT, R104, RZ, PT ;  /* 0x000000ff6800720b */ /* 0x000fe20003f2d000 */
[----:B------:R0:W-:Y:S02]  /*1bcd0*/  STG.E.U16 [R68.64], R34 ;  /* 0x0000002244007986 */ /* 0x0001e4000c101506 */
[----:B------:R-:W-:Y:S02]  /*1bce0*/  IMAD R104, R209, 0x2, R102 ;  /* 0x00000002d1687824 */ /* 0x000fe400078e0266 */
[----:B------:R1:W-:Y:S01]  /*1bcf0*/  STG.E.U16 [R70.64], R28 ;  /* 0x0000001c46007986 */ /* 0x0003e2000c101506 */
[----:B------:R-:W-:-:S03]  /*1bd00*/  PRMT R38, R30, 0x7632, R38 ;  /* 0x000076321e267816 */ /* 0x000fc60000000026 */
[----:B------:R2:W-:Y:S01]  /*1bd10*/  STG.E.U16 [R66.64], R30 ;  /* 0x0000001e42007986 */ /* 0x0005e2000c101506 */
[----:B0-----:R-:W-:Y:S02]  /*1bd20*/  PRMT R34, R28, 0x7632, R34 ;  /* 0x000076321c227816 */ /* 0x001fe40000000022 */
[----:B------:R-:W-:Y:S01]  /*1bd30*/  LEA R68, P6, R86, R216, 0x1 ;  /* 0x000000d856447211 */ /* 0x000fe200078c08ff */
[----:B-1----:R-:W-:-:S03]  /*1bd40*/  IMAD R28, R209, 0x2, R104 ;  /* 0x00000002d11c7824 */ /* 0x002fc600078e0268 */
[----:B------:R-:W-:Y:S01]  /*1bd50*/  LEA.HI.X.SX32 R69, R86, R217, 0x1, P6 ;  /* 0x000000d956457211 */ /* 0x000fe200030f0eff */
[----:B--2---:R-:W-:Y:S01]  /*1bd60*/  IMAD R30, R209, 0x2, R28 ;  /* 0x00000002d11e7824 */ /* 0x004fe200078e021c */
[----:B------:R-:W-:-:S04]  /*1bd70*/  LEA R70, P6, R2, R216, 0x1 ;  /* 0x000000d802467211 */ /* 0x000fc800078c08ff */
[C---:B------:R-:W-:Y:S02]  /*1bd80*/  LEA R108, R209.reuse, R30, 0x1 ;  /* 0x0000001ed16c7211 */ /* 0x040fe400078e08ff */
[-C--:B------:R-:W-:Y:S02]  /*1bd90*/  LEA.HI.X.SX32 R71, R2, R217.reuse, 0x1, P6 ;  /* 0x000000d902477211 */ /* 0x080fe400030f0eff */
[----:B------:R-:W-:Y:S02]  /*1bda0*/  LEA R66, P6, R88, R216, 0x1 ;  /* 0x000000d858427211 */ /* 0x000fe400078c08ff */
[----:B------:R-:W-:Y:S01]  /*1bdb0*/  PRMT R2, R32, 0x7632, R2 ;  /* 0x0000763220027816 */ /* 0x000fe20000000002 */
[----:B------:R-:W-:Y:S01]  /*1bdc0*/  IMAD R32, R209, 0x2, R108 ;  /* 0x00000002d1207824 */ /* 0x000fe200078e026c */
[----:B------:R0:W-:Y:S01]  /*1bdd0*/  STG.E.U16 [R72.64], R36 ;  /* 0x0000002448007986 */ /* 0x0001e2000c101506 */
[----:B------:R-:W-:-:S03]  /*1bde0*/  LEA.HI.X.SX32 R67, R88, R217, 0x1, P6 ;  /* 0x000000d958437211 */ /* 0x000fc600030f0eff */
[----:B------:R1:W-:Y:S01]  /*1bdf0*/  STG.E.U16 [R68.64], R34 ;  /* 0x0000002244007986 */ /* 0x0003e2000c101506 */
[-C--:B0-----:R-:W-:Y:S02]  /*1be00*/  LEA R72, P6, R90, R216.reuse, 0x1 ;  /* 0x000000d85a487211 */ /* 0x081fe400078c08ff */
[----:B------:R-:W-:Y:S01]  /*1be10*/  PRMT R36, R34, 0x7632, R36 ;  /* 0x0000763222247816 */ /* 0x000fe20000000024 */
[C---:B-1----:R-:W-:Y:S01]  /*1be20*/  IMAD R34, R209.reuse, 0x2, R32 ;  /* 0x00000002d1227824 */ /* 0x042fe200078e0220 */
[-C--:B------:R-:W-:Y:S02]  /*1be30*/  LEA.HI.X.SX32 R73, R90, R217.reuse, 0x1, P6 ;  /* 0x000000d95a497211 */ /* 0x080fe400030f0eff */
[C---:B------:R-:W-:Y:S01]  /*1be40*/  LEA R68, P6, R4.reuse, R216, 0x1 ;  /* 0x000000d804447211 */ /* 0x040fe200078c08ff */
[----:B------:R-:W-:Y:S01]  /*1be50*/  IMAD R114, R209, 0x2, R34 ;  /* 0x00000002d1727824 */ /* 0x000fe200078e0222 */
[----:B------:R0:W-:Y:S02]  /*1be60*/  STG.E.U16 [R70.64], R38 ;  /* 0x0000002646007986 */ /* 0x0001e4000c101506 */
[----:B------:R-:W-:-:S02]  /*1be70*/  LEA.HI.X.SX32 R69, R4, R217, 0x1, P6 ;  /* 0x000000d904457211 */ /* 0x000fc400030f0eff */
[----:B------:R-:W-:Y:S01]  /*1be80*/  LEA R4, R209, R114, 0x1 ;  /* 0x00000072d1047211 */ /* 0x000fe200078e08ff */
[----:B------:R-:W-:Y:S01]  /*1be90*/  STG.E.U16 [R66.64], R2 ;  /* 0x0000000242007986 */ /* 0x000fe2000c101506 */
[----:B0-----:R-:W-:-:S04]  /*1bea0*/  LEA R70, P6, R6, R216, 0x1 ;  /* 0x000000d806467211 */ /* 0x001fc800078c08ff */
[----:B------:R-:W-:Y:S01]  /*1beb0*/  LEA.HI.X.SX32 R71, R6, R217, 0x1, P6 ;  /* 0x000000d906477211 */ /* 0x000fe200030f0eff */
[----:B------:R-:W-:Y:S01]  /*1bec0*/  IMAD R6, R209, 0x2, R4 ;  /* 0x00000002d1067824 */ /* 0x000fe200078e0204 */
[----:B------:R0:W-:Y:S01]  /*1bed0*/  STG.E.U16 [R72.64], R36 ;  /* 0x0000002448007986 */ /* 0x0001e2000c101506 */
[----:B------:R-:W-:Y:S02]  /*1bee0*/  PRMT R42, R36, 0x7632, R42 ;  /* 0x00007632242a7816 */ /* 0x000fe4000000002a */
[----:B------:R-:W-:Y:S02]  /*1bef0*/  PRMT R44, R38, 0x7632, R44 ;  /* 0x00007632262c7816 */ /* 0x000fe4000000002c */
[----:B------:R-:W-:Y:S01]  /*1bf00*/  FSETP.NEU.AND P5, PT, R119, RZ, PT ;  /* 0x000000ff7700720b */ /* 0x000fe20003fad000 */
[----:B0-----:R-:W-:Y:S01]  /*1bf10*/  IMAD R36, R209, 0x2, R6 ;  /* 0x00000002d1247824 */ /* 0x001fe200078e0206 */
[----:B------:R-:W-:-:S03]  /*1bf20*/  LEA R76, P6, R74, R216, 0x1 ;  /* 0x000000d84a4c7211 */ /* 0x000fc600078c08ff */
[----:B------:R-:W-:Y:S01]  /*1bf30*/  IMAD R38, R209, 0x2, R36 ;  /* 0x00000002d1267824 */ /* 0x000fe200078e0224 */
[----:B------:R-:W-:Y:S02]  /*1bf40*/  PRMT R46, R40, 0x7632, R46 ;  /* 0x00007632282e7816 */ /* 0x000fe4000000002e */
[----:B------:R-:W-:Y:S02]  /*1bf50*/  FSEL R2, R143, -INF , P5 ;  /* 0xff8000008f027808 */ /* 0x000fe40002800000 */
[----:B------:R-:W-:Y:S02]  /*1bf60*/  LEA R66, P5, R8, R216, 0x1 ;  /* 0x000000d808427211 */ /* 0x000fe400078a08ff */
[C---:B------:R-:W-:Y:S01]  /*1bf70*/  LEA R40, R209.reuse, R38, 0x1 ;  /* 0x00000026d1287211 */ /* 0x040fe200078e08ff */
[----:B------:R0:W-:Y:S01]  /*1bf80*/  STG.E.U16 [R68.64], R42 ;  /* 0x0000002a44007986 */ /* 0x0001e2000c101506 */
[-C--:B------:R-:W-:Y:S02]  /*1bf90*/  LEA.HI.X.SX32 R77, R74, R217.reuse, 0x1, P6 ;  /* 0x000000d94a4d7211 */ /* 0x080fe400030f0eff */
[----:B------:R-:W-:Y:S01]  /*1bfa0*/  LEA.HI.X.SX32 R67, R8, R217, 0x1, P5 ;  /* 0x000000d908437211 */ /* 0x000fe200028f0eff */
[----:B------:R-:W-:Y:S01]  /*1bfb0*/  IMAD R8, R209, 0x2, R40 ;  /* 0x00000002d1087824 */ /* 0x000fe200078e0228 */
[----:B------:R1:W-:Y:S01]  /*1bfc0*/  STG.E.U16 [R70.64], R44 ;  /* 0x0000002c46007986 */ /* 0x0003e2000c101506 */
[----:B0-----:R-:W-:-:S04]  /*1bfd0*/  LEA R68, P6, R10, R216, 0x1 ;  /* 0x000000d80a447211 */ /* 0x001fc800078c08ff */
[-C--:B------:R-:W-:Y:S01]  /*1bfe0*/  LEA.HI.X.SX32 R69, R10, R217.reuse, 0x1, P6 ;  /* 0x000000d90a457211 */ /* 0x080fe200030f0eff */
[C---:B------:R-:W-:Y:S01]  /*1bff0*/  IMAD R10, R209.reuse, 0x2, R8 ;  /* 0x00000002d10a7824 */ /* 0x040fe200078e0208 */
[-C--:B-1----:R-:W-:Y:S02]  /*1c000*/  LEA R70, P5, R92, R216.reuse, 0x1 ;  /* 0x000000d85c467211 */ /* 0x082fe400078a08ff */
[-C--:B------:R-:W-:Y:S02]  /*1c010*/  LEA R72, P6, R12, R216.reuse, 0x1 ;  /* 0x000000d80c487211 */ /* 0x080fe400078c08ff */
[-C--:B------:R-:W-:Y:S02]  /*1c020*/  LEA.HI.X.SX32 R71, R92, R217.reuse, 0x1, P5 ;  /* 0x000000d95c477211 */ /* 0x080fe400028f0eff */
[-C--:B------:R-:W-:Y:S01]  /*1c030*/  LEA.HI.X.SX32 R73, R12, R217.reuse, 0x1, P6 ;  /* 0x000000d90c497211 */ /* 0x080fe200030f0eff */
[----:B------:R-:W-:Y:S01]  /*1c040*/  IMAD R12, R209, 0x2, R10 ;  /* 0x00000002d10c7824 */ /* 0x000fe200078e020a */
[C---:B------:R-:W-:Y:S01]  /*1c050*/  LEA R74, P5, R14.reuse, R216, 0x1 ;  /* 0x000000d80e4a7211 */ /* 0x040fe200078a08ff */
[----:B------:R0:W-:Y:S03]  /*1c060*/  STG.E.U16 [R76.64], R46 ;  /* 0x0000002e4c007986 */ /* 0x0001e6000c101506 */
[----:B------:R-:W-:-:S02]  /*1c070*/  LEA.HI.X.SX32 R75, R14, R217, 0x1, P5 ;  /* 0x000000d90e4b7211 */ /* 0x000fc400028f0eff */
[C---:B------:R-:W-:Y:S02]  /*1c080*/  LEA R14, R209.reuse, R12, 0x1 ;  /* 0x0000000cd10e7211 */ /* 0x040fe400078e08ff */
[-C--:B------:R-:W-:Y:S02]  /*1c090*/  LEA R78, P5, R96, R216.reuse, 0x1 ;  /* 0x000000d8604e7211 */ /* 0x080fe400078a08ff */
[----:B0-----:R-:W-:Y:S01]  /*1c0a0*/  LEA R76, P6, R94, R216, 0x1 ;  /* 0x000000d85e4c7211 */ /* 0x001fe200078c08ff */
[----:B------:R-:W-:-:S03]  /*1c0b0*/  IMAD R134, R209, 0x2, R14 ;  /* 0x00000002d1867824 */ /* 0x000fc600078e020e */
[-C--:B------:R-:W-:Y:S02]  /*1c0c0*/  LEA.HI.X.SX32 R77, R94, R217.reuse, 0x1, P6 ;  /* 0x000000d95e4d7211 */ /* 0x080fe400030f0eff */
[-C--:B------:R-:W-:Y:S02]  /*1c0d0*/  LEA R80, P6, R16, R216.reuse, 0x1 ;  /* 0x000000d810507211 */ /* 0x080fe400078c08ff */
[-C--:B------:R-:W-:Y:S02]  /*1c0e0*/  LEA.HI.X.SX32 R79, R96, R217.reuse, 0x1, P5 ;  /* 0x000000d9604f7211 */ /* 0x080fe400028f0eff */
[-C--:B------:R-:W-:Y:S02]  /*1c0f0*/  LEA R82, P5, R18, R216.reuse, 0x1 ;  /* 0x000000d812527211 */ /* 0x080fe400078a08ff */
[----:B------:R-:W-:Y:S01]  /*1c100*/  LEA.HI.X.SX32 R81, R16, R217, 0x1, P6 ;  /* 0x000000d910517211 */ /* 0x000fe200030f0eff */
[----:B------:R-:W-:Y:S01]  /*1c110*/  IMAD R16, R209, 0x2, R134 ;  /* 0x00000002d1107824 */ /* 0x000fe200078e0286 */
[----:B------:R-:W-:-:S02]  /*1c120*/  LEA R84, P6, R98, R216, 0x1 ;  /* 0x000000d862547211 */ /* 0x000fc400078c08ff */
[-C--:B------:R-:W-:Y:S01]  /*1c130*/  LEA.HI.X.SX32 R83, R18, R217.reuse, 0x1, P5 ;  /* 0x000000d912537211 */ /* 0x080fe200028f0eff */
[C---:B------:R-:W-:Y:S01]  /*1c140*/  IMAD R18, R209.reuse, 0x2, R16 ;  /* 0x00000002d1127824 */ /* 0x040fe200078e0210 */
[-C--:B------:R-:W-:Y:S02]  /*1c150*/  LEA R86, P5, R20, R216.reuse, 0x1 ;  /* 0x000000d814567211 */ /* 0x080fe400078a08ff */
[-C--:B------:R-:W-:Y:S02]  /*1c160*/  LEA.HI.X.SX32 R85, R98, R217.reuse, 0x1, P6 ;  /* 0x000000d962557211 */ /* 0x080fe400030f0eff */
[----:B------:R-:W-:Y:S02]  /*1c170*/  LEA R88, P6, R22, R216, 0x1 ;  /* 0x000000d816587211 */ /* 0x000fe400078c08ff */
[----:B------:R-:W-:Y:S02]  /*1c180*/  LEA.HI.X.SX32 R87, R20, R217, 0x1, P5 ;  /* 0x000000d914577211 */ /* 0x000fe400028f0eff */
[----:B------:R-:W-:-:S02]  /*1c190*/  LEA R20, R209, R18, 0x1 ;  /* 0x00000012d1147211 */ /* 0x000fc400078e08ff */
[-C--:B------:R-:W-:Y:S02]  /*1c1a0*/  LEA R90, P5, R100, R216.reuse, 0x1 ;  /* 0x000000d8645a7211 */ /* 0x080fe400078a08ff */
[-C--:B------:R-:W-:Y:S01]  /*1c1b0*/  LEA.HI.X.SX32 R89, R22, R217.reuse, 0x1, P6 ;  /* 0x000000d916597211 */ /* 0x080fe200030f0eff */
[C---:B------:R-:W-:Y:S01]  /*1c1c0*/  IMAD R22, R209.reuse, 0x2, R20 ;  /* 0x00000002d1167824 */ /* 0x040fe200078e0214 */
[-C--:B------:R-:W-:Y:S02]  /*1c1d0*/  LEA R92, P6, R24, R216.reuse, 0x1 ;  /* 0x000000d8185c7211 */ /* 0x080fe400078c08ff */
[-C--:B------:R-:W-:Y:S02]  /*1c1e0*/  LEA.HI.X.SX32 R91, R100, R217.reuse, 0x1, P5 ;  /* 0x000000d9645b7211 */ /* 0x080fe400028f0eff */
[----:B------:R-:W-:Y:S02]  /*1c1f0*/  LEA R94, P5, R26, R216, 0x1 ;  /* 0x000000d81a5e7211 */ /* 0x000fe400078a08ff */
[-C--:B------:R-:W-:Y:S01]  /*1c200*/  LEA.HI.X.SX32 R93, R24, R217.reuse, 0x1, P6 ;  /* 0x000000d9185d7211 */ /* 0x080fe200030f0eff */
[----:B------:R-:W-:Y:S01]  /*1c210*/  IMAD R24, R209, 0x2, R22 ;  /* 0x00000002d1187824 */ /* 0x000fe200078e0216 */
[----:B------:R-:W-:-:S02]  /*1c220*/  LEA.HI.X.SX32 R95, R26, R217, 0x1, P5 ;  /* 0x000000d91a5f7211 */ /* 0x000fc400028f0eff */
[-C--:B------:R-:W-:Y:S01]  /*1c230*/  LEA R96, P6, R102, R216.reuse, 0x1 ;  /* 0x000000d866607211 */ /* 0x080fe200078c08ff */
[C---:B------:R-:W-:Y:S01]  /*1c240*/  IMAD R26, R209.reuse, 0x2, R24 ;  /* 0x00000002d11a7824 */ /* 0x040fe200078e0218 */
[-C--:B------:R-:W-:Y:S02]  /*1c250*/  LEA R98, P5, R104, R216.reuse, 0x1 ;  /* 0x000000d868627211 */ /* 0x080fe400078a08ff */
[-C--:B------:R-:W-:Y:S02]  /*1c260*/  LEA.HI.X.SX32 R97, R102, R217.reuse, 0x1, P6 ;  /* 0x000000d966617211 */ /* 0x080fe400030f0eff */
[----:B------:R-:W-:Y:S02]  /*1c270*/  LEA R100, P6, R28, R216, 0x1 ;  /* 0x000000d81c647211 */ /* 0x000fe400078c08ff */
[----:B------:R-:W-:Y:S02]  /*1c280*/  LEA R148, R209, R26, 0x1 ;  /* 0x0000001ad1947211 */ /* 0x000fe400078e08ff */
[----:B------:R-:W-:-:S02]  /*1c290*/  LEA.HI.X.SX32 R99, R104, R217, 0x1, P5 ;  /* 0x000000d968637211 */ /* 0x000fc400028f0eff */
[-C--:B------:R-:W-:Y:S02]  /*1c2a0*/  LEA R102, P5, R30, R216.reuse, 0x1 ;  /* 0x000000d81e667211 */ /* 0x080fe400078a08ff */
[-C--:B------:R-:W-:Y:S01]  /*1c2b0*/  LEA.HI.X.SX32 R101, R28, R217.reuse, 0x1, P6 ;  /* 0x000000d91c657211 */ /* 0x080fe200030f0eff */
[C---:B------:R-:W-:Y:S01]  /*1c2c0*/  IMAD R28, R209.reuse, 0x2, R148 ;  /* 0x00000002d11c7824 */ /* 0x040fe200078e0294 */
[----:B------:R-:W-:Y:S02]  /*1c2d0*/  FSETP.NEU.AND P3, PT, R106, RZ, PT ;  /* 0x000000ff6a00720b */ /* 0x000fe40003f6d000 */
[----:B------:R-:W-:Y:S01]  /*1c2e0*/  LEA.HI.X.SX32 R103, R30, R217, 0x1, P5 ;  /* 0x000000d91e677211 */ /* 0x000fe200028f0eff */
[----:B------:R-:W-:Y:S01]  /*1c2f0*/  IMAD R30, R209, 0x2, R28 ;  /* 0x00000002d11e7824 */ /* 0x000fe200078e021c */
[-C--:B------:R-:W-:Y:S02]  /*1c300*/  LEA R104, P6, R108, R216.reuse, 0x1 ;  /* 0x000000d86c687211 */ /* 0x080fe400078c08ff */
[----:B------:R-:W-:-:S02]  /*1c310*/  LEA R106, P5, R32, R216, 0x1 ;  /* 0x000000d8206a7211 */ /* 0x000fc400078a08ff */
[----:B------:R-:W-:Y:S02]  /*1c320*/  FSETP.NEU.AND P2, PT, R105, RZ, PT ;  /* 0x000000ff6900720b */ /* 0x000fe40003f4d000 */
[-C--:B------:R-:W-:Y:S02]  /*1c330*/  LEA.HI.X.SX32 R105, R108, R217.reuse, 0x1, P6 ;  /* 0x000000d96c697211 */ /* 0x080fe400030f0eff */
[-C--:B------:R-:W-:Y:S01]  /*1c340*/  LEA.HI.X.SX32 R107, R32, R217.reuse, 0x1, P5 ;  /* 0x000000d9206b7211 */ /* 0x080fe200028f0eff */
[----:B------:R-:W-:Y:S01]  /*1c350*/  IMAD R32, R209, 0x2, R30 ;  /* 0x00000002d1207824 */ /* 0x000fe200078e021e */
[-C--:B------:R-:W-:Y:S02]  /*1c360*/  LEA R108, P6, R34, R216.reuse, 0x1 ;  /* 0x000000d8226c7211 */ /* 0x080fe400078c08ff */
[----:B------:R-:W-:Y:S02]  /*1c370*/  LEA R110, P5, R114, R216, 0x1 ;  /* 0x000000d8726e7211 */ /* 0x000fe400078a08ff */
[----:B------:R-:W-:-:S02]  /*1c380*/  LEA.HI.X.SX32 R109, R34, R217, 0x1, P6 ;  /* 0x000000d9226d7211 */ /* 0x000fc400030f0eff */
[----:B------:R-:W-:Y:S02]  /*1c390*/  LEA R112, P6, R4, R216, 0x1 ;  /* 0x000000d804707211 */ /* 0x000fe400078c08ff */
[C---:B------:R-:W-:Y:S02]  /*1c3a0*/  LEA R34, R209.reuse, R32, 0x1 ;  /* 0x00000020d1227211 */ /* 0x040fe400078e08ff */
[----:B------:R-:W-:Y:S02]  /*1c3b0*/  FSETP.NEU.AND P4, PT, R124, RZ, PT ;  /* 0x000000ff7c00720b */ /* 0x000fe40003f8d000 */
[-C--:B------:R-:W-:Y:S02]  /*1c3c0*/  LEA.HI.X.SX32 R111, R114, R217.reuse, 0x1, P5 ;  /* 0x000000d9726f7211 */ /* 0x080fe400028f0eff */
[----:B------:R-:W-:Y:S02]  /*1c3d0*/  LEA R114, P5, R6, R216, 0x1 ;  /* 0x000000d806727211 */ /* 0x000fe400078a08ff */
[----:B------:R-:W-:Y:S01]  /*1c3e0*/  LEA.HI.X.SX32 R113, R4, R217, 0x1, P6 ;  /* 0x000000d904717211 */ /* 0x000fe200030f0eff */
[----:B------:R-:W-:Y:S01]  /*1c3f0*/  IMAD R4, R209, 0x2, R34 ;  /* 0x00000002d1047824 */ /* 0x000fe200078e0222 */
[----:B------:R-:W-:-:S02]  /*1c400*/  FSEL R224, R224, -INF , P4 ;  /* 0xff800000e0e07808 */ /* 0x000fc40002000000 */
[----:B------:R-:W-:Y:S02]  /*1c410*/  FSETP.NEU.AND P4, PT, R118, RZ, PT ;  /* 0x000000ff7600720b */ /* 0x000fe40003f8d000 */
[-C--:B------:R-:W-:Y:S01]  /*1c420*/  LEA.HI.X.SX32 R115, R6, R217.reuse, 0x1, P5 ;  /* 0x000000d906737211 */ /* 0x080fe200028f0eff */
[C---:B------:R-:W-:Y:S01]  /*1c430*/  IMAD R6, R209.reuse, 0x2, R4 ;  /* 0x00000002d1067824 */ /* 0x040fe200078e0204 */
[-C--:B------:R-:W-:Y:S02]  /*1c440*/  LEA R116, P6, R36, R216.reuse, 0x1 ;  /* 0x000000d824747211 */ /* 0x080fe400078c08ff */
[----:B------:R-:W-:Y:S02]  /*1c450*/  LEA R118, P5, R38, R216, 0x1 ;  /* 0x000000d826767211 */ /* 0x000fe400078a08ff */
[-C--:B------:R-:W-:Y:S01]  /*1c460*/  LEA.HI.X.SX32 R117, R36, R217.reuse, 0x1, P6 ;  /* 0x000000d924757211 */ /* 0x080fe200030f0eff */
[----:B------:R-:W-:Y:S01]  /*1c470*/  IMAD R36, R209, 0x2, R6 ;  /* 0x00000002d1247824 */ /* 0x000fe200078e0206 */
[----:B------:R-:W-:-:S02]  /*1c480*/  LEA.HI.X.SX32 R119, R38, R217, 0x1, P5 ;  /* 0x000000d926777211 */ /* 0x000fc400028f0eff */
[-C--:B------:R-:W-:Y:S02]  /*1c490*/  LEA R120, P6, R40, R216.reuse, 0x1 ;  /* 0x000000d828787211 */ /* 0x080fe400078c08ff */
[-C--:B------:R-:W-:Y:S02]  /*1c4a0*/  LEA R122, P5, R8, R216.reuse, 0x1 ;  /* 0x000000d8087a7211 */ /* 0x080fe400078a08ff */
[-C--:B------:R-:W-:Y:S02]  /*1c4b0*/  LEA.HI.X.SX32 R121, R40, R217.reuse, 0x1, P6 ;  /* 0x000000d928797211 */ /* 0x080fe400030f0eff */
[----:B------:R-:W-:Y:S02]  /*1c4c0*/  LEA.HI.X.SX32 R123, R8, R217, 0x1, P5 ;  /* 0x000000d9087b7211 */ /* 0x000fe400028f0eff */
[----:B------:R-:W-:Y:S02]  /*1c4d0*/  LEA R124, P6, R10, R216, 0x1 ;  /* 0x000000d80a7c7211 */ /* 0x000fe400078c08ff */
[----:B------:R-:W-:-:S02]  /*1c4e0*/  LEA R8, R209, R36, 0x1 ;  /* 0x00000024d1087211 */ /* 0x000fc400078e08ff */
[-C--:B------:R-:W-:Y:S02]  /*1c4f0*/  LEA R126, P5, R12, R216.reuse, 0x1 ;  /* 0x000000d80c7e7211 */ /* 0x080fe400078a08ff */
[-C--:B------:R-:W-:Y:S01]  /*1c500*/  LEA.HI.X.SX32 R125, R10, R217.reuse, 0x1, P6 ;  /* 0x000000d90a7d7211 */ /* 0x080fe200030f0eff */
[C---:B------:R-:W-:Y:S01]  /*1c510*/  IMAD R10, R209.reuse, 0x2, R8 ;  /* 0x00000002d10a7824 */ /* 0x040fe200078e0208 */
[-C--:B------:R-:W-:Y:S02]  /*1c520*/  LEA R128, P6, R14, R216.reuse, 0x1 ;  /* 0x000000d80e807211 */ /* 0x080fe400078c08ff */
[-C--:B------:R-:W-:Y:S01]  /*1c530*/  LEA.HI.X.SX32 R127, R12, R217.reuse, 0x1, P5 ;  /* 0x000000d90c7f7211 */ /* 0x080fe200028f0eff */
[C---:B------:R-:W-:Y:S01]  /*1c540*/  IMAD R12, R209.reuse, 0x2, R10 ;  /* 0x00000002d10c7824 */ /* 0x040fe200078e020a */
[----:B------:R-:W-:Y:S02]  /*1c550*/  LEA.HI.X.SX32 R129, R14, R217, 0x1, P6 ;  /* 0x000000d90e817211 */ /* 0x000fe400030f0eff */
[-C--:B------:R-:W-:Y:S01]  /*1c560*/  LEA R130, P5, R134, R216.reuse, 0x1 ;  /* 0x000000d886827211 */ /* 0x080fe200078a08ff */
[----:B------:R-:W-:Y:S01]  /*1c570*/  IMAD R14, R209, 0x2, R12 ;  /* 0x00000002d10e7824 */ /* 0x000fe200078e020c */
[----:B------:R-:W-:-:S02]  /*1c580*/  LEA R132, P6, R16, R216, 0x1 ;  /* 0x000000d810847211 */ /* 0x000fc400078c08ff */
[-C--:B------:R-:W-:Y:S02]  /*1c590*/  LEA.HI.X.SX32 R131, R134, R217.reuse, 0x1, P5 ;  /* 0x000000d986837211 */ /* 0x080fe400028f0eff */
[-C--:B------:R-:W-:Y:S02]  /*1c5a0*/  LEA.HI.X.SX32 R133, R16, R217.reuse, 0x1, P6 ;  /* 0x000000d910857211 */ /* 0x080fe400030f0eff */
[----:B------:R-:W-:Y:S02]  /*1c5b0*/  LEA R134, P5, R18, R216, 0x1 ;  /* 0x000000d812867211 */ /* 0x000fe400078a08ff */
[C---:B------:R-:W-:Y:S02]  /*1c5c0*/  LEA R16, R209.reuse, R14, 0x1 ;  /* 0x0000000ed1107211 */ /* 0x040fe400078e08ff */
[-C--:B------:R-:W-:Y:S02]  /*1c5d0*/  LEA R136, P6, R20, R216.reuse, 0x1 ;  /* 0x000000d814887211 */ /* 0x080fe400078c08ff */
[----:B------:R-:W-:Y:S01]  /*1c5e0*/  LEA.HI.X.SX32 R135, R18, R217, 0x1, P5 ;  /* 0x000000d912877211 */ /* 0x000fe200028f0eff */
[----:B------:R-:W-:Y:S01]  /*1c5f0*/  IMAD R18, R209, 0x2, R16 ;  /* 0x00000002d1127824 */ /* 0x000fe200078e0210 */
[----:B------:R-:W-:-:S02]  /*1c600*/  LEA R138, P5, R22, R216, 0x1 ;  /* 0x000000d8168a7211 */ /* 0x000fc400078a08ff */
[-C--:B------:R-:W-:Y:S01]  /*1c610*/  LEA.HI.X.SX32 R137, R20, R217.reuse, 0x1, P6 ;  /* 0x000000d914897211 */ /* 0x080fe200030f0eff */
[C---:B------:R-:W-:Y:S01]  /*1c620*/  IMAD R20, R209.reuse, 0x2, R18 ;  /* 0x00000002d1147824 */ /* 0x040fe200078e0212 */
[-C--:B------:R-:W-:Y:S02]  /*1c630*/  LEA.HI.X.SX32 R139, R22, R217.reuse, 0x1, P5 ;  /* 0x000000d9168b7211 */ /* 0x080fe400028f0eff */
[-C--:B------:R-:W-:Y:S02]  /*1c640*/  LEA R140, P6, R24, R216.reuse, 0x1 ;  /* 0x000000d8188c7211 */ /* 0x080fe400078c08ff */
[----:B------:R-:W-:Y:S01]  /*1c650*/  LEA R142, P5, R26, R216, 0x1 ;  /* 0x000000d81a8e7211 */ /* 0x000fe200078a08ff */
[----:B------:R-:W-:Y:S01]  /*1c660*/  IMAD R22, R209, 0x2, R20 ;  /* 0x00000002d1167824 */ /* 0x000fe200078e0214 */
[-C--:B------:R-:W-:Y:S02]  /*1c670*/  LEA.HI.X.SX32 R141, R24, R217.reuse, 0x1, P6 ;  /* 0x000000d9188d7211 */ /* 0x080fe400030f0eff */
[----:B------:R-:W-:-:S02]  /*1c680*/  LEA.HI.X.SX32 R143, R26, R217, 0x1, P5 ;  /* 0x000000d91a8f7211 */ /* 0x000fc400028f0eff */
[-C--:B------:R-:W-:Y:S02]  /*1c690*/  LEA R144, P6, R148, R216.reuse, 0x1 ;  /* 0x000000d894907211 */ /* 0x080fe400078c08ff */
[----:B------:R-:W-:Y:S02]  /*1c6a0*/  LEA R146, P5, R28, R216, 0x1 ;  /* 0x000000d81c927211 */ /* 0x000fe400078a08ff */
[----:B------:R-:W-:Y:S02]  /*1c6b0*/  LEA R24, R209, R22, 0x1 ;  /* 0x00000016d1187211 */ /* 0x000fe400078e08ff */
[-C--:B------:R-:W-:Y:S02]  /*1c6c0*/  LEA.HI.X.SX32 R145, R148, R217.reuse, 0x1, P6 ;  /* 0x000000d994917211 */ /* 0x080fe400030f0eff */
[----:B------:R-:W-:Y:S02]  /*1c6d0*/  LEA.HI.X.SX32 R147, R28, R217, 0x1, P5 ;  /* 0x000000d91c937211 */ /* 0x000fe400028f0eff */
[----:B------:R-:W-:-:S02]  /*1c6e0*/  LEA R148, P6, R30, R216, 0x1 ;  /* 0x000000d81e947211 */ /* 0x000fc400078c08ff */
[-C--:B------:R-:W-:Y:S01]  /*1c6f0*/  LEA R150, P5, R32, R216.reuse, 0x1 ;  /* 0x000000d820967211 */ /* 0x080fe200078a08ff */
[C---:B------:R-:W-:Y:S01]  /*1c700*/  IMAD R26, R209.reuse, 0x2, R24 ;  /* 0x00000002d11a7824 */ /* 0x040fe200078e0218 */
[-C--:B------:R-:W-:Y:S02]  /*1c710*/  LEA.HI.X.SX32 R149, R30, R217.reuse, 0x1, P6 ;  /* 0x000000d91e957211 */ /* 0x080fe400030f0eff */
[-C--:B------:R-:W-:Y:S01]  /*1c720*/  LEA.HI.X.SX32 R151, R32, R217.reuse, 0x1, P5 ;  /* 0x000000d920977211 */ /* 0x080fe200028f0eff */
[----:B------:R-:W-:Y:S01]  /*1c730*/  IMAD R28, R209, 0x2, R26 ;  /* 0x00000002d11c7824 */ /* 0x000fe200078e021a */
[-C--:B------:R-:W-:Y:S02]  /*1c740*/  LEA R152, P6, R34, R216.reuse, 0x1 ;  /* 0x000000d822987211 */ /* 0x080fe400078c08ff */
[----:B------:R-:W-:Y:S02]  /*1c750*/  LEA R154, P5, R4, R216, 0x1 ;  /* 0x000000d8049a7211 */ /* 0x000fe400078a08ff */
[----:B------:R-:W-:-:S02]  /*1c760*/  LEA.HI.X.SX32 R153, R34, R217, 0x1, P6 ;  /* 0x000000d922997211 */ /* 0x000fc400030f0eff */
[-C--:B------:R-:W-:Y:S01]  /*1c770*/  LEA.HI.X.SX32 R155, R4, R217.reuse, 0x1, P5 ;  /* 0x000000d9049b7211 */ /* 0x080fe200028f0eff */
[C---:B------:R-:W-:Y:S01]  /*1c780*/  IMAD R4, R209.reuse, 0x2, R28 ;  /* 0x00000002d1047824 */ /* 0x040fe200078e021c */
[-C--:B------:R-:W-:Y:S02]  /*1c790*/  LEA R156, P6, R6, R216.reuse, 0x1 ;  /* 0x000000d8069c7211 */ /* 0x080fe400078c08ff */
[-C--:B------:R-:W-:Y:S02]  /*1c7a0*/  LEA R158, P5, R36, R216.reuse, 0x1 ;  /* 0x000000d8249e7211 */ /* 0x080fe400078a08ff */
[----:B------:R-:W-:Y:S02]  /*1c7b0*/  LEA.HI.X.SX32 R157, R6, R217, 0x1, P6 ;  /* 0x000000d9069d7211 */ /* 0x000fe400030f0eff */
[----:B------:R-:W-:Y:S02]  /*1c7c0*/  LEA R160, P6, R8, R216, 0x1 ;  /* 0x000000d808a07211 */ /* 0x000fe400078c08ff */
[----:B------:R-:W-:-:S02]  /*1c7d0*/  LEA R6, R209, R4, 0x1 ;  /* 0x00000004d1067211 */ /* 0x000fc400078e08ff */
[-C--:B------:R-:W-:Y:S02]  /*1c7e0*/  LEA.HI.X.SX32 R159, R36, R217.reuse, 0x1, P5 ;  /* 0x000000d9249f7211 */ /* 0x080fe400028f0eff */
[-C--:B------:R-:W-:Y:S02]  /*1c7f0*/  LEA R162, P5, R10, R216.reuse, 0x1 ;  /* 0x000000d80aa27211 */ /* 0x080fe400078a08ff */
[-C--:B------:R-:W-:Y:S01]  /*1c800*/  LEA.HI.X.SX32 R161, R8, R217.reuse, 0x1, P6 ;  /* 0x000000d908a17211 */ /* 0x080fe200030f0eff */
[C---:B------:R-:W-:Y:S01]  /*1c810*/  IMAD R8, R209.reuse, 0x2, R6 ;  /* 0x00000002d1087824 */ /* 0x040fe200078e0206 */
[-C--:B------:R-:W-:Y:S02]  /*1c820*/  LEA R164, P6, R12, R216.reuse, 0x1 ;  /* 0x000000d80ca47211 */ /* 0x080fe400078c08ff */
[----:B------:R-:W-:Y:S01]  /*1c830*/  LEA.HI.X.SX32 R163, R10, R217, 0x1, P5 ;  /* 0x000000d90aa37211 */ /* 0x000fe200028f0eff */
[----:B------:R-:W-:Y:S01]  /*1c840*/  IMAD R10, R209, 0x2, R8 ;  /* 0x00000002d10a7824 */ /* 0x000fe200078e0208 */
[----:B------:R-:W-:-:S02]  /*1c850*/  LEA R166, P5, R14, R216, 0x1 ;  /* 0x000000d80ea67211 */ /* 0x000fc400078a08ff */
[----:B------:R-:W-:Y:S02]  /*1c860*/  PRMT R42, R42, 0x7632, R42 ;  /* 0x000076322a2a7816 */ /* 0x000fe4000000002a */
[-C--:B------:R-:W-:Y:S01]  /*1c870*/  LEA.HI.X.SX32 R165, R12, R217.reuse, 0x1, P6 ;  /* 0x000000d90ca57211 */ /* 0x080fe200030f0eff */
[----:B------:R-:W-:Y:S01]  /*1c880*/  IMAD R12, R209, 0x2, R10 ;  /* 0x00000002d10c7824 */ /* 0x000fe200078e020a */
[----:B------:R-:W-:Y:S02]  /*1c890*/  PRMT R34, R44, 0x7632, R34 ;  /* 0x000076322c227816 */ /* 0x000fe40000000022 */
[----:B------:R-:W-:Y:S02]  /*1c8a0*/  PRMT R46, R46, 0x7632, R46 ;  /* 0x000076322e2e7816 */ /* 0x000fe4000000002e */
[----:B------:R-:W-:Y:S01]  /*1c8b0*/  PRMT R36, R48, 0x7632, R36 ;  /* 0x0000763230247816 */ /* 0x000fe20000000024 */
[----:B------:R0:W-:Y:S01]  /*1c8c0*/  STG.E.U16 [R66.64], R42 ;  /* 0x0000002a42007986 */ /* 0x0001e2000c101506 */
[----:B------:R-:W-:-:S02]  /*1c8d0*/  LEA.HI.X.SX32 R167, R14, R217, 0x1, P5 ;  /* 0x000000d90ea77211 */ /* 0x000fc400028f0eff */
[----:B------:R-:W-:Y:S01]  /*1c8e0*/  PRMT R50, R50, 0x7632, R50 ;  /* 0x0000763232327816 */ /* 0x000fe20000000032 */
[----:B------:R-:W-:Y:S01]  /*1c8f0*/  STG.E.U16 [R68.64], R34 ;  /* 0x0000002244007986 */ /* 0x000fe2000c101506 */
[-C--:B------:R-:W-:Y:S02]  /*1c900*/  LEA R168, P6, R16, R216.reuse, 0x1 ;  /* 0x000000d810a87211 */ /* 0x080fe400078c08ff */
[----:B------:R-:W-:Y:S02]  /*1c910*/  LEA R170, P5, R18, R216, 0x1 ;  /* 0x000000d812aa7211 */ /* 0x000fe400078a08ff */
[----:B------:R-:W-:Y:S01]  /*1c920*/  PRMT R38, R52, 0x7632, R38 ;  /* 0x0000763234267816 */ /* 0x000fe20000000026 */
[----:B------:R-:W-:Y:S01]  /*1c930*/  STG.E.U16 [R70.64], R46 ;  /* 0x0000002e46007986 */ /* 0x000fe2000c101506 */
[----:B------:R-:W-:Y:S02]  /*1c940*/  PRMT R54, R54, 0x7632, R54 ;  /* 0x0000763236367816 */ /* 0x000fe40000000036 */
[----:B------:R-:W-:Y:S01]  /*1c950*/  LEA R14, R209, R12, 0x1 ;  /* 0x0000000cd10e7211 */ /* 0x000fe200078e08ff */
[----:B------:R-:W-:Y:S01]  /*1c960*/  STG.E.U16 [R72.64], R36 ;  /* 0x0000002448007986 */ /* 0x000fe2000c101506 */
[----:B------:R-:W-:-:S02]  /*1c970*/  PRMT R40, R56, 0x7632, R40 ;  /* 0x0000763238287816 */ /* 0x000fc40000000028 */
[----:B------:R-:W-:Y:S01]  /*1c980*/  PRMT R58, R58, 0x7632, R58 ;  /* 0x000076323a3a7816 */ /* 0x000fe2000000003a */
[----:B------:R-:W-:Y:S01]  /*1c990*/  STG.E.U16 [R74.64], R50 ;  /* 0x000000324a007986 */ /* 0x000fe2000c101506 */
[-C--:B------:R-:W-:Y:S02]  /*1c9a0*/  LEA.HI.X.SX32 R169, R16, R217.reuse, 0x1, P6 ;  /* 0x000000d910a97211 */ /* 0x080fe400030f0eff */
[----:B------:R-:W-:Y:S01]  /*1c9b0*/  LEA.HI.X.SX32 R171, R18, R217, 0x1, P5 ;  /* 0x000000d912ab7211 */ /* 0x000fe200028f0eff */
[----:B------:R1:W-:Y:S01]  /*1c9c0*/  STG.E.U16 [R76.64], R38 ;  /* 0x000000264c007986 */ /* 0x0003e2000c101506 */
[----:B0-----:R-:W-:Y:S02]  /*1c9d0*/  PRMT R42, R60, 0x7632, R42 ;  /* 0x000076323c2a7816 */ /* 0x001fe4000000002a */
[-C--:B------:R-:W-:Y:S01]  /*1c9e0*/  LEA R172, P6, R20, R216.reuse, 0x1 ;  /* 0x000000d814ac7211 */ /* 0x080fe200078c08ff */
[----:B------:R0:W-:Y:S01]  /*1c9f0*/  STG.E.U16 [R78.64], R54 ;  /* 0x000000364e007986 */ /* 0x0001e2000c101506 */
[----:B------:R-:W-:-:S02]  /*1ca00*/  LEA R174, P5, R22, R216, 0x1 ;  /* 0x000000d816ae7211 */ /* 0x000fc400078a08ff */
[----:B------:R-:W-:Y:S01]  /*1ca10*/  PRMT R62, R62, 0x7632, R62 ;  /* 0x000076323e3e7816 */ /* 0x000fe2000000003e */
[C---:B------:R-:W-:Y:S01]  /*1ca20*/  IMAD R16, R209.reuse, 0x2, R14 ;  /* 0x00000002d1107824 */ /* 0x040fe200078e020e */
[----:B------:R-:W-:Y:S01]  /*1ca30*/  PRMT R44, R64, 0x7632, R44 ;  /* 0x00007632402c7816 */ /* 0x000fe2000000002c */
[----:B------:R2:W-:Y:S01]  /*1ca40*/  STG.E.U16 [R80.64], R40 ;  /* 0x0000002850007986 */ /* 0x0005e2000c101506 */
[-C--:B------:R-:W-:Y:S02]  /*1ca50*/  LEA.HI.X.SX32 R173, R20, R217.reuse, 0x1, P6 ;  /* 0x000000d914ad7211 */ /* 0x080fe400030f0eff */
[-C--:B------:R-:W-:Y:S01]  /*1ca60*/  LEA.HI.X.SX32 R175, R22, R217.reuse, 0x1, P5 ;  /* 0x000000d916af7211 */ /* 0x080fe200028f0eff */
[----:B------:R3:W-:Y:S01]  /*1ca70*/  STG.E.U16 [R82.64], R58 ;  /* 0x0000003a52007986 */ /* 0x0007e2000c101506 */
[-C--:B------:R-:W-:Y:S01]  /*1ca80*/  LEA R176, P6, R24, R216.reuse, 0x1 ;  /* 0x000000d818b07211 */ /* 0x080fe200078c08ff */
[----:B------:R-:W-:Y:S01]  /*1ca90*/  IMAD R18, R209, 0x2, R16 ;  /* 0x00000002d1127824 */ /* 0x000fe200078e0210 */
[----:B------:R-:W-:Y:S01]  /*1caa0*/  LEA R178, P5, R26, R216, 0x1 ;  /* 0x000000d81ab27211 */ /* 0x000fe200078a08ff */
[----:B------:R4:W-:Y:S04]  /*1cab0*/  STG.E.U16 [R84.64], R42 ;  /* 0x0000002a54007986 */ /* 0x0009e8000c101506 */
[----:B------:R0:W-:Y:S01]  /*1cac0*/  STG.E.U16 [R86.64], R62 ;  /* 0x0000003e56007986 */ /* 0x0001e2000c101506 */
[----:B------:R-:W-:-:S03]  /*1cad0*/  LEA.HI.X.SX32 R177, R24, R217, 0x1, P6 ;  /* 0x000000d918b17211 */ /* 0x000fc600030f0eff */
[----:B------:R0:W-:Y:S01]  /*1cae0*/  STG.E.U16 [R88.64], R44 ;  /* 0x0000002c58007986 */ /* 0x0001e2000c101506 */
[----:B------:R-:W-:-:S03]  /*1caf0*/  LEA.HI.X.SX32 R179, R26, R217, 0x1, P5 ;  /* 0x000000d91ab37211 */ /* 0x000fc600028f0eff */
[----:B------:R0:W-:Y:S01]  /*1cb00*/  STG.E.U16 [R90.64], R3 ;  /* 0x000000035a007986 */ /* 0x0001e2000c101506 */
[-C--:B------:R-:W-:Y:S01]  /*1cb10*/  LEA R180, P6, R28, R216.reuse, 0x1 ;  /* 0x000000d81cb47211 */ /* 0x080fe200078c08ff */
[----:B------:R-:W-:Y:S02]  /*1cb20*/  IMAD R20, R209, 0x2, R18 ;  /* 0x00000002d1147824 */ /* 0x000fe400078e0212 */
[----:B------:R0:W-:Y:S01]  /*1cb30*/  STG.E.U16 [R92.64], R5 ;  /* 0x000000055c007986 */ /* 0x0001e2000c101506 */
[----:B------:R-:W-:-:S03]  /*1cb40*/  LEA R182, P5, R4, R216, 0x1 ;  /* 0x000000d804b67211 */ /* 0x000fc600078a08ff */
[----:B------:R0:W-:Y:S04]  /*1cb50*/  STG.E.U16 [R94.64], R7 ;  /* 0x000000075e007986 */ /* 0x0001e8000c101506 */
[----:B------:R0:W-:Y:S01]  /*1cb60*/  STG.E.U16 [R96.64], R9 ;  /* 0x0000000960007986 */ /* 0x0001e2000c101506 */
[----:B------:R-:W-:-:S03]  /*1cb70*/  LEA.HI.X.SX32 R181, R28, R217, 0x1, P6 ;  /* 0x000000d91cb57211 */ /* 0x000fc600030f0eff */
[----:B------:R0:W-:Y:S01]  /*1cb80*/  STG.E.U16 [R98.64], R11 ;  /* 0x0000000b62007986 */ /* 0x0001e2000c101506 */
[----:B------:R-:W-:-:S03]  /*1cb90*/  LEA.HI.X.SX32 R183, R4, R217, 0x1, P5 ;  /* 0x000000d904b77211 */ /* 0x000fc600028f0eff */
[----:B------:R0:W-:Y:S01]  /*1cba0*/  STG.E.U16 [R100.64], R13 ;  /* 0x0000000d64007986 */ /* 0x0001e2000c101506 */
[----:B------:R-:W-:-:S03]  /*1cbb0*/  LEA R184, P6, R6, R216, 0x1 ;  /* 0x000000d806b87211 */ /* 0x000fc600078c08ff */
[----:B------:R0:W-:Y:S01]  /*1cbc0*/  STG.E.U16 [R102.64], R15 ;  /* 0x0000000f66007986 */ /* 0x0001e2000c101506 */
[----:B------:R-:W-:-:S03]  /*1cbd0*/  LEA R4, R209, R20, 0x1 ;  /* 0x00000014d1047211 */ /* 0x000fc600078e08ff */
[----:B------:R0:W-:Y:S04]  /*1cbe0*/  STG.E.U16 [R104.64], R17 ;  /* 0x0000001168007986 */ /* 0x0001e8000c101506 */
[----:B------:R0:W-:Y:S01]  /*1cbf0*/  STG.E.U16 [R106.64], R19 ;  /* 0x000000136a007986 */ /* 0x0001e2000c101506 */
[----:B------:R-:W-:-:S03]  /*1cc00*/  LEA R186, P5, R8, R216, 0x1 ;  /* 0x000000d808ba7211 */ /* 0x000fc600078a08ff */
[----:B------:R0:W-:Y:S01]  /*1cc10*/  STG.E.U16 [R108.64], R21 ;  /* 0x000000156c007986 */ /* 0x0001e2000c101506 */
[----:B------:R-:W-:-:S03]  /*1cc20*/  LEA.HI.X.SX32 R185, R6, R217, 0x1, P6 ;  /* 0x000000d906b97211 */ /* 0x000fc600030f0eff */
[----:B------:R-:W-:Y:S01]  /*1cc30*/  STG.E.U16 [R110.64], R23 ;  /* 0x000000176e007986 */ /* 0x000fe2000c101506 */
[----:B------:R-:W-:-:S03]  /*1cc40*/  IMAD R6, R209, 0x2, R4 ;  /* 0x00000002d1067824 */ /* 0x000fc600078e0204 */
[----:B------:R-:W-:Y:S01]  /*1cc50*/  STG.E.U16 [R112.64], R25 ;  /* 0x0000001970007986 */ /* 0x000fe2000c101506 */
[----:B------:R-:W-:-:S03]  /*1cc60*/  LEA R188, P6, R10, R216, 0x1 ;  /* 0x000000d80abc7211 */ /* 0x000fc600078c08ff */
[----:B------:R-:W-:Y:S01]  /*1cc70*/  STG.E.U16 [R114.64], R27 ;  /* 0x0000001b72007986 */ /* 0x000fe2000c101506 */
        /* <DEDUP_REMOVED lines=8> */
[----:B------:R-:W-:-:S03]  /*1cd00*/  LEA R192, P6, R14, R216, 0x1 ;  /* 0x000000d80ec07211 */ /* 0x000fc600078c08ff */
[----:B------:R-:W-:Y:S01]  /*1cd10*/  STG.E.U16 [R124.64], R37 ;  /* 0x000000257c007986 */ /* 0x000fe2000c101506 */
[----:B------:R-:W-:-:S03]  /*1cd20*/  IMAD R10, R209, 0x2, R8 ;  /* 0x00000002d10a7824 */ /* 0x000fc600078e0208 */
[----:B------:R-:W-:Y:S01]  /*1cd30*/  STG.E.U16 [R126.64], R39 ;  /* 0x000000277e007986 */ /* 0x000fe2000c101506 */
[----:B------:R-:W-:-:S03]  /*1cd40*/  LEA.HI.X.SX32 R191, R12, R217, 0x1, P5 ;  /* 0x000000d90cbf7211 */ /* 0x000fc600028f0eff */
[----:B------:R-:W-:Y:S01]  /*1cd50*/  STG.E.U16 [R128.64], R41 ;  /* 0x0000002980007986 */ /* 0x000fe2000c101506 */
[----:B------:R-:W-:-:S03]  /*1cd60*/  LEA R194, P5, R16, R216, 0x1 ;  /* 0x000000d810c27211 */ /* 0x000fc600078a08ff */
[----:B------:R-:W-:Y:S01]  /*1cd70*/  STG.E.U16 [R130.64], R43 ;  /* 0x0000002b82007986 */ /* 0x000fe2000c101506 */
[----:B------:R-:W-:-:S03]  /*1cd80*/  LEA.HI.X.SX32 R193, R14, R217, 0x1, P6 ;  /* 0x000000d90ec17211 */ /* 0x000fc600030f0eff */
[----:B------:R-:W-:Y:S01]  /*1cd90*/  STG.E.U16 [R132.64], R45 ;  /* 0x0000002d84007986 */ /* 0x000fe2000c101506 */
[----:B------:R-:W-:-:S03]  /*1cda0*/  LEA R196, P6, R18, R216, 0x1 ;  /* 0x000000d812c47211 */ /* 0x000fc600078c08ff */
[----:B------:R-:W-:Y:S01]  /*1cdb0*/  STG.E.U16 [R134.64], R47 ;  /* 0x0000002f86007986 */ /* 0x000fe2000c101506 */
[----:B------:R-:W-:-:S03]  /*1cdc0*/  LEA R12, R209, R10, 0x1 ;  /* 0x0000000ad10c7211 */ /* 0x000fc600078e08ff */
[----:B------:R-:W-:Y:S01]  /*1cdd0*/  STG.E.U16 [R136.64], R49 ;  /* 0x0000003188007986 */ /* 0x000fe2000c101506 */
[----:B------:R-:W-:-:S03]  /*1cde0*/  LEA.HI.X.SX32 R195, R16, R217, 0x1, P5 ;  /* 0x000000d910c37211 */ /* 0x000fc600028f0eff */
[----:B------:R-:W-:Y:S01]  /*1cdf0*/  STG.E.U16 [R138.64], R51 ;  /* 0x000000338a007986 */ /* 0x000fe2000c101506 */
[----:B-1----:R-:W-:-:S03]  /*1ce00*/  PRMT R77, R3, 0x7632, R77 ;  /* 0x00007632034d7816 */ /* 0x002fc6000000004d */
[----:B------:R-:W-:Y:S01]  /*1ce10*/  STG.E.U16 [R140.64], R53 ;  /* 0x000000358c007986 */ /* 0x000fe2000c101506 */
[----:B------:R-:W-:-:S03]  /*1ce20*/  LEA R198, P5, R20, R216, 0x1 ;  /* 0x000000d814c67211 */ /* 0x000fc600078a08ff */
[----:B------:R-:W-:Y:S01]  /*1ce30*/  STG.E.U16 [R142.64], R55 ;  /* 0x000000378e007986 */ /* 0x000fe2000c101506 */
[----:B0-----:R-:W-:-:S03]  /*1ce40*/  PRMT R78, R5, 0x7632, R78 ;  /* 0x00007632054e7816 */ /* 0x001fc6000000004e */
[----:B------:R-:W-:Y:S01]  /*1ce50*/  STG.E.U16 [R144.64], R57 ;  /* 0x0000003990007986 */ /* 0x000fe2000c101506 */
[----:B------:R-:W-:Y:S02]  /*1ce60*/  LEA.HI.X.SX32 R197, R18, R217, 0x1, P6 ;  /* 0x000000d912c57211 */ /* 0x000fe400030f0eff */
[----:B------:R-:W-:Y:S01]  /*1ce70*/  PRMT R79, R7, 0x7632, R79 ;  /* 0x00007632074f7816 */ /* 0x000fe2000000004f */
[----:B------:R-:W-:Y:S01]  /*1ce80*/  STG.E.U16 [R146.64], R59 ;  /* 0x0000003b92007986 */ /* 0x000fe2000c101506 */
[----:B------:R-:W-:Y:S01]  /*1ce90*/  LEA R200, P6, R4, R216, 0x1 ;  /* 0x000000d804c87211 */ /* 0x000fe200078c08ff */
[----:B------:R-:W-:Y:S01]  /*1cea0*/  IMAD R14, R209, 0x2, R12 ;  /* 0x00000002d10e7824 */ /* 0x000fe200078e020c */
[----:B--2---:R-:W-:Y:S01]  /*1ceb0*/  PRMT R80, R9, 0x7632, R80 ;  /* 0x0000763209507816 */ /* 0x004fe20000000050 */
[----:B------:R-:W-:Y:S01]  /*1cec0*/  STG.E.U16 [R148.64], R61 ;  /* 0x0000003d94007986 */ /* 0x000fe2000c101506 */
[----:B------:R-:W-:-:S03]  /*1ced0*/  PRMT R81, R11, 0x7632, R81 ;  /* 0x000076320b517816 */ /* 0x000fc60000000051 */
[----:B------:R-:W-:Y:S01]  /*1cee0*/  STG.E.U16 [R150.64], R63 ;  /* 0x0000003f96007986 */ /* 0x000fe2000c101506 */
[-C--:B------:R-:W-:Y:S02]  /*1cef0*/  LEA.HI.X.SX32 R199, R20, R217.reuse, 0x1, P5 ;  /* 0x000000d914c77211 */ /* 0x080fe400028f0eff */
[----:B---3--:R-:W-:Y:S01]  /*1cf00*/  PRMT R82, R13, 0x7632, R82 ;  /* 0x000076320d527816 */ /* 0x008fe20000000052 */
[----:B------:R-:W-:Y:S01]  /*1cf10*/  STG.E.U16 [R152.64], R65 ;  /* 0x0000004198007986 */ /* 0x000fe2000c101506 */
[----:B------:R-:W-:Y:S02]  /*1cf20*/  LEA R202, P5, R6, R216, 0x1 ;  /* 0x000000d806ca7211 */ /* 0x000fe400078a08ff */
[----:B------:R-:W-:Y:S01]  /*1cf30*/  PRMT R83, R15, 0x7632, R83 ;  /* 0x000076320f537816 */ /* 0x000fe20000000053 */
[----:B------:R-:W-:Y:S01]  /*1cf40*/  STG.E.U16 [R154.64], R77 ;  /* 0x0000004d9a007986 */ /* 0x000fe2000c101506 */
[----:B------:R-:W-:Y:S01]  /*1cf50*/  LEA.HI.X.SX32 R201, R4, R217, 0x1, P6 ;  /* 0x000000d904c97211 */ /* 0x000fe200030f0eff */
[----:B------:R-:W-:Y:S01]  /*1cf60*/  IMAD R4, R209, 0x2, R14 ;  /* 0x00000002d1047824 */ /* 0x000fe200078e020e */
[----:B----4-:R-:W-:Y:S01]  /*1cf70*/  PRMT R84, R17, 0x7632, R84 ;  /* 0x0000763211547816 */ /* 0x010fe20000000054 */
[----:B------:R-:W-:Y:S01]  /*1cf80*/  STG.E.U16 [R156.64], R78 ;  /* 0x0000004e9c007986 */ /* 0x000fe2000c101506 */
[----:B------:R-:W-:-:S03]  /*1cf90*/  PRMT R85, R19, 0x7632, R85 ;  /* 0x0000763213557816 */ /* 0x000fc60000000055 */
[----:B------:R-:W-:Y:S01]  /*1cfa0*/  STG.E.U16 [R158.64], R79 ;  /* 0x0000004f9e007986 */ /* 0x000fe2000c101506 */
[-C--:B------:R-:W-:Y:S02]  /*1cfb0*/  LEA R204, P6, R8, R216.reuse, 0x1 ;  /* 0x000000d808cc7211 */ /* 0x080fe400078c08ff */
[----:B------:R-:W-:Y:S01]  /*1cfc0*/  PRMT R86, R21, 0x7632, R86 ;  /* 0x0000763215567816 */ /* 0x000fe20000000056 */
[----:B------:R-:W-:Y:S01]  /*1cfd0*/  STG.E.U16 [R160.64], R80 ;  /* 0x00000050a0007986 */ /* 0x000fe2000c101506 */
[----:B------:R-:W-:Y:S02]  /*1cfe0*/  LEA.HI.X.SX32 R203, R6, R217, 0x1, P5 ;  /* 0x000000d906cb7211 */ /* 0x000fe400028f0eff */
[----:B------:R-:W-:Y:S01]  /*1cff0*/  PRMT R87, R23, 0x7632, R87 ;  /* 0x0000763217577816 */ /* 0x000fe20000000057 */
[----:B------:R-:W-:Y:S01]  /*1d000*/  STG.E.U16 [R162.64], R81 ;  /* 0x00000051a2007986 */ /* 0x000fe2000c101506 */
[----:B------:R-:W-:Y:S01]  /*1d010*/  LEA R206, P5, R10, R216, 0x1 ;  /* 0x000000d80ace7211 */ /* 0x000fe200078a08ff */
[----:B------:R-:W-:Y:S01]  /*1d020*/  IMAD R6, R209, 0x2, R4 ;  /* 0x00000002d1067824 */ /* 0x000fe200078e0204 */
[----:B------:R-:W-:Y:S01]  /*1d030*/  PRMT R88, R25, 0x7632, R88 ;  /* 0x0000763219587816 */ /* 0x000fe20000000058 */
[----:B------:R-:W-:Y:S01]  /*1d040*/  STG.E.U16 [R164.64], R82 ;  /* 0x00000052a4007986 */ /* 0x000fe2000c101506 */
[----:B------:R-:W-:-:S03]  /*1d050*/  PRMT R89, R27, 0x7632, R89 ;  /* 0x000076321b597816 */ /* 0x000fc60000000059 */
[----:B------:R-:W-:Y:S01]  /*1d060*/  STG.E.U16 [R166.64], R83 ;  /* 0x00000053a6007986 */ /* 0x000fe2000c101506 */
[-C--:B------:R-:W-:Y:S02]  /*1d070*/  LEA.HI.X.SX32 R205, R8, R217.reuse, 0x1, P6 ;  /* 0x000000d908cd7211 */ /* 0x080fe400030f0eff */
[----:B------:R-:W-:Y:S01]  /*1d080*/  PRMT R90, R29, 0x7632, R90 ;  /* 0x000076321d5a7816 */ /* 0x000fe2000000005a */
[----:B------:R-:W-:Y:S01]  /*1d090*/  STG.E.U16 [R168.64], R84 ;  /* 0x00000054a8007986 */ /* 0x000fe2000c101506 */
[-C--:B------:R-:W-:Y:S02]  /*1d0a0*/  LEA R208, P6, R12, R216.reuse, 0x1 ;  /* 0x000000d80cd07211 */ /* 0x080fe400078c08ff */
[----:B------:R-:W-:Y:S01]  /*1d0b0*/  PRMT R91, R31, 0x7632, R91 ;  /* 0x000076321f5b7816 */ /* 0x000fe2000000005b */
[----:B------:R-:W-:Y:S01]  /*1d0c0*/  STG.E.U16 [R170.64], R85 ;  /* 0x00000055aa007986 */ /* 0x000fe2000c101506 */
[----:B------:R-:W-:Y:S02]  /*1d0d0*/  LEA.HI.X.SX32 R207, R10, R217, 0x1, P5 ;  /* 0x000000d90acf7211 */ /* 0x000fe400028f0eff */
[----:B------:R-:W-:Y:S01]  /*1d0e0*/  PRMT R92, R33, 0x7632, R92 ;  /* 0x00007632215c7816 */ /* 0x000fe2000000005c */
[----:B------:R-:W-:Y:S01]  /*1d0f0*/  STG.E.U16 [R172.64], R86 ;  /* 0x00000056ac007986 */ /* 0x000fe2000c101506 */
[----:B------:R-:W-:-:S02]  /*1d100*/  LEA R210, P5, R14, R216, 0x1 ;  /* 0x000000d80ed27211 */ /* 0x000fc400078a08ff */
[----:B------:R-:W-:Y:S01]  /*1d110*/  PRMT R93, R35, 0x7632, R93 ;  /* 0x00007632235d7816 */ /* 0x000fe2000000005d */
[----:B------:R-:W-:Y:S01]  /*1d120*/  STG.E.U16 [R174.64], R87 ;  /* 0x00000057ae007986 */ /* 0x000fe2000c101506 */
[----:B------:R-:W-:Y:S02]  /*1d130*/  LEA R8, R209, R6, 0x1 ;  /* 0x00000006d1087211 */ /* 0x000fe400078e08ff */
        /* <DEDUP_REMOVED lines=8> */
[----:B------:R-:W-:Y:S02]  /*1d1c0*/  LEA.HI.X.SX32 R211, R14, R217, 0x1, P5 ;  /* 0x000000d90ed37211 */ /* 0x000fe400028f0eff */
[----:B------:R-:W-:Y:S01]  /*1d1d0*/  PRMT R97, R43, 0x7632, R97 ;  /* 0x000076322b617816 */ /* 0x000fe20000000061 */
[----:B------:R-:W-:Y:S01]  /*1d1e0*/  STG.E.U16 [R182.64], R91 ;  /* 0x0000005bb6007986 */ /* 0x000fe2000c101506 */
[----:B------:R-:W-:Y:S02]  /*1d1f0*/  LEA R214, P5, R8, R216, 0x1 ;  /* 0x000000d808d67211 */ /* 0x000fe400078a08ff */
[----:B------:R-:W-:Y:S01]  /*1d200*/  PRMT R98, R45, 0x7632, R98 ;  /* 0x000076322d627816 */ /* 0x000fe20000000062 */
[----:B------:R-:W-:Y:S01]  /*1d210*/  STG.E.U16 [R184.64], R92 ;  /* 0x0000005cb8007986 */ /* 0x000fe2000c101506 */
[----:B------:R-:W-:-:S03]  /*1d220*/  PRMT R99, R47, 0x7632, R99 ;  /* 0x000076322f637816 */ /* 0x000fc60000000063 */
[----:B------:R-:W-:Y:S01]  /*1d230*/  STG.E.U16 [R186.64], R93 ;  /* 0x0000005dba007986 */ /* 0x000fe2000c101506 */
[-C--:B------:R-:W-:Y:S02]  /*1d240*/  LEA.HI.X.SX32 R213, R4, R217.reuse, 0x1, P6 ;  /* 0x000000d904d57211 */ /* 0x080fe400030f0eff */
[----:B------:R-:W-:Y:S01]  /*1d250*/  PRMT R100, R49, 0x7632, R100 ;  /* 0x0000763231647816 */ /* 0x000fe20000000064 */
[----:B------:R-:W-:Y:S01]  /*1d260*/  STG.E.U16 [R188.64], R94 ;  /* 0x0000005ebc007986 */ /* 0x000fe2000c101506 */
[----:B------:R-:W-:Y:S02]  /*1d270*/  FSETP.NEU.AND P6, PT, R215, RZ, PT ;  /* 0x000000ffd700720b */ /* 0x000fe40003fcd000 */
        /* <DEDUP_REMOVED lines=8> */
[----:B------:R-:W-:-:S03]  /*1d300*/  PRMT R104, R57, 0x7632, R104 ;  /* 0x0000763239687816 */ /* 0x000fc60000000068 */
[----:B------:R-:W-:Y:S01]  /*1d310*/  STG.E.U16 [R196.64], R98 ;  /* 0x00000062c4007986 */ /* 0x000fe2000c101506 */
[----:B------:R-:W-:-:S03]  /*1d320*/  PRMT R105, R59, 0x7632, R105 ;  /* 0x000076323b697816 */ /* 0x000fc60000000069 */
[----:B------:R-:W-:Y:S01]  /*1d330*/  STG.E.U16 [R198.64], R99 ;  /* 0x00000063c6007986 */ /* 0x000fe2000c101506 */
[----:B------:R-:W-:-:S03]  /*1d340*/  PRMT R106, R61, 0x7632, R106 ;  /* 0x000076323d6a7816 */ /* 0x000fc6000000006a */
[----:B------:R-:W-:Y:S01]  /*1d350*/  STG.E.U16 [R200.64], R100 ;  /* 0x00000064c8007986 */ /* 0x000fe2000c101506 */
[----:B------:R-:W-:Y:S02]  /*1d360*/  LEA.HI.X.SX32 R217, R6, R217, 0x1, P5 ;  /* 0x000000d906d97211 */ /* 0x000fe400028f0eff */
[----:B------:R-:W-:Y:S01]  /*1d370*/  PRMT R108, R63, 0x7632, R108 ;  /* 0x000076323f6c7816 */ /* 0x000fe2000000006c */
[----:B------:R-:W-:Y:S01]  /*1d380*/  STG.E.U16 [R202.64], R101 ;  /* 0x00000065ca007986 */ /* 0x000fe2000c101506 */
[----:B------:R-:W-:-:S03]  /*1d390*/  PRMT R107, R65, 0x7632, R107 ;  /* 0x00007632416b7816 */ /* 0x000fc6000000006b */
[----:B------:R-:W-:Y:S04]  /*1d3a0*/  STG.E.U16 [R204.64], R102 ;  /* 0x00000066cc007986 */ /* 0x000fe8000c101506 */
[----:B------:R-:W-:Y:S04]  /*1d3b0*/  STG.E.U16 [R206.64], R103 ;  /* 0x00000067ce007986 */ /* 0x000fe8000c101506 */
[----:B------:R-:W-:Y:S04]  /*1d3c0*/  STG.E.U16 [R208.64], R104 ;  /* 0x00000068d0007986 */ /* 0x000fe8000c101506 */
[----:B------:R-:W-:Y:S04]  /*1d3d0*/  STG.E.U16 [R210.64], R105 ;  /* 0x00000069d2007986 */ /* 0x000fe8000c101506 */
[----:B------:R-:W-:Y:S04]  /*1d3e0*/  STG.E.U16 [R212.64], R106 ;  /* 0x0000006ad4007986 */ /* 0x000fe8000c101506 */
[----:B------:R0:W-:Y:S04]  /*1d3f0*/  STG.E.U16 [R216.64], R108 ;  /* 0x0000006cd8007986 */ /* 0x0001e8000c101506 */
[----:B------:R1:W-:Y:S01]  /*1d400*/  STG.E.U16 [R214.64], R107 ;  /* 0x0000006bd6007986 */ /* 0x0003e2000c101506 */
[----:B------:R-:W-:-:S02]  /*1d410*/  FSEL R218, R218, -INF , P4 ;  /* 0xff800000dada7808 */ /* 0x000fc40002000000 */
[----:B------:R-:W-:Y:S02]  /*1d420*/  FSEL R222, R222, -INF , P3 ;  /* 0xff800000dede7808 */ /* 0x000fe40001800000 */
[----:B------:R-:W-:Y:S02]  /*1d430*/  FSEL R221, R221, -INF , P2 ;  /* 0xff800000dddd7808 */ /* 0x000fe40001000000 */
[----:B------:R-:W-:Y:S02]  /*1d440*/  FSEL R220, R220, -INF , P1 ;  /* 0xff800000dcdc7808 */ /* 0x000fe40000800000 */
[----:B------:R-:W-:Y:S01]  /*1d450*/  FSEL R219, R219, -INF , P6 ;  /* 0xff800000dbdb7808 */ /* 0x000fe20003000000 */
[----:B------:R-:W-:Y:S01]  /*1d460*/  FFMA R4, R231, 0.69314718246459960938, R238 ;  /* 0x3f317218e7047823 */ /* 0x000fe200000000ee */
[----:B------:R-:W-:Y:S01]  /*1d470*/  LOP3.LUT R235, R235, 0x1c, RZ, 0xc0, !PT ;  /* 0x0000001cebeb7812 */ /* 0x000fe200078ec0ff */
[----:B------:R-:W-:Y:S02]  /*1d480*/  FFMA R5, R230, 0.69314718246459960938, R237 ;  /* 0x3f317218e6057823 */ /* 0x000fe400000000ed */
[----:B------:R-:W-:-:S02]  /*1d490*/  FFMA R6, R229, 0.69314718246459960938, R252 ;  /* 0x3f317218e5067823 */ /* 0x000fc400000000fc */
[----:B------:R-:W-:Y:S01]  /*1d4a0*/  FFMA R7, R228, 0.69314718246459960938, R251 ;  /* 0x3f317218e4077823 */ /* 0x000fe200000000fb */
[----:B------:R-:W-:Y:S01]  /*1d4b0*/  BAR.SYNC.DEFER_BLOCKING 0x0 ;  /* 0x0000000000007b1d */ /* 0x000fe20000010000 */
[----:B------:R-:W-:Y:S02]  /*1d4c0*/  FFMA R8, R227, 0.69314718246459960938, R250 ;  /* 0x3f317218e3087823 */ /* 0x000fe400000000fa */
[----:B------:R-:W-:Y:S02]  /*1d4d0*/  FFMA R9, R226, 0.69314718246459960938, R249 ;  /* 0x3f317218e2097823 */ /* 0x000fe400000000f9 */
[----:B------:R-:W-:Y:S02]  /*1d4e0*/  FFMA R10, R225, 0.69314718246459960938, R248 ;  /* 0x3f317218e10a7823 */ /* 0x000fe400000000f8 */
[----:B------:R-:W-:Y:S02]  /*1d4f0*/  FFMA R11, R224, 0.69314718246459960938, R247 ;  /* 0x3f317218e00b7823 */ /* 0x000fe400000000f7 */
[----:B------:R-:W-:-:S02]  /*1d500*/  FFMA R12, R223, 0.69314718246459960938, R246 ;  /* 0x3f317218df0c7823 */ /* 0x000fc400000000f6 */
[----:B------:R-:W-:Y:S02]  /*1d510*/  FFMA R13, R232, 0.69314718246459960938, R245 ;  /* 0x3f317218e80d7823 */ /* 0x000fe400000000f5 */
[----:B------:R-:W-:Y:S02]  /*1d520*/  FFMA R14, R2, 0.69314718246459960938, R244 ;  /* 0x3f317218020e7823 */ /* 0x000fe400000000f4 */
[----:B------:R-:W-:Y:S02]  /*1d530*/  FFMA R15, R218, 0.69314718246459960938, R243 ;  /* 0x3f317218da0f7823 */ /* 0x000fe400000000f3 */
[----:B0-----:R-:W-:Y:S02]  /*1d540*/  FFMA R216, R222, 0.69314718246459960938, R242 ;  /* 0x3f317218ded87823 */ /* 0x001fe400000000f2 */
[----:B------:R-:W-:Y:S02]  /*1d550*/  FFMA R217, R221, 0.69314718246459960938, R241 ;  /* 0x3f317218ddd97823 */ /* 0x000fe400000000f1 */
[----:B------:R-:W-:-:S02]  /*1d560*/  FFMA R218, R220, 0.69314718246459960938, R240 ;  /* 0x3f317218dcda7823 */ /* 0x000fc400000000f0 */
[----:B------:R-:W-:Y:S01]  /*1d570*/  FFMA R219, R219, 0.69314718246459960938, R239 ;  /* 0x3f317218dbdb7823 */ /* 0x000fe200000000ef */
[----:B------:R1:W-:Y:S04]  /*1d580*/  STS.128 [R235.X4], R4 ;  /* 0x00000004eb007388 */ /* 0x0003e80000004c00 */
[----:B------:R1:W-:Y:S04]  /*1d590*/  STS.128 [R235.X4+0x80], R8 ;  /* 0x00008008eb007388 */ /* 0x0003e80000004c00 */
[----:B------:R1:W-:Y:S04]  /*1d5a0*/  STS.128 [R235.X4+0x100], R12 ;  /* 0x0001000ceb007388 */ /* 0x0003e80000004c00 */
[----:B------:R1:W-:Y:S04]  /*1d5b0*/  STS.128 [R235.X4+0x180], R216 ;  /* 0x000180d8eb007388 */ /* 0x0003e80000004c00 */
[----:B------:R-:W-:Y:S06]  /*1d5c0*/  BAR.SYNC.DEFER_BLOCKING 0x0 ;  /* 0x0000000000007b1d */ /* 0x000fec0000010000 */
[----:B------:R-:W-:Y:S05]  /*1d5d0*/  @P0 EXIT ;  /* 0x000000000000094d */ /* 0x000fea0003800000 */
[----:B-1----:R-:W0:Y:S01]  /*1d5e0*/  LDS R7, [R0] ;  /* 0x0000000000077984 */ /* 0x002e220000000800 */
[----:B------:R-:W-:-:S02]  /*1d5f0*/  IMAD R2, R234, c[0x0][0x1cc], RZ ;  /* 0x00007300ea027a24 */ /* 0x000fc400078e02ff */
[C---:B------:R-:W-:Y:S02]  /*1d600*/  IMAD.SHL.U32 R6, R233.reuse, 0x4, RZ ;  /* 0x00000004e9067824 */ /* 0x040fe400078e00ff */
[----:B------:R-:W-:Y:S02]  /*1d610*/  IMAD.SHL.U32 R3, R2, 0x4, RZ ;  /* 0x0000000402037824 */ /* 0x000fe400078e00ff */
[----:B------:R-:W-:-:S04]  /*1d620*/  IMAD.HI R5, R233, 0x4, RZ ;  /* 0x00000004e9057827 */ /* 0x000fc800078e02ff */
[----:B------:R-:W-:Y:S01]  /*1d630*/  IMAD.HI R4, R2, 0x4, RZ ;  /* 0x0000000402047827 */ /* 0x000fe200078e02ff */
[----:B------:R-:W-:-:S04]  /*1d640*/  IADD3 R2, P0, P1, R6, c[0x0][0x180], R3 ;  /* 0x0000600006027a10 */ /* 0x000fc8000791e003 */
[----:B------:R-:W-:-:S05]  /*1d650*/  IADD3.X R3, R5, c[0x0][0x184], R4, P0, P1 ;  /* 0x0000610005037a10 */ /* 0x000fca00007e2404 */
[----:B0-----:R-:W-:Y:S01]  /*1d660*/  STG.E [R2.64], R7 ;  /* 0x0000000702007986 */ /* 0x001fe2000c101906 */
[----:B------:R-:W-:Y:S05]  /*1d670*/  EXIT ;  /* 0x000000000000794d */ /* 0x000fea0003800000 */
.L_x_36:
[----:B------:R-:W-:-:S00]  /*1d680*/  BRA `(.L_x_36) ;  /* 0xfffffff000007947 */ /* 0x000fc0000383ffff */
[----:B------:R-:W-:-:S00]  /*1d690*/  NOP ;  /* 0x0000000000007918 */ /* 0x000fc00000000000 */
        /* <DEDUP_REMOVED lines=14> */
.L_x_37:


//--------------------- .nv.global.init           --------------------------
	.section	.nv.global.init,"aw",@progbits
.nv.global.init:
	.type		_$_str,@object
	.size		_$_str,(.L_0 - _$_str)
_$_str:
        /*0000*/ 	.byte	0x5f, 0x5f, 0x43, 0x55, 0x44, 0x41, 0x5f, 0x46, 0x54, 0x5a, 0x00
.L_0:


//--------------------- .nv.shared.attn_fwd       --------------------------
	.section	.nv.shared.attn_fwd,"aw",@nobits
	.sectionflags	@""
	.align	16
